	.target	sm_90a

	.elftype	@"ET_EXEC"


//--------------------- .note.nv.tkinfo           --------------------------
	.section	.note.nv.tkinfo,"",@"SHT_NOTE"
	.sectionflags	@"SHF_NOTE_NV_TKINFO"
	.tkinfo
        /*0018*/ 	.word	0x00000002
        /*0030*/ 	.string	""
        /*0030*/ 	.string	"ptxas"
        /*0030*/ 	.string	"Cuda compilation tools, release 13.0, V13.0.88"
        /*0030*/ 	.string	"Build cuda_13.0.r13.0/compiler.36424714_0"
        /*0030*/ 	.string	"-v  -suppress-debug-info  -lineinfo  -arch sm_90a "



//--------------------- .note.nv.cuinfo           --------------------------
	.section	.note.nv.cuinfo,"",@"SHT_NOTE"
	.sectionflags	@"SHF_NOTE_NV_CUINFO"
        /*0018*/ 	.short	0x0002
        /*001a*/ 	.short	0x005a
        /*001c*/ 	.short	0x0082
	.zero		2


//--------------------- .nv.info                  --------------------------
	.section	.nv.info,"",@"SHT_CUDA_INFO"
	.align	4


	//----- nvinfo : EIATTR_REGCOUNT
	.align		4
        /*0000*/ 	.byte	0x04, 0x2f
        /*0002*/ 	.short	(.L_1 - .L_0)
	.align		4
.L_0:
        /*0004*/ 	.word	index@(matmul_kernel)
        /*0008*/ 	.word	0x000000ff


	//----- nvinfo : EIATTR_FRAME_SIZE
	.align		4
.L_1:
        /*000c*/ 	.byte	0x04, 0x11
        /*000e*/ 	.short	(.L_3 - .L_2)
	.align		4
.L_2:
        /*0010*/ 	.word	index@(matmul_kernel)
        /*0014*/ 	.word	0x00002108


	//----- nvinfo : EIATTR_MIN_STACK_SIZE
	.align		4
.L_3:
        /*0018*/ 	.byte	0x04, 0x12
        /*001a*/ 	.short	(.L_5 - .L_4)
	.align		4
.L_4:
        /*001c*/ 	.word	index@(matmul_kernel)
        /*0020*/ 	.word	0x00002108
.L_5:


//--------------------- .nv.compat                --------------------------
	.section	.nv.compat,"",@"SHT_CUDA_COMPAT_INFO"
	.align	4
        /*0000*/ 	.byte	0x02, 0x09, 0x01, 0x00, 0x02, 0x02, 0x04, 0x00, 0x02, 0x05, 0x05, 0x00, 0x03, 0x07, 0x01, 0x01
        /*0010*/ 	.byte	0x02, 0x03, 0x00, 0x00, 0x02, 0x06, 0x01, 0x00, 0x04, 0x0b, 0x08, 0x00, 0x00, 0x00, 0x00, 0x00
        /*0020*/ 	.byte	0x00, 0x00, 0x00, 0x00


//--------------------- .nv.info.matmul_kernel    --------------------------
	.section	.nv.info.matmul_kernel,"",@"SHT_CUDA_INFO"
	.sectionflags	@""
	.align	4


	//----- nvinfo : EIATTR_CUDA_API_VERSION
	.align		4
        /*0000*/ 	.byte	0x04, 0x37
        /*0002*/ 	.short	(.L_7 - .L_6)
.L_6:
        /*0004*/ 	.word	0x00000082


	//----- nvinfo : EIATTR_KPARAM_INFO
	.align		4
.L_7:
        /*0008*/ 	.byte	0x04, 0x17
        /*000a*/ 	.short	(.L_9 - .L_8)
.L_8:
        /*000c*/ 	.word	0x00000000
        /*0010*/ 	.short	0x000d
        /*0012*/ 	.short	0x0048
        /*0014*/ 	.byte	0x00, 0xf4, 0x21, 0x00


	//----- nvinfo : EIATTR_KPARAM_INFO
	.align		4
.L_9:
        /*0018*/ 	.byte	0x04, 0x17
        /*001a*/ 	.short	(.L_11 - .L_10)
.L_10:
        /*001c*/ 	.word	0x00000000
        /*0020*/ 	.short	0x000c
        /*0022*/ 	.short	0x0040
        /*0024*/ 	.byte	0x00, 0xf4, 0x21, 0x00


	//----- nvinfo : EIATTR_KPARAM_INFO
	.align		4
.L_11:
        /*0028*/ 	.byte	0x04, 0x17
        /*002a*/ 	.short	(.L_13 - .L_12)
.L_12:
        /*002c*/ 	.word	0x00000000
        /*0030*/ 	.short	0x000b
        /*0032*/ 	.short	0x0038
        /*0034*/ 	.byte	0x00, 0xf0, 0x11, 0x00


	//----- nvinfo : EIATTR_KPARAM_INFO
	.align		4
.L_13:
        /*0038*/ 	.byte	0x04, 0x17
        /*003a*/ 	.short	(.L_15 - .L_14)
.L_14:
        /*003c*/ 	.word	0x00000000
        /*0040*/ 	.short	0x000a
        /*0042*/ 	.short	0x0034
        /*0044*/ 	.byte	0x00, 0xf0, 0x11, 0x00


	//----- nvinfo : EIATTR_KPARAM_INFO
	.align		4
.L_15:
        /*0048*/ 	.byte	0x04, 0x17
        /*004a*/ 	.short	(.L_17 - .L_16)
.L_16:
        /*004c*/ 	.word	0x00000000
        /*0050*/ 	.short	0x0009
        /*0052*/ 	.short	0x0030
        /*0054*/ 	.byte	0x00, 0xf0, 0x11, 0x00


	//----- nvinfo : EIATTR_KPARAM_INFO
	.align		4
.L_17:
        /*0058*/ 	.byte	0x04, 0x17
        /*005a*/ 	.short	(.L_19 - .L_18)
.L_18:
        /*005c*/ 	.word	0x00000000
        /*0060*/ 	.short	0x0008
        /*0062*/ 	.short	0x002c
        /*0064*/ 	.byte	0x00, 0xf0, 0x11, 0x00


	//----- nvinfo : EIATTR_KPARAM_INFO
	.align		4
.L_19:
        /*0068*/ 	.byte	0x04, 0x17
        /*006a*/ 	.short	(.L_21 - .L_20)
.L_20:
        /*006c*/ 	.word	0x00000000
        /*0070*/ 	.short	0x0007
        /*0072*/ 	.short	0x0028
        /*0074*/ 	.byte	0x00, 0xf0, 0x11, 0x00


	//----- nvinfo : EIATTR_KPARAM_INFO
	.align		4
.L_21:
        /*0078*/ 	.byte	0x04, 0x17
        /*007a*/ 	.short	(.L_23 - .L_22)
.L_22:
        /*007c*/ 	.word	0x00000000
        /*0080*/ 	.short	0x0006
        /*0082*/ 	.short	0x0024
        /*0084*/ 	.byte	0x00, 0xf0, 0x11, 0x00


	//----- nvinfo : EIATTR_KPARAM_INFO
	.align		4
.L_23:
        /*0088*/ 	.byte	0x04, 0x17
        /*008a*/ 	.short	(.L_25 - .L_24)
.L_24:
        /*008c*/ 	.word	0x00000000
        /*0090*/ 	.short	0x0005
        /*0092*/ 	.short	0x0020
        /*0094*/ 	.byte	0x00, 0xf0, 0x11, 0x00


	//----- nvinfo : EIATTR_KPARAM_INFO
	.align		4
.L_25:
        /*0098*/ 	.byte	0x04, 0x17
        /*009a*/ 	.short	(.L_27 - .L_26)
.L_26:
        /*009c*/ 	.word	0x00000000
        /*00a0*/ 	.short	0x0004
        /*00a2*/ 	.short	0x001c
        /*00a4*/ 	.byte	0x00, 0xf0, 0x11, 0x00


	//----- nvinfo : EIATTR_KPARAM_INFO
	.align		4
.L_27:
        /*00a8*/ 	.byte	0x04, 0x17
        /*00aa*/ 	.short	(.L_29 - .L_28)
.L_28:
        /*00ac*/ 	.word	0x00000000
        /*00b0*/ 	.short	0x0003
        /*00b2*/ 	.short	0x0018
        /*00b4*/ 	.byte	0x00, 0xf0, 0x11, 0x00


	//----- nvinfo : EIATTR_KPARAM_INFO
	.align		4
.L_29:
        /*00b8*/ 	.byte	0x04, 0x17
        /*00ba*/ 	.short	(.L_31 - .L_30)
.L_30:
        /*00bc*/ 	.word	0x00000000
        /*00c0*/ 	.short	0x0002
        /*00c2*/ 	.short	0x0010
        /*00c4*/ 	.byte	0x00, 0xf4, 0x21, 0x00


	//----- nvinfo : EIATTR_KPARAM_INFO
	.align		4
.L_31:
        /*00c8*/ 	.byte	0x04, 0x17
        /*00ca*/ 	.short	(.L_33 - .L_32)
.L_32:
        /*00cc*/ 	.word	0x00000000
        /*00d0*/ 	.short	0x0001
        /*00d2*/ 	.short	0x0008
        /*00d4*/ 	.byte	0x00, 0xf4, 0x21, 0x00


	//----- nvinfo : EIATTR_KPARAM_INFO
	.align		4
.L_33:
        /*00d8*/ 	.byte	0x04, 0x17
        /*00da*/ 	.short	(.L_35 - .L_34)
.L_34:
        /*00dc*/ 	.word	0x00000000
        /*00e0*/ 	.short	0x0000
        /*00e2*/ 	.short	0x0000
        /*00e4*/ 	.byte	0x00, 0xf4, 0x21, 0x00


	//----- nvinfo : EIATTR_SPARSE_MMA_MASK
	.align		4
.L_35:
        /*00e8*/ 	.byte	0x03, 0x50
        /*00ea*/ 	.short	0x0000


	//----- nvinfo : EIATTR_MAXREG_COUNT
	.align		4
        /*00ec*/ 	.byte	0x03, 0x1b
        /*00ee*/ 	.short	0x00ff


	//----- nvinfo : EIATTR_NUM_BARRIERS
	.align		4
        /*00f0*/ 	.byte	0x02, 0x4c
        /*00f2*/ 	.byte	0x01
	.zero		1


	//----- nvinfo : EIATTR_ANNOTATIONS
	.align		4
        /*00f4*/ 	.byte	0x04, 0x55
        /*00f6*/ 	.short	(.L_37 - .L_36)


	//   ....[0]....
.L_36:
        /*00f8*/ 	.word	0x00000001
        /*00fc*/ 	.byte	0xd0, 0x04, 0x00, 0x00, 0x01, 0x00, 0x00, 0x00, 0x10, 0x05, 0x00, 0x00, 0x01, 0x00, 0x00, 0x00
        /* <DEDUP_REMOVED lines=3312> */
        /*d00c*/ 	.byte	0xf0, 0xb0, 0x03, 0x00


	//----- nvinfo : EIATTR_MERCURY_ISA_VERSION
	.align		4
.L_37:
        /*d010*/ 	.byte	0x03, 0x5f
        /*d012*/ 	.short	0x0101


	//----- nvinfo : EIATTR_EXIT_INSTR_OFFSETS
	.align		4
        /*d014*/ 	.byte	0x04, 0x1c
        /*d016*/ 	.short	(.L_39 - .L_38)


	//   ....[0]....
.L_38:
        /*d018*/ 	.word	0x00044550


	//   ....[1]....
        /*d01c*/ 	.word	0x00044570


	//----- nvinfo : EIATTR_REQNTID
	.align		4
.L_39:
        /*d020*/ 	.byte	0x04, 0x10
        /*d022*/ 	.short	(.L_41 - .L_40)
.L_40:
        /*d024*/ 	.word	0x00000080
        /*d028*/ 	.word	0x00000001
        /*d02c*/ 	.word	0x00000001


	//----- nvinfo : EIATTR_CBANK_PARAM_SIZE
	.align		4
.L_41:
        /*d030*/ 	.byte	0x03, 0x19
        /*d032*/ 	.short	0x0050


	//----- nvinfo : EIATTR_PARAM_CBANK
	.align		4
        /*d034*/ 	.byte	0x04, 0x0a
        /*d036*/ 	.short	(.L_43 - .L_42)
	.align		4
.L_42:
        /*d038*/ 	.word	index@(.nv.constant0.matmul_kernel)
        /*d03c*/ 	.short	0x0210
        /*d03e*/ 	.short	0x0050


	//----- nvinfo : EIATTR_SW_WAR
	.align		4
.L_43:
        /*d040*/ 	.byte	0x04, 0x36
        /*d042*/ 	.short	(.L_45 - .L_44)
.L_44:
        /*d044*/ 	.word	0x00000008
.L_45:


//--------------------- .nv.callgraph             --------------------------
	.section	.nv.callgraph,"",@"SHT_CUDA_CALLGRAPH"
	.align	4
	.sectionentsize	8
	.align		4
        /*0000*/ 	.word	0x00000000
	.align		4
        /*0004*/ 	.word	0xffffffff
	.align		4
        /*0008*/ 	.word	0x00000000
	.align		4
        /*000c*/ 	.word	0xfffffffe
	.align		4
        /*0010*/ 	.word	0x00000000
	.align		4
        /*0014*/ 	.word	0xfffffffd
	.align		4
        /*0018*/ 	.word	0x00000000
	.align		4
        /*001c*/ 	.word	0xfffffffc


//--------------------- .text.matmul_kernel       --------------------------
	.section	.text.matmul_kernel,"ax",@progbits
	.align	128
        .global         matmul_kernel
        .type           matmul_kernel,@function
        .size           matmul_kernel,(.L_x_4 - matmul_kernel)
        .other          matmul_kernel,@"STO_CUDA_ENTRY STV_DEFAULT"
matmul_kernel:
.text.matmul_kernel:
[----:B------:R-:W0:Y:S08]  /*0000*/  LDC R1, c[0x0][0x28] ;  /* 0x00000a00ff017b82 */ /* 0x000e300000000800 */
[----:B------:R-:W1:Y:S01]  /*0010*/  LDC.64 R4, c[0x0][0x228] ;  /* 0x00008a00ff047b82 */ /* 0x000e620000000a00 */
[----:B------:R-:W2:Y:S01]  /*0020*/  S2R R7, SR_CTAID.X ;  /* 0x0000000000077919 */ /* 0x000ea20000002500 */
[----:B0-----:R-:W-:Y:S01]  /*0030*/  VIADD R1, R1, 0xffffdef8 ;  /* 0xffffdef801017836 */ /* 0x001fe20000000000 */
[----:B------:R-:W-:Y:S01]  /*0040*/  ULDC.64 UR60, c[0x0][0x208] ;  /* 0x00008200003c7ab9 */ /* 0x000fe20000000a00 */
[----:B-1----:R-:W-:-:S05]  /*0050*/  VIADD R0, R5, 0x3f ;  /* 0x0000003f05007836 */ /* 0x002fca0000000000 */
[----:B------:R-:W-:-:S04]  /*0060*/  SHF.R.S32.HI R3, RZ, 0x1f, R0 ;  /* 0x0000001fff037819 */ /* 0x000fc80000011400 */
[----:B------:R-:W-:Y:S02]  /*0070*/  LEA.HI R3, R3, R0, RZ, 0x6 ;  /* 0x0000000003037211 */ /* 0x000fe400078f30ff */
[----:B--2---:R-:W-:Y:S02]  /*0080*/  IABS R10, R7 ;  /* 0x00000007000a7213 */ /* 0x004fe40000000000 */
[----:B------:R-:W-:-:S04]  /*0090*/  SHF.R.S32.HI R6, RZ, 0x6, R3 ;  /* 0x00000006ff067819 */ /* 0x000fc80000011403 */
[-C--:B------:R-:W-:Y:S02]  /*00a0*/  IABS R9, R6.reuse ;  /* 0x0000000600097213 */ /* 0x080fe40000000000 */
[----:B------:R-:W-:Y:S02]  /*00b0*/  IABS R12, R6 ;  /* 0x00000006000c7213 */ /* 0x000fe40000000000 */
[----:B------:R-:W0:Y:S08]  /*00c0*/  I2F.RP R0, R9 ;  /* 0x0000000900007306 */ /* 0x000e300000209400 */
[----:B0-----:R-:W0:Y:S02]  /*00d0*/  MUFU.RCP R0, R0 ;  /* 0x0000000000007308 */ /* 0x001e240000001000 */
[----:B0-----:R-:W-:-:S02]  /*00e0*/  VIADD R2, R0, 0xffffffe ;  /* 0x0ffffffe00027836 */ /* 0x001fc40000000000 */
[----:B------:R-:W-:-:S04]  /*00f0*/  IMAD.MOV R0, RZ, RZ, -R12 ;  /* 0x000000ffff007224 */ /* 0x000fc800078e0a0c */
[----:B------:R0:W1:Y:S02]  /*0100*/  F2I.FTZ.U32.TRUNC.NTZ R3, R2 ;  /* 0x0000000200037305 */ /* 0x000064000021f000 */
[----:B0-----:R-:W-:Y:S02]  /*0110*/  IMAD.MOV.U32 R2, RZ, RZ, RZ ;  /* 0x000000ffff027224 */ /* 0x001fe400078e00ff */
[----:B-1----:R-:W-:-:S04]  /*0120*/  IMAD.MOV R8, RZ, RZ, -R3 ;  /* 0x000000ffff087224 */ /* 0x002fc800078e0a03 */
[----:B------:R-:W-:Y:S02]  /*0130*/  IMAD R11, R8, R9, RZ ;  /* 0x00000009080b7224 */ /* 0x000fe400078e02ff */
[----:B------:R-:W-:Y:S02]  /*0140*/  IMAD.MOV.U32 R8, RZ, RZ, R10 ;  /* 0x000000ffff087224 */ /* 0x000fe400078e000a */
[----:B------:R-:W-:-:S06]  /*0150*/  IMAD.HI.U32 R3, R3, R11, R2 ;  /* 0x0000000b03037227 */ /* 0x000fcc00078e0002 */
[----:B------:R-:W-:-:S04]  /*0160*/  IMAD.HI.U32 R3, R3, R8, RZ ;  /* 0x0000000803037227 */ /* 0x000fc800078e00ff */
[----:B------:R-:W-:-:S05]  /*0170*/  IMAD R0, R3, R0, R8 ;  /* 0x0000000003007224 */ /* 0x000fca00078e0208 */
[----:B------:R-:W-:-:S13]  /*0180*/  ISETP.GT.U32.AND P1, PT, R9, R0, PT ;  /* 0x000000000900720c */ /* 0x000fda0003f24070 */
[----:B------:R-:W-:Y:S02]  /*0190*/  @!P1 IMAD.IADD R0, R0, 0x1, -R9 ;  /* 0x0000000100009824 */ /* 0x000fe400078e0a09 */
[----:B------:R-:W-:Y:S01]  /*01a0*/  @!P1 VIADD R3, R3, 0x1 ;  /* 0x0000000103039836 */ /* 0x000fe20000000000 */
[----:B------:R-:W-:Y:S02]  /*01b0*/  ISETP.NE.AND P1, PT, R6, RZ, PT ;  /* 0x000000ff0600720c */ /* 0x000fe40003f25270 */
[----:B------:R-:W-:Y:S02]  /*01c0*/  ISETP.GE.U32.AND P0, PT, R0, R9, PT ;  /* 0x000000090000720c */ /* 0x000fe40003f06070 */
[----:B------:R-:W-:-:S04]  /*01d0*/  LOP3.LUT R0, R7, R6, RZ, 0x3c, !PT ;  /* 0x0000000607007212 */ /* 0x000fc800078e3cff */
[----:B------:R-:W-:Y:S01]  /*01e0*/  ISETP.GE.AND P2, PT, R0, RZ, PT ;  /* 0x000000ff0000720c */ /* 0x000fe20003f46270 */
[----:B------:R-:W-:-:S06]  /*01f0*/  VIADD R0, R4, 0x1ff ;  /* 0x000001ff04007836 */ /* 0x000fcc0000000000 */
[----:B------:R-:W-:-:S04]  /*0200*/  @P0 VIADD R3, R3, 0x1 ;  /* 0x0000000103030836 */ /* 0x000fc80000000000 */
[----:B------:R-:W-:Y:S01]  /*0210*/  IMAD.MOV.U32 R10, RZ, RZ, R3 ;  /* 0x000000ffff0a7224 */ /* 0x000fe200078e0003 */
[----:B------:R-:W-:-:S03]  /*0220*/  SHF.R.S32.HI R3, RZ, 0x1f, R0 ;  /* 0x0000001fff037819 */ /* 0x000fc60000011400 */
[----:B------:R-:W-:Y:S01]  /*0230*/  @!P2 IMAD.MOV R10, RZ, RZ, -R10 ;  /* 0x000000ffff0aa224 */ /* 0x000fe200078e0a0a */
[----:B------:R-:W-:Y:S02]  /*0240*/  LEA.HI R3, R3, R0, RZ, 0x9 ;  /* 0x0000000003037211 */ /* 0x000fe400078f48ff */
[----:B------:R-:W-:-:S04]  /*0250*/  @!P1 LOP3.LUT R10, RZ, R6, RZ, 0x33, !PT ;  /* 0x00000006ff0a9212 */ /* 0x000fc800078e33ff */
[----:B------:R-:W-:Y:S01]  /*0260*/  LEA.HI.SX32 R3, R3, -R10, 0x17 ;  /* 0x8000000a03037211 */ /* 0x000fe200078fbaff */
[----:B------:R-:W-:-:S03]  /*0270*/  IMAD.MOV R8, RZ, RZ, -R10 ;  /* 0x000000ffff087224 */ /* 0x000fc600078e0a0a */
[----:B------:R-:W-:Y:S01]  /*0280*/  VIMNMX R11, R3, 0x1, PT ;  /* 0x00000001030b7848 */ /* 0x000fe20003fe0100 */
[----:B------:R-:W-:-:S03]  /*0290*/  IMAD R12, R6, R8, R7 ;  /* 0x00000008060c7224 */ /* 0x000fc600078e0207 */
[----:B------:R-:W-:Y:S02]  /*02a0*/  IABS R9, R11 ;  /* 0x0000000b00097213 */ /* 0x000fe40000000000 */
[----:B------:R-:W-:Y:S02]  /*02b0*/  IABS R8, R12 ;  /* 0x0000000c00087213 */ /* 0x000fe40000000000 */
[----:B------:R-:W0:Y:S08]  /*02c0*/  I2F.RP R0, R9 ;  /* 0x0000000900007306 */ /* 0x000e300000209400 */
[----:B0-----:R-:W0:Y:S02]  /*02d0*/  MUFU.RCP R0, R0 ;  /* 0x0000000000007308 */ /* 0x001e240000001000 */
[----:B0-----:R-:W-:-:S06]  /*02e0*/  VIADD R2, R0, 0xffffffe ;  /* 0x0ffffffe00027836 */ /* 0x001fcc0000000000 */
[----:B------:R0:W1:Y:S02]  /*02f0*/  F2I.FTZ.U32.TRUNC.NTZ R3, R2 ;  /* 0x0000000200037305 */ /* 0x000064000021f000 */
[----:B0-----:R-:W-:Y:S02]  /*0300*/  IMAD.MOV.U32 R2, RZ, RZ, RZ ;  /* 0x000000ffff027224 */ /* 0x001fe400078e00ff */
[----:B-1----:R-:W-:-:S04]  /*0310*/  IMAD.MOV R13, RZ, RZ, -R3 ;  /* 0x000000ffff0d7224 */ /* 0x002fc800078e0a03 */
[----:B------:R-:W-:Y:S01]  /*0320*/  IMAD.MOV.U32 R6, RZ, RZ, R13 ;  /* 0x000000ffff067224 */ /* 0x000fe200078e000d */
[----:B------:R-:W-:-:S03]  /*0330*/  IABS R13, R11 ;  /* 0x0000000b000d7213 */ /* 0x000fc60000000000 */
[----:B------:R-:W-:Y:S02]  /*0340*/  IMAD R7, R6, R9, RZ ;  /* 0x0000000906077224 */ /* 0x000fe400078e02ff */
[----:B------:R-:W-:Y:S02]  /*0350*/  IMAD.MOV.U32 R6, RZ, RZ, R8 ;  /* 0x000000ffff067224 */ /* 0x000fe400078e0008 */
[----:B------:R-:W-:Y:S01]  /*0360*/  IMAD.HI.U32 R3, R3, R7, R2 ;  /* 0x0000000703037227 */ /* 0x000fe200078e0002 */
[----:B------:R-:W0:Y:S01]  /*0370*/  S2R R8, SR_CgaCtaId ;  /* 0x0000000000087919 */ /* 0x000e220000008800 */
[----:B------:R-:W1:Y:S02]  /*0380*/  LDC R7, c[0x0][0x230] ;  /* 0x00008c00ff077b82 */ /* 0x000e640000000800 */
[----:B------:R-:W-:Y:S02]  /*0390*/  IMAD.MOV R0, RZ, RZ, -R13 ;  /* 0x000000ffff007224 */ /* 0x000fe400078e0a0d */
        /* <DEDUP_REMOVED lines=8> */
[----:B------:R-:W-:Y:S02]  /*0420*/  ISETP.GE.AND P2, PT, R0, RZ, PT ;  /* 0x000000ff0000720c */ /* 0x000fe40003f46270 */
[----:B------:R-:W2:Y:S05]  /*0430*/  S2R R0, SR_TID.X ;  /* 0x0000000000007919 */ /* 0x000eaa0000002100 */
[----:B------:R-:W-:-:S04]  /*0440*/  @P0 VIADD R3, R3, 0x1 ;  /* 0x0000000103030836 */ /* 0x000fc80000000000 */
[----:B------:R-:W-:Y:S01]  /*0450*/  IMAD.MOV.U32 R2, RZ, RZ, R3 ;  /* 0x000000ffff027224 */ /* 0x000fe200078e0003 */
[----:B------:R-:W-:-:S03]  /*0460*/  MOV R3, 0x400 ;  /* 0x0000040000037802 */ /* 0x000fc60000000f00 */
[----:B------:R-:W-:Y:S01]  /*0470*/  @!P2 IMAD.MOV R2, RZ, RZ, -R2 ;  /* 0x000000ffff02a224 */ /* 0x000fe200078e0a02 */
[----:B------:R-:W-:Y:S02]  /*0480*/  @!P1 LOP3.LUT R2, RZ, R11, RZ, 0x33, !PT ;  /* 0x0000000bff029212 */ /* 0x000fe400078e33ff */
[----:B0-----:R-:W-:Y:S01]  /*0490*/  LEA R249, R8, R3, 0x18 ;  /* 0x0000000308f97211 */ /* 0x001fe200078ec0ff */
[----:B-1----:R-:W-:Y:S02]  /*04a0*/  VIADD R3, R7, 0x7f ;  /* 0x0000007f07037836 */ /* 0x002fe40000000000 */
[----:B------:R-:W-:Y:S02]  /*04b0*/  IMAD.MOV R6, RZ, RZ, -R2 ;  /* 0x000000ffff067224 */ /* 0x000fe400078e0a02 */
[----:B------:R-:W-:Y:S01]  /*04c0*/  IMAD.SHL.U32 R248, R2, 0x40, RZ ;  /* 0x0000004002f87824 */ /* 0x000fe200078e00ff */
[----:B------:R0:W-:Y:S01]  /*04d0*/  STL [R1+0x17bc], R249 ;  /* 0x0017bcf901007387 */ /* 0x0001e20000100800 */
[----:B------:R-:W-:Y:S01]  /*04e0*/  IMAD R6, R11, R6, R12 ;  /* 0x000000060b067224 */ /* 0x000fe200078e020c */
[----:B------:R-:W-:Y:S01]  /*04f0*/  ISETP.GT.AND P0, PT, R3, 0x7f, PT ;  /* 0x0000007f0300780c */ /* 0x000fe20003f04270 */
[----:B------:R-:W-:Y:S01]  /*0500*/  VIADD R60, R248, 0x1 ;  /* 0x00000001f83c7836 */ /* 0x000fe20000000000 */
[----:B------:R0:W-:Y:S01]  /*0510*/  STL [R1+0xa0], R248 ;  /* 0x0000a0f801007387 */ /* 0x0001e20000100800 */
[----:B------:R-:W-:-:S02]  /*0520*/  IMAD.IADD R6, R10, 0x1, R6 ;  /* 0x000000010a067824 */ /* 0x000fc400078e0206 */
[C---:B------:R-:W-:Y:S02]  /*0530*/  VIADD R62, R248.reuse, 0x2 ;  /* 0x00000002f83e7836 */ /* 0x040fe40000000000 */
[----:B------:R-:W-:Y:S01]  /*0540*/  VIADD R64, R248, 0x3 ;  /* 0x00000003f8407836 */ /* 0x000fe20000000000 */
[----:B--2---:R-:W-:Y:S01]  /*0550*/  LOP3.LUT R11, R0, 0x7f, RZ, 0xc0, !PT ;  /* 0x0000007f000b7812 */ /* 0x004fe200078ec0ff */
[C---:B------:R-:W-:Y:S02]  /*0560*/  VIADD R70, R248.reuse, 0x4 ;  /* 0x00000004f8467836 */ /* 0x040fe40000000000 */
[----:B------:R-:W-:Y:S02]  /*0570*/  VIADD R68, R248, 0x5 ;  /* 0x00000005f8447836 */ /* 0x000fe40000000000 */
[----:B------:R-:W-:Y:S02]  /*0580*/  IMAD R14, R6, 0x200, R11 ;  /* 0x00000200060e7824 */ /* 0x000fe400078e020b */
[----:B------:R-:W-:-:S02]  /*0590*/  VIADD R66, R248, 0x6 ;  /* 0x00000006f8427836 */ /* 0x000fc40000000000 */
[C---:B------:R-:W-:Y:S01]  /*05a0*/  VIADD R252, R14.reuse, 0x80 ;  /* 0x000000800efc7836 */ /* 0x040fe20000000000 */
[----:B------:R0:W-:Y:S01]  /*05b0*/  STL [R1+0x54c], R14 ;  /* 0x00054c0e01007387 */ /* 0x0001e20000100800 */
[C---:B------:R-:W-:Y:S02]  /*05c0*/  VIADD R250, R14.reuse, 0x180 ;  /* 0x000001800efa7836 */ /* 0x040fe40000000000 */
[----:B------:R-:W-:Y:S01]  /*05d0*/  VIADD R251, R14, 0x100 ;  /* 0x000001000efb7836 */ /* 0x000fe20000000000 */
[----:B------:R0:W-:Y:S01]  /*05e0*/  STL [R1+0x5b4], R252 ;  /* 0x0005b4fc01007387 */ /* 0x0001e20000100800 */
[C---:B------:R-:W-:Y:S02]  /*05f0*/  VIADD R72, R248.reuse, 0x7 ;  /* 0x00000007f8487836 */ /* 0x040fe40000000000 */
[C---:B------:R-:W-:Y:S01]  /*0600*/  VIADD R74, R248.reuse, 0x8 ;  /* 0x00000008f84a7836 */ /* 0x040fe20000000000 */
[----:B------:R0:W-:Y:S01]  /*0610*/  STL [R1+0x5ac], R250 ;  /* 0x0005acfa01007387 */ /* 0x0001e20000100800 */
[----:B------:R-:W-:-:S02]  /*0620*/  VIADD R78, R248, 0x9 ;  /* 0x00000009f84e7836 */ /* 0x000fc40000000000 */
[C---:B------:R-:W-:Y:S01]  /*0630*/  VIADD R76, R248.reuse, 0xa ;  /* 0x0000000af84c7836 */ /* 0x040fe20000000000 */
[----:B------:R0:W-:Y:S01]  /*0640*/  STL [R1+0x5b0], R251 ;  /* 0x0005b0fb01007387 */ /* 0x0001e20000100800 */
[C---:B------:R-:W-:Y:S02]  /*0650*/  VIADD R84, R248.reuse, 0xb ;  /* 0x0000000bf8547836 */ /* 0x040fe40000000000 */
[C---:B------:R-:W-:Y:S02]  /*0660*/  VIADD R82, R248.reuse, 0xc ;  /* 0x0000000cf8527836 */ /* 0x040fe40000000000 */
[C---:B------:R-:W-:Y:S02]  /*0670*/  VIADD R80, R248.reuse, 0xd ;  /* 0x0000000df8507836 */ /* 0x040fe40000000000 */
[C---:B------:R-:W-:Y:S02]  /*0680*/  VIADD R69, R248.reuse, 0xe ;  /* 0x0000000ef8457836 */ /* 0x040fe40000000000 */
[----:B------:R-:W-:-:S02]  /*0690*/  VIADD R56, R248, 0xf ;  /* 0x0000000ff8387836 */ /* 0x000fc40000000000 */
[C---:B------:R-:W-:Y:S02]  /*06a0*/  VIADD R58, R248.reuse, 0x10 ;  /* 0x00000010f83a7836 */ /* 0x040fe40000000000 */
        /* <DEDUP_REMOVED lines=46> */
[----:B------:R-:W-:Y:S01]  /*0990*/  VIADD R27, R248, 0x3f ;  /* 0x0000003ff81b7836 */ /* 0x000fe20000000000 */
[----:B0-----:R-:W-:Y:S06]  /*09a0*/  @P0 BRA `(.L_x_0) ;  /* 0x00000008004c0947 */ /* 0x001fec0003800000 */
[----:B------:R-:W-:Y:S01]  /*09b0*/  IMAD.SHL.U32 R0, R0, 0x10, RZ ;  /* 0x0000001000007824 */ /* 0x000fe200078e00ff */
[----:B------:R0:W-:Y:S01]  /*09c0*/  STL [R1], RZ ;  /* 0x000000ff01007387 */ /* 0x0001e20000100800 */
[----:B------:R-:W-:Y:S02]  /*09d0*/  CS2R R216, SRZ ;  /* 0x0000000000d87805 */ /* 0x000fe4000001ff00 */
[----:B------:R-:W-:Y:S02]  /*09e0*/  CS2R R218, SRZ ;  /* 0x0000000000da7805 */ /* 0x000fe4000001ff00 */
[----:B------:R-:W-:Y:S01]  /*09f0*/  CS2R R220, SRZ ;  /* 0x0000000000dc7805 */ /* 0x000fe2000001ff00 */
[----:B------:R0:W-:Y:S01]  /*0a00*/  STL [R1+0x17f8], R0 ;  /* 0x0017f80001007387 */ /* 0x0001e20000100800 */
[----:B------:R-:W-:Y:S02]  /*0a10*/  CS2R R222, SRZ ;  /* 0x0000000000de7805 */ /* 0x000fe4000001ff00 */
[----:B------:R-:W-:-:S02]  /*0a20*/  CS2R R224, SRZ ;  /* 0x0000000000e07805 */ /* 0x000fc4000001ff00 */
[----:B------:R-:W-:Y:S01]  /*0a30*/  CS2R R226, SRZ ;  /* 0x0000000000e27805 */ /* 0x000fe2000001ff00 */
[----:B------:R0:W-:Y:S01]  /*0a40*/  STL [R1+0x4], RZ ;  /* 0x000004ff01007387 */ /* 0x0001e20000100800 */
[----:B------:R-:W-:Y:S02]  /*0a50*/  CS2R R228, SRZ ;  /* 0x0000000000e47805 */ /* 0x000fe4000001ff00 */
[----:B------:R-:W-:Y:S02]  /*0a60*/  CS2R R230, SRZ ;  /* 0x0000000000e67805 */ /* 0x000fe4000001ff00 */
[----:B------:R-:W-:Y:S01]  /*0a70*/  CS2R R232, SRZ ;  /* 0x0000000000e87805 */ /* 0x000fe2000001ff00 */
[----:B------:R0:W-:Y:S01]  /*0a80*/  STL [R1+0x8], RZ ;  /* 0x000008ff01007387 */ /* 0x0001e20000100800 */
        /* <DEDUP_REMOVED lines=118> */
[----:B------:R-:W-:Y:S02]  /*11f0*/  CS2R R28, SRZ ;  /* 0x00000000001c7805 */ /* 0x000fe4000001ff00 */
[----:B------:R-:W-:Y:S02]  /*1200*/  CS2R R30, SRZ ;  /* 0x00000000001e7805 */ /* 0x000fe4000001ff00 */
[----:B------:R-:W-:-:S02]  /*1210*/  CS2R R32, SRZ ;  /* 0x0000000000207805 */ /* 0x000fc4000001ff00 */
[----:B------:R-:W-:Y:S02]  /*1220*/  CS2R R34, SRZ ;  /* 0x0000000000227805 */ /* 0x000fe4000001ff00 */
        /* <DEDUP_REMOVED lines=9> */
[----:B------:R-:W-:Y:S01]  /*12c0*/  CS2R R54, SRZ ;  /* 0x0000000000367805 */ /* 0x000fe2000001ff00 */
[----:B0-----:R-:W-:Y:S06]  /*12d0*/  BRA `(.L_x_1) ;  /* 0x0000038400947947 */ /* 0x001fec0003800000 */
.L_x_0:
[----:B------:R-:W-:Y:S01]  /*12e0*/  IMAD.MOV.U32 R29, RZ, RZ, R14 ;  /* 0x000000ffff1d7224 */ /* 0x000fe200078e000e */
[----:B------:R-:W-:Y:S01]  /*12f0*/  IABS R14, R4 ;  /* 0x00000004000e7213 */ /* 0x000fe20000000000 */
[----:B------:R-:W-:Y:S01]  /*1300*/  IMAD.MOV.U32 R86, RZ, RZ, R249 ;  /* 0x000000ffff567224 */ /* 0x000fe200078e00f9 */
[----:B------:R-:W-:Y:S01]  /*1310*/  IABS R2, R5 ;  /* 0x0000000500027213 */ /* 0x000fe20000000000 */
[----:B------:R-:W0:Y:S01]  /*1320*/  LDC R103, c[0x0][0x234] ;  /* 0x00008d00ff677b82 */ /* 0x000e220000000800 */
[----:B------:R-:W1:Y:S01]  /*1330*/  I2F.RP R10, R14 ;  /* 0x0000000e000a7306 */ /* 0x000e620000209400 */
[----:B------:R-:W-:Y:S01]  /*1340*/  IABS R17, R251 ;  /* 0x000000fb00117213 */ /* 0x000fe20000000000 */
[----:B------:R-:W-:Y:S01]  /*1350*/  IMAD.SHL.U32 R0, R0, 0x10, RZ ;  /* 0x0000001000007824 */ /* 0x000fe200078e00ff */
[----:B------:R-:W-:Y:S02]  /*1360*/  IABS R15, R252 ;  /* 0x000000fc000f7213 */ /* 0x000fe40000000000 */
[----:B------:R-:W-:-:S02]  /*1370*/  CS2R R216, SRZ ;  /* 0x0000000000d87805 */ /* 0x000fc4000001ff00 */
[----:B------:R-:W-:Y:S02]  /*1380*/  IABS R18, R250 ;  /* 0x000000fa00127213 */ /* 0x000fe40000000000 */
[----:B------:R-:W-:Y:S02]  /*1390*/  CS2R R218, SRZ ;  /* 0x0000000000da7805 */ /* 0x000fe4000001ff00 */
[----:B------:R-:W-:Y:S01]  /*13a0*/  IABS R83, R78 ;  /* 0x0000004e00537213 */ /* 0x000fe20000000000 */
[----:B------:R-:W2:Y:S01]  /*13b0*/  I2F.RP R12, R2 ;  /* 0x00000002000c7306 */ /* 0x000ea20000209400 */
[----:B------:R-:W-:Y:S01]  /*13c0*/  IABS R85, R74 ;  /* 0x0000004a00557213 */ /* 0x000fe20000000000 */
[----:B------:R-:W3:Y:S01]  /*13d0*/  LDC R114, c[0x0][0x238] ;  /* 0x00008e00ff727b82 */ /* 0x000ee20000000800 */
[----:B------:R-:W-:Y:S02]  /*13e0*/  IABS R91, R68 ;  /* 0x00000044005b7213 */ /* 0x000fe40000000000 */
[----:B------:R-:W-:-:S02]  /*13f0*/  CS2R R220, SRZ ;  /* 0x0000000000dc7805 */ /* 0x000fc4000001ff00 */
[----:B------:R-:W-:Y:S02]  /*1400*/  IABS R87, R72 ;  /* 0x0000004800577213 */ /* 0x000fe40000000000 */
[----:B------:R-:W-:Y:S02]  /*1410*/  CS2R R222, SRZ ;  /* 0x0000000000de7805 */ /* 0x000fe4000001ff00 */
[----:B------:R-:W-:Y:S01]  /*1420*/  IABS R95, R64 ;  /* 0x00000040005f7213 */ /* 0x000fe20000000000 */
[----:B-1----:R-:W1:Y:S01]  /*1430*/  MUFU.RCP R10, R10 ;  /* 0x0000000a000a7308 */ /* 0x002e620000001000 */
[----:B------:R-:W-:Y:S01]  /*1440*/  IABS R89, R66 ;  /* 0x0000004200597213 */ /* 0x000fe20000000000 */
[----:B------:R-:W4:Y:S01]  /*1450*/  LDC R116, c[0x0][0x238] ;  /* 0x00008e00ff747b82 */ /* 0x000f220000000800 */
[----:B------:R-:W-:Y:S02]  /*1460*/  IABS R93, R70 ;  /* 0x00000046005d7213 */ /* 0x000fe40000000000 */
[----:B------:R-:W-:-:S02]  /*1470*/  CS2R R224, SRZ ;  /* 0x0000000000e07805 */ /* 0x000fc4000001ff00 */
[----:B------:R-:W-:Y:S02]  /*1480*/  IABS R97, R62 ;  /* 0x0000003e00617213 */ /* 0x000fe40000000000 */
[----:B------:R-:W-:Y:S02]  /*1490*/  CS2R R226, SRZ ;  /* 0x0000000000e27805 */ /* 0x000fe4000001ff00 */
[----:B------:R-:W-:Y:S01]  /*14a0*/  IABS R99, R60 ;  /* 0x0000003c00637213 */ /* 0x000fe20000000000 */
[----:B--2---:R-:W2:Y:S01]  /*14b0*/  MUFU.RCP R12, R12 ;  /* 0x0000000c000c7308 */ /* 0x004ea20000001000 */
[----:B------:R-:W-:Y:S01]  /*14c0*/  IABS R101, R248 ;  /* 0x000000f800657213 */ /* 0x000fe20000000000 */
[----:B------:R-:W5:Y:S01]  /*14d0*/  LDC R118, c[0x0][0x238] ;  /* 0x00008e00ff767b82 */ /* 0x000f620000000800 */
[----:B------:R-:W-:Y:S02]  /*14e0*/  CS2R R228, SRZ ;  /* 0x0000000000e47805 */ /* 0x000fe4000001ff00 */
[----:B------:R-:W-:-:S02]  /*14f0*/  CS2R R230, SRZ ;  /* 0x0000000000e67805 */ /* 0x000fc4000001ff00 */
[----:B------:R-:W-:Y:S02]  /*1500*/  CS2R R232, SRZ ;  /* 0x0000000000e87805 */ /* 0x000fe4000001ff00 */
[----:B------:R-:W-:Y:S02]  /*1510*/  CS2R R234, SRZ ;  /* 0x0000000000ea7805 */ /* 0x000fe4000001ff00 */
[----:B------:R-:W-:Y:S02]  /*1520*/  CS2R R236, SRZ ;  /* 0x0000000000ec7805 */ /* 0x000fe4000001ff00 */
[----:B------:R-:W-:Y:S01]  /*1530*/  CS2R R238, SRZ ;  /* 0x0000000000ee7805 */ /* 0x000fe2000001ff00 */
[----:B-1----:R-:W-:Y:S01]  /*1540*/  VIADD R6, R10, 0xffffffe ;  /* 0x0ffffffe0a067836 */ /* 0x002fe20000000000 */
[----:B------:R-:W-:Y:S01]  /*1550*/  IABS R10, R29 ;  /* 0x0000001d000a7213 */ /* 0x000fe20000000000 */
[----:B---3--:R-:W-:Y:S01]  /*1560*/  IMAD R114, R114, 0x5c, RZ ;  /* 0x0000005c72727824 */ /* 0x008fe200078e02ff */
[----:B------:R-:W1:Y:S01]  /*1570*/  LDC R249, c[0x0][0x238] ;  /* 0x00008e00fff97b82 */ /* 0x000e620000000800 */
[----:B------:R3:W0:Y:S01]  /*1580*/  F2I.FTZ.U32.TRUNC.NTZ R7, R6 ;  /* 0x0000000600077305 */ /* 0x000622000021f000 */
[----:B------:R-:W-:-:S02]  /*1590*/  CS2R R240, SRZ ;  /* 0x0000000000f07805 */ /* 0x000fc4000001ff00 */
[----:B------:R-:W-:Y:S02]  /*15a0*/  CS2R R242, SRZ ;  /* 0x0000000000f27805 */ /* 0x000fe4000001ff00 */
[----:B------:R-:W-:Y:S01]  /*15b0*/  CS2R R244, SRZ ;  /* 0x0000000000f47805 */ /* 0x000fe2000001ff00 */
[----:B--2---:R-:W-:Y:S01]  /*15c0*/  VIADD R8, R12, 0xffffffe ;  /* 0x0ffffffe0c087836 */ /* 0x004fe20000000000 */
[----:B------:R-:W-:Y:S01]  /*15d0*/  CS2R R246, SRZ ;  /* 0x0000000000f67805 */ /* 0x000fe2000001ff00 */
[----:B----4-:R-:W-:Y:S01]  /*15e0*/  IMAD R116, R116, 0x5b, RZ ;  /* 0x0000005b74747824 */ /* 0x010fe200078e02ff */
[----:B------:R-:W2:Y:S01]  /*15f0*/  LDC R102, c[0x0][0x238] ;  /* 0x00008e00ff667b82 */ /* 0x000ea20000000800 */
[----:B------:R4:W4:Y:S01]  /*1600*/  F2I.FTZ.U32.TRUNC.NTZ R9, R8 ;  /* 0x0000000800097305 */ /* 0x000922000021f000 */
[----:B---3--:R-:W-:Y:S01]  /*1610*/  IMAD.MOV.U32 R6, RZ, RZ, RZ ;  /* 0x000000ffff067224 */ /* 0x008fe200078e00ff */
[----:B------:R-:W-:Y:S02]  /*1620*/  CS2R R184, SRZ ;  /* 0x0000000000b87805 */ /* 0x000fe4000001ff00 */
[----:B------:R-:W-:-:S02]  /*1630*/  CS2R R186, SRZ ;  /* 0x0000000000ba7805 */ /* 0x000fc4000001ff00 */
[----:B------:R-:W-:Y:S01]  /*1640*/  CS2R R188, SRZ ;  /* 0x0000000000bc7805 */ /* 0x000fe2000001ff00 */
[----:B-----5:R-:W-:Y:S01]  /*1650*/  IMAD R118, R118, 0x5a, RZ ;  /* 0x0000005a76767824 */ /* 0x020fe200078e02ff */
[----:B------:R-:W-:Y:S01]  /*1660*/  CS2R R190, SRZ ;  /* 0x0000000000be7805 */ /* 0x000fe2000001ff00 */
[----:B0-----:R-:W-:Y:S01]  /*1670*/  IMAD.MOV R13, RZ, RZ, -R7 ;  /* 0x000000ffff0d7224 */ /* 0x001fe200078e0a07 */
[----:B------:R-:W0:Y:S01]  /*1680*/  LDC R104, c[0x0][0x238] ;  /* 0x00008e00ff687b82 */ /* 0x000e220000000800 */
[----:B----4-:R-:W-:Y:S01]  /*1690*/  IMAD.MOV.U32 R8, RZ, RZ, RZ ;  /* 0x000000ffff087224 */ /* 0x010fe200078e00ff */
[----:B------:R-:W-:Y:S01]  /*16a0*/  CS2R R192, SRZ ;  /* 0x0000000000c07805 */ /* 0x000fe2000001ff00 */
[----:B------:R-:W-:Y:S01]  /*16b0*/  IMAD R13, R13, R14, RZ ;  /* 0x0000000e0d0d7224 */ /* 0x000fe200078e02ff */
[----:B------:R-:W-:Y:S02]  /*16c0*/  CS2R R194, SRZ ;  /* 0x0000000000c27805 */ /* 0x000fe4000001ff00 */
[----:B------:R-:W-:-:S02]  /*16d0*/  CS2R R196, SRZ ;  /* 0x0000000000c47805 */ /* 0x000fc4000001ff00 */
[----:B------:R-:W-:Y:S01]  /*16e0*/  CS2R R198, SRZ ;  /* 0x0000000000c67805 */ /* 0x000fe2000001ff00 */
[----:B------:R-:W-:Y:S01]  /*16f0*/  IMAD.HI.U32 R7, R7, R13, R6 ;  /* 0x0000000d07077227 */ /* 0x000fe200078e0006 */
[----:B------:R-:W3:Y:S01]  /*1700*/  LDC R106, c[0x0][0x238] ;  /* 0x00008e00ff6a7b82 */ /* 0x000ee20000000800 */
[----:B------:R-:W-:Y:S02]  /*1710*/  CS2R R200, SRZ ;  /* 0x0000000000c87805 */ /* 0x000fe4000001ff00 */
[----:B------:R-:W-:Y:S01]  /*1720*/  CS2R R202, SRZ ;  /* 0x0000000000ca7805 */ /* 0x000fe2000001ff00 */
[----:B------:R-:W-:Y:S01]  /*1730*/  IMAD.MOV R19, RZ, RZ, -R9 ;  /* 0x000000ffff137224 */ /* 0x000fe200078e0a09 */
[----:B------:R-:W-:Y:S01]  /*1740*/  CS2R R204, SRZ ;  /* 0x0000000000cc7805 */ /* 0x000fe2000001ff00 */
[C---:B------:R-:W-:Y:S01]  /*1750*/  IMAD.HI.U32 R6, R7.reuse, R10, RZ ;  /* 0x0000000a07067227 */ /* 0x040fe200078e00ff */
[----:B------:R-:W-:Y:S02]  /*1760*/  CS2R R206, SRZ ;  /* 0x0000000000ce7805 */ /* 0x000fe4000001ff00 */
[----:B------:R-:W-:Y:S01]  /*1770*/  CS2R R208, SRZ ;  /* 0x0000000000d07805 */ /* 0x000fe2000001ff00 */
[----:B------:R-:W4:Y:S01]  /*1780*/  LDC R108, c[0x0][0x238] ;  /* 0x00008e00ff6c7b82 */ /* 0x000f220000000800 */
[----:B------:R-:W-:Y:S01]  /*1790*/  IMAD.HI.U32 R12, R7, R17, RZ ;  /* 0x00000011070c7227 */ /* 0x000fe200078e00ff */
[----:B------:R-:W-:-:S02]  /*17a0*/  CS2R R210, SRZ ;  /* 0x0000000000d27805 */ /* 0x000fc4000001ff00 */
[----:B------:R-:W-:Y:S02]  /*17b0*/  CS2R R212, SRZ ;  /* 0x0000000000d47805 */ /* 0x000fe4000001ff00 */
[----:B------:R-:W-:Y:S01]  /*17c0*/  CS2R R214, SRZ ;  /* 0x0000000000d67805 */ /* 0x000fe2000001ff00 */
[----:B------:R-:W-:Y:S01]  /*17d0*/  IMAD.MOV R13, RZ, RZ, -R6 ;  /* 0x000000ffff0d7224 */ /* 0x000fe200078e0a06 */
[----:B------:R-:W-:Y:S01]  /*17e0*/  CS2R R152, SRZ ;  /* 0x0000000000987805 */ /* 0x000fe2000001ff00 */
[----:B------:R-:W-:Y:S01]  /*17f0*/  IMAD.HI.U32 R6, R7, R15, RZ ;  /* 0x0000000f07067227 */ /* 0x000fe200078e00ff */
[----:B------:R-:W-:Y:S02]  /*1800*/  CS2R R154, SRZ ;  /* 0x00000000009a7805 */ /* 0x000fe4000001ff00 */
[----:B------:R-:W-:Y:S02]  /*1810*/  CS2R R156, SRZ ;  /* 0x00000000009c7805 */ /* 0x000fe4000001ff00 */
[----:B------:R-:W-:Y:S01]  /*1820*/  CS2R R158, SRZ ;  /* 0x00000000009e7805 */ /* 0x000fe2000001ff00 */
[----:B------:R-:W-:Y:S01]  /*1830*/  IMAD R19, R19, R2, RZ ;  /* 0x0000000213137224 */ /* 0x000fe200078e02ff */
[----:B------:R-:W-:Y:S01]  /*1840*/  CS2R R160, SRZ ;  /* 0x0000000000a07805 */ /* 0x000fe2000001ff00 */
[----:B------:R-:W-:Y:S01]  /*1850*/  IMAD.MOV R12, RZ, RZ, -R12 ;  /* 0x000000ffff0c7224 */ /* 0x000fe200078e0a0c */
[----:B------:R-:W-:Y:S01]  /*1860*/  CS2R R162, SRZ ;  /* 0x0000000000a27805 */ /* 0x000fe2000001ff00 */
[----:B------:R-:W-:Y:S01]  /*1870*/  IMAD.MOV R16, RZ, RZ, -R6 ;  /* 0x000000ffff107224 */ /* 0x000fe200078e0a06 */
[----:B------:R-:W-:Y:S01]  /*1880*/  CS2R R164, SRZ ;  /* 0x0000000000a47805 */ /* 0x000fe2000001ff00 */
[----:B------:R-:W-:Y:S01]  /*1890*/  IMAD R10, R14, R13, R10 ;  /* 0x0000000d0e0a7224 */ /* 0x000fe200078e020a */
[----:B------:R-:W-:Y:S01]  /*18a0*/  CS2R R166, SRZ ;  /* 0x0000000000a67805 */ /* 0x000fe2000001ff00 */
[----:B------:R-:W-:Y:S01]  /*18b0*/  IMAD.HI.U32 R6, R9, R19, R8 ;  /* 0x0000001309067227 */ /* 0x000fe200078e0008 */
[----:B------:R-:W-:-:S02]  /*18c0*/  IABS R19, R20 ;  /* 0x0000001400137213 */ /* 0x000fc40000000000 */
[----:B------:R-:W-:Y:S02]  /*18d0*/  CS2R R168, SRZ ;  /* 0x0000000000a87805 */ /* 0x000fe4000001ff00 */
[C---:B------:R-:W-:Y:S01]  /*18e0*/  ISETP.GT.U32.AND P0, PT, R14.reuse, R10, PT ;  /* 0x0000000a0e00720c */ /* 0x040fe20003f04070 */
[----:B------:R-:W-:Y:S01]  /*18f0*/  IMAD.HI.U32 R13, R7, R18, RZ ;  /* 0x00000012070d7227 */ /* 0x000fe200078e00ff */
[----:B------:R-:W-:Y:S02]  /*1900*/  CS2R R170, SRZ ;  /* 0x0000000000aa7805 */ /* 0x000fe4000001ff00 */
[----:B------:R-:W-:Y:S02]  /*1910*/  CS2R R172, SRZ ;  /* 0x0000000000ac7805 */ /* 0x000fe4000001ff00 */
[----:B------:R-:W-:Y:S01]  /*1920*/  CS2R R174, SRZ ;  /* 0x0000000000ae7805 */ /* 0x000fe2000001ff00 */
[C---:B------:R-:W-:Y:S01]  /*1930*/  IMAD R8, R14.reuse, R12, R17 ;  /* 0x0000000c0e087224 */ /* 0x040fe200078e0211 */
[----:B------:R-:W-:Y:S01]  /*1940*/  IABS R17, R23 ;  /* 0x0000001700117213 */ /* 0x000fe20000000000 */
[----:B------:R-:W-:Y:S01]  /*1950*/  IMAD.MOV R13, RZ, RZ, -R13 ;  /* 0x000000ffff0d7224 */ /* 0x000fe200078e0a0d */
[----:B------:R-:W-:Y:S01]  /*1960*/  CS2R R176, SRZ ;  /* 0x0000000000b07805 */ /* 0x000fe2000001ff00 */
[C---:B------:R-:W-:Y:S01]  /*1970*/  IMAD R7, R14.reuse, R16, R15 ;  /* 0x000000100e077224 */ /* 0x040fe200078e020f */
[C---:B------:R-:W-:Y:S01]  /*1980*/  ISETP.GT.U32.AND P2, PT, R14.reuse, R8, PT ;  /* 0x000000080e00720c */ /* 0x040fe20003f44070 */
[----:B------:R-:W-:Y:S01]  /*1990*/  IMAD R9, R14, R13, R18 ;  /* 0x0000000d0e097224 */ /* 0x000fe200078e0212 */
[----:B------:R-:W-:Y:S01]  /*19a0*/  IABS R15, R27 ;  /* 0x0000001b000f7213 */ /* 0x000fe20000000000 */
[----:B------:R-:W-:Y:S01]  /*19b0*/  @!P0 IMAD.IADD R10, R10, 0x1, -R14 ;  /* 0x000000010a0a8824 */ /* 0x000fe200078e0a0e */
[----:B------:R-:W-:Y:S01]  /*19c0*/  ISETP.GT.U32.AND P1, PT, R14, R7, PT ;  /* 0x000000070e00720c */ /* 0x000fe20003f24070 */
[----:B------:R-:W-:Y:S01]  /*19d0*/  IMAD.HI.U32 R13, R6, R17, RZ ;  /* 0x00000011060d7227 */ /* 0x000fe200078e00ff */
[----:B------:R-:W-:-:S02]  /*19e0*/  ISETP.GT.U32.AND P5, PT, R14, R9, PT ;  /* 0x000000090e00720c */ /* 0x000fc40003fa4070 */
[----:B------:R-:W-:Y:S02]  /*19f0*/  CS2R R178, SRZ ;  /* 0x0000000000b27805 */ /* 0x000fe4000001ff00 */
[----:B------:R-:W-:Y:S01]  /*1a00*/  ISETP.GT.U32.AND P3, PT, R14, R10, PT ;  /* 0x0000000a0e00720c */ /* 0x000fe20003f64070 */
[----:B------:R-:W-:Y:S01]  /*1a10*/  IMAD.HI.U32 R12, R6, R15, RZ ;  /* 0x0000000f060c7227 */ /* 0x000fe200078e00ff */
[----:B------:R-:W-:Y:S02]  /*1a20*/  ISETP.GE.AND P0, PT, R27, RZ, PT ;  /* 0x000000ff1b00720c */ /* 0x000fe40003f06270 */
[----:B------:R-:W-:Y:S02]  /*1a30*/  CS2R R180, SRZ ;  /* 0x0000000000b47805 */ /* 0x000fe4000001ff00 */
[----:B------:R-:W-:Y:S01]  /*1a40*/  IABS R27, R26 ;  /* 0x0000001a001b7213 */ /* 0x000fe20000000000 */
[----:B------:R-:W-:Y:S01]  /*1a50*/  @!P2 IMAD.IADD R8, R8, 0x1, -R14 ;  /* 0x000000010808a824 */ /* 0x000fe200078e0a0e */
[----:B------:R-:W-:Y:S01]  /*1a60*/  CS2R R182, SRZ ;  /* 0x0000000000b67805 */ /* 0x000fe2000001ff00 */
[----:B------:R-:W-:Y:S01]  /*1a70*/  IMAD.MOV R12, RZ, RZ, -R12 ;  /* 0x000000ffff0c7224 */ /* 0x000fe200078e0a0c */
[----:B------:R-:W-:Y:S01]  /*1a80*/  CS2R R120, SRZ ;  /* 0x0000000000787805 */ /* 0x000fe2000001ff00 */
[--C-:B------:R-:W-:Y:S01]  /*1a90*/  @!P1 IMAD.IADD R7, R7, 0x1, -R14.reuse ;  /* 0x0000000107079824 */ /* 0x100fe200078e0a0e */
[C---:B------:R-:W-:Y:S01]  /*1aa0*/  ISETP.GT.U32.AND P2, PT, R14.reuse, R8, PT ;  /* 0x000000080e00720c */ /* 0x040fe20003f44070 */
[--C-:B------:R-:W-:Y:S01]  /*1ab0*/  @!P5 IMAD.IADD R9, R9, 0x1, -R14.reuse ;  /* 0x000000010909d824 */ /* 0x100fe200078e0a0e */
[----:B------:R-:W-:Y:S01]  /*1ac0*/  ISETP.GE.AND P5, PT, R29, RZ, PT ;  /* 0x000000ff1d00720c */ /* 0x000fe20003fa6270 */
[----:B------:R-:W-:Y:S01]  /*1ad0*/  IMAD.MOV R16, RZ, RZ, -R13 ;  /* 0x000000ffff107224 */ /* 0x000fe200078e0a0d */
[----:B------:R-:W-:Y:S01]  /*1ae0*/  ISETP.GT.U32.AND P4, PT, R14, R7, PT ;  /* 0x000000070e00720c */ /* 0x000fe20003f84070 */
[----:B------:R-:W-:Y:S01]  /*1af0*/  IMAD R13, R2, R12, R15 ;  /* 0x0000000c020d7224 */ /* 0x000fe200078e020f */
[----:B------:R-:W-:Y:S01]  /*1b00*/  ISETP.GT.U32.AND P6, PT, R14, R9, PT ;  /* 0x000000090e00720c */ /* 0x000fe20003fc4070 */
[----:B------:R-:W-:Y:S01]  /*1b10*/  @!P3 IMAD.IADD R10, R10, 0x1, -R14 ;  /* 0x000000010a0ab824 */ /* 0x000fe200078e0a0e */
[----:B------:R-:W-:Y:S01]  /*1b20*/  ISETP.GE.AND P3, PT, R21, RZ, PT ;  /* 0x000000ff1500720c */ /* 0x000fe20003f66270 */
[----:B------:R-:W-:Y:S01]  /*1b30*/  IMAD R15, R2, R16, R17 ;  /* 0x00000010020f7224 */ /* 0x000fe200078e0211 */
[----:B------:R-:W-:Y:S01]  /*1b40*/  IABS R17, R21 ;  /* 0x0000001500117213 */ /* 0x000fe20000000000 */
[----:B------:R-:W-:Y:S01]  /*1b50*/  IMAD.HI.U32 R16, R6, R19, RZ ;  /* 0x0000001306107227 */ /* 0x000fe200078e00ff */
[----:B------:R-:W-:-:S02]  /*1b60*/  IABS R21, R22 ;  /* 0x0000001600157213 */ /* 0x000fc40000000000 */
[----:B------:R-:W-:Y:S02]  /*1b70*/  CS2R R122, SRZ ;  /* 0x00000000007a7805 */ /* 0x000fe4000001ff00 */
[----:B------:R-:W-:Y:S01]  /*1b80*/  ISETP.GE.AND P1, PT, R23, RZ, PT ;  /* 0x000000ff1700720c */ /* 0x000fe20003f26270 */
[----:B------:R-:W-:Y:S01]  /*1b90*/  @!P2 IMAD.IADD R8, R8, 0x1, -R14 ;  /* 0x000000010808a824 */ /* 0x000fe200078e0a0e */
[----:B------:R-:W-:Y:S01]  /*1ba0*/  ISETP.GE.AND P2, PT, R252, RZ, PT ;  /* 0x000000fffc00720c */ /* 0x000fe20003f46270 */
[----:B------:R-:W-:Y:S01]  /*1bb0*/  @!P5 IMAD.MOV R10, RZ, RZ, -R10 ;  /* 0x000000ffff0ad224 */ /* 0x000fe200078e0a0a */
[----:B------:R-:W-:Y:S01]  /*1bc0*/  ISETP.GT.U32.AND P5, PT, R2, R13, PT ;  /* 0x0000000d0200720c */ /* 0x000fe20003fa4070 */
[--C-:B------:R-:W-:Y:S01]  /*1bd0*/  @!P4 IMAD.IADD R7, R7, 0x1, -R14.reuse ;  /* 0x000000010707c824 */ /* 0x100fe200078e0a0e */
[----:B------:R-:W-:Y:S01]  /*1be0*/  IABS R23, R24 ;  /* 0x0000001800177213 */ /* 0x000fe20000000000 */
[----:B------:R-:W-:Y:S01]  /*1bf0*/  @!P6 IMAD.IADD R9, R9, 0x1, -R14 ;  /* 0x000000010909e824 */ /* 0x000fe200078e0a0e */
[----:B------:R-:W-:Y:S01]  /*1c00*/  ISETP.GE.AND P6, PT, R251, RZ, PT ;  /* 0x000000fffb00720c */ /* 0x000fe20003fc6270 */
[----:B------:R-:W-:Y:S01]  /*1c10*/  IMAD.MOV.U32 R12, RZ, RZ, R7 ;  /* 0x000000ffff0c7224 */ /* 0x000fe200078e0007 */
[----:B------:R-:W-:Y:S01]  /*1c20*/  ISETP.GE.AND P4, PT, R20, RZ, PT ;  /* 0x000000ff1400720c */ /* 0x000fe20003f86270 */
[----:B------:R-:W-:Y:S01]  /*1c30*/  IMAD.HI.U32 R14, R6, R17, RZ ;  /* 0x00000011060e7227 */ /* 0x000fe200078e00ff */
[----:B------:R-:W-:Y:S01]  /*1c40*/  IABS R20, R79 ;  /* 0x0000004f00147213 */ /* 0x000fe20000000000 */
[----:B------:R-:W5:Y:S01]  /*1c50*/  LDC R251, c[0x0][0x238] ;  /* 0x00008e00fffb7b82 */ /* 0x000f620000000800 */
[----:B------:R-:W-:Y:S01]  /*1c60*/  IABS R29, R49 ;  /* 0x00000031001d7213 */ /* 0x000fe20000000000 */
[----:B------:R-:W-:Y:S01]  /*1c70*/  @!P2 IMAD.MOV R12, RZ, RZ, -R12 ;  /* 0x000000ffff0ca224 */ /* 0x000fe200078e0a0c */
[----:B------:R-:W-:Y:S01]  /*1c80*/  ISETP.GE.AND P2, PT, R250, RZ, PT ;  /* 0x000000fffa00720c */ /* 0x000fe20003f46270 */
[----:B------:R-:W-:Y:S01]  /*1c90*/  IMAD.MOV R7, RZ, RZ, -R14 ;  /* 0x000000ffff077224 */ /* 0x000fe200078e0a0e */
[----:B------:R-:W-:Y:S01]  /*1ca0*/  CS2R R124, SRZ ;  /* 0x00000000007c7805 */ /* 0x000fe2000001ff00 */
[----:B------:R-:W-:Y:S01]  /*1cb0*/  IMAD.MOV.U32 R14, RZ, RZ, R8 ;  /* 0x000000ffff0e7224 */ /* 0x000fe200078e0008 */
[----:B------:R-:W-:Y:S01]  /*1cc0*/  CS2R R126, SRZ ;  /* 0x00000000007e7805 */ /* 0x000fe2000001ff00 */
[----:B------:R-:W-:Y:S01]  /*1cd0*/  @!P5 IMAD.IADD R13, R13, 0x1, -R2 ;  /* 0x000000010d0dd824 */ /* 0x000fe200078e0a02 */
[----:B------:R-:W-:Y:S01]  /*1ce0*/  CS2R R128, SRZ ;  /* 0x0000000000807805 */ /* 0x000fe2000001ff00 */
[----:B------:R-:W-:Y:S01]  /*1cf0*/  IMAD R17, R2, R7, R17 ;  /* 0x0000000702117224 */ /* 0x000fe200078e0211 */
[----:B------:R-:W-:Y:S01]  /*1d00*/  LOP3.LUT R7, RZ, R4, RZ, 0x33, !PT ;  /* 0x00000004ff077212 */ /* 0x000fe200078e33ff */
[----:B------:R-:W-:Y:S01]  /*1d10*/  @!P6 IMAD.MOV R14, RZ, RZ, -R14 ;  /* 0x000000ffff0ee224 */ /* 0x000fe200078e0a0e */
[----:B------:R-:W-:Y:S01]  /*1d20*/  ISETP.NE.AND P6, PT, R4, RZ, PT ;  /* 0x000000ff0400720c */ /* 0x000fe20003fc5270 */
[----:B------:R-:W-:Y:S01]  /*1d30*/  IMAD.MOV.U32 R4, RZ, RZ, R9 ;  /* 0x000000ffff047224 */ /* 0x000fe200078e0009 */
[C---:B------:R-:W-:Y:S01]  /*1d40*/  ISETP.GT.U32.AND P5, PT, R2.reuse, R13, PT ;  /* 0x0000000d0200720c */ /* 0x040fe20003fa4070 */
[----:B------:R-:W-:Y:S01]  /*1d50*/  IMAD.MOV R16, RZ, RZ, -R16 ;  /* 0x000000ffff107224 */ /* 0x000fe200078e0a10 */
[C---:B------:R-:W-:Y:S01]  /*1d60*/  SEL R8, R7.reuse, R10, !P6 ;  /* 0x0000000a07087207 */ /* 0x040fe20007000000 */
[----:B------:R-:W-:Y:S01]  /*1d70*/  @!P2 IMAD.MOV R4, RZ, RZ, -R4 ;  /* 0x000000ffff04a224 */ /* 0x000fe200078e0a04 */
[C---:B------:R-:W-:Y:S01]  /*1d80*/  SEL R9, R7.reuse, R12, !P6 ;  /* 0x0000000c07097207 */ /* 0x040fe20007000000 */
[----:B------:R-:W-:Y:S01]  /*1d90*/  IMAD R16, R2, R16, R19 ;  /* 0x0000001002107224 */ /* 0x000fe200078e0213 */
[C---:B------:R-:W-:Y:S01]  /*1da0*/  SEL R10, R7.reuse, R14, !P6 ;  /* 0x0000000e070a7207 */ /* 0x040fe20007000000 */
[----:B------:R-:W-:Y:S01]  /*1db0*/  IMAD R8, R8, R103, RZ ;  /* 0x0000006708087224 */ /* 0x000fe200078e02ff */
[----:B------:R-:W-:Y:S01]  /*1dc0*/  SEL R12, R7, R4, !P6 ;  /* 0x00000004070c7207 */ /* 0x000fe20007000000 */
[----:B------:R-:W-:Y:S01]  /*1dd0*/  IMAD.HI.U32 R7, R6, R21, RZ ;  /* 0x0000001506077227 */ /* 0x000fe200078e00ff */
[----:B------:R-:W-:-:S02]  /*1de0*/  ISETP.GT.U32.AND P2, PT, R2, R15, PT ;  /* 0x0000000f0200720c */ /* 0x000fc40003f44070 */
[----:B------:R-:W-:Y:S02]  /*1df0*/  CS2R R130, SRZ ;  /* 0x0000000000827805 */ /* 0x000fe4000001ff00 */
[C---:B------:R-:W-:Y:S01]  /*1e00*/  ISETP.GT.U32.AND P6, PT, R2.reuse, R17, PT ;  /* 0x000000110200720c */ /* 0x040fe20003fc4070 */
[----:B------:R-:W-:Y:S01]  /*1e10*/  @!P5 IMAD.IADD R13, R13, 0x1, -R2 ;  /* 0x000000010d0dd824 */ /* 0x000fe200078e0a02 */
[C---:B------:R-:W-:Y:S01]  /*1e20*/  ISETP.GT.U32.AND P5, PT, R2.reuse, R16, PT ;  /* 0x000000100200720c */ /* 0x040fe20003fa4070 */
[----:B------:R-:W-:Y:S01]  /*1e30*/  IMAD.MOV R18, RZ, RZ, -R7 ;  /* 0x000000ffff127224 */ /* 0x000fe200078e0a07 */
[----:B------:R-:W-:Y:S01]  /*1e40*/  IABS R19, R25 ;  /* 0x0000001900137213 */ /* 0x000fe20000000000 */
[----:B------:R-:W-:Y:S01]  /*1e50*/  @!P0 IMAD.MOV R13, RZ, RZ, -R13 ;  /* 0x000000ffff0d8224 */ /* 0x000fe200078e0a0d */
[----:B------:R-:W-:Y:S01]  /*1e60*/  IABS R14, R81 ;  /* 0x00000051000e7213 */ /* 0x000fe20000000000 */
[----:B------:R-:W-:Y:S01]  /*1e70*/  IMAD R18, R2, R18, R21 ;  /* 0x0000001202127224 */ /* 0x000fe200078e0215 */
[----:B------:R-:W-:Y:S01]  /*1e80*/  CS2R R132, SRZ ;  /* 0x0000000000847805 */ /* 0x000fe2000001ff00 */
[----:B------:R-:W-:Y:S01]  /*1e90*/  IMAD.HI.U32 R4, R6, R19, RZ ;  /* 0x0000001306047227 */ /* 0x000fe200078e00ff */
[----:B------:R-:W-:-:S02]  /*1ea0*/  CS2R R134, SRZ ;  /* 0x0000000000867805 */ /* 0x000fc4000001ff00 */
[----:B------:R-:W-:Y:S02]  /*1eb0*/  CS2R R136, SRZ ;  /* 0x0000000000887805 */ /* 0x000fe4000001ff00 */
[----:B------:R-:W-:Y:S01]  /*1ec0*/  CS2R R138, SRZ ;  /* 0x00000000008a7805 */ /* 0x000fe2000001ff00 */
[--C-:B------:R-:W-:Y:S01]  /*1ed0*/  @!P2 IMAD.IADD R15, R15, 0x1, -R2.reuse ;  /* 0x000000010f0fa824 */ /* 0x100fe200078e0a02 */
[----:B------:R-:W-:Y:S01]  /*1ee0*/  ISETP.GE.AND P2, PT, R25, RZ, PT ;  /* 0x000000ff1900720c */ /* 0x000fe20003f46270 */
[----:B------:R-:W-:Y:S01]  /*1ef0*/  @!P6 IMAD.IADD R17, R17, 0x1, -R2 ;  /* 0x000000011111e824 */ /* 0x000fe200078e0a02 */
[----:B------:R-:W-:Y:S01]  /*1f00*/  IABS R25, R77 ;  /* 0x0000004d00197213 */ /* 0x000fe20000000000 */
[----:B------:R-:W-:Y:S01]  /*1f10*/  IMAD.MOV R4, RZ, RZ, -R4 ;  /* 0x000000ffff047224 */ /* 0x000fe200078e0a04 */
[----:B------:R-:W-:Y:S01]  /*1f20*/  ISETP.GT.U32.AND P6, PT, R2, R15, PT ;  /* 0x0000000f0200720c */ /* 0x000fe20003fc4070 */
[----:B------:R-:W-:Y:S01]  /*1f30*/  @!P5 IMAD.IADD R16, R16, 0x1, -R2 ;  /* 0x000000011010d824 */ /* 0x000fe200078e0a02 */
[C---:B------:R-:W-:Y:S01]  /*1f40*/  ISETP.GT.U32.AND P5, PT, R2.reuse, R17, PT ;  /* 0x000000110200720c */ /* 0x040fe20003fa4070 */
[----:B------:R-:W-:Y:S01]  /*1f50*/  IMAD R7, R2, R4, R19 ;  /* 0x0000000402077224 */ /* 0x000fe200078e0213 */
[----:B------:R-:W-:Y:S01]  /*1f60*/  CS2R R140, SRZ ;  /* 0x00000000008c7805 */ /* 0x000fe2000001ff00 */
[----:B------:R-:W-:Y:S01]  /*1f70*/  IMAD.HI.U32 R4, R6, R23, RZ ;  /* 0x0000001706047227 */ /* 0x000fe200078e00ff */
[----:B------:R-:W-:-:S02]  /*1f80*/  ISETP.GT.U32.AND P0, PT, R2, R16, PT ;  /* 0x000000100200720c */ /* 0x000fc40003f04070 */
[----:B------:R-:W-:Y:S02]  /*1f90*/  CS2R R142, SRZ ;  /* 0x00000000008e7805 */ /* 0x000fe4000001ff00 */
[----:B------:R-:W-:Y:S01]  /*1fa0*/  CS2R R144, SRZ ;  /* 0x0000000000907805 */ /* 0x000fe2000001ff00 */
[----:B------:R-:W-:Y:S01]  /*1fb0*/  IMAD.MOV.U32 R21, RZ, RZ, R14 ;  /* 0x000000ffff157224 */ /* 0x000fe200078e000e */
[----:B------:R-:W-:Y:S01]  /*1fc0*/  CS2R R146, SRZ ;  /* 0x0000000000927805 */ /* 0x000fe2000001ff00 */
[----:B------:R-:W-:Y:S01]  /*1fd0*/  IMAD.MOV R4, RZ, RZ, -R4 ;  /* 0x000000ffff047224 */ /* 0x000fe200078e0a04 */
[----:B------:R-:W-:Y:S01]  /*1fe0*/  CS2R R148, SRZ ;  /* 0x0000000000947805 */ /* 0x000fe2000001ff00 */
[----:B------:R-:W-:Y:S01]  /*1ff0*/  IMAD.HI.U32 R14, R6, R21, RZ ;  /* 0x00000015060e7227 */ /* 0x000fe200078e00ff */
[----:B------:R-:W-:-:S03]  /*2000*/  CS2R R150, SRZ ;  /* 0x0000000000967805 */ /* 0x000fc6000001ff00 */
[C---:B------:R-:W-:Y:S02]  /*2010*/  IMAD R19, R2.reuse, R4, R23 ;  /* 0x0000000402137224 */ /* 0x040fe400078e0217 */
[----:B------:R-:W-:Y:S02]  /*2020*/  IMAD.MOV.U32 R23, RZ, RZ, R20 ;  /* 0x000000ffff177224 */ /* 0x000fe400078e0014 */
[--C-:B------:R-:W-:Y:S01]  /*2030*/  @!P6 IMAD.IADD R15, R15, 0x1, -R2.reuse ;  /* 0x000000010f0fe824 */ /* 0x100fe200078e0a02 */
[C---:B------:R-:W-:Y:S01]  /*2040*/  ISETP.GT.U32.AND P6, PT, R2.reuse, R7, PT ;  /* 0x000000070200720c */ /* 0x040fe20003fc4070 */
[----:B------:R-:W-:Y:S01]  /*2050*/  @!P5 IMAD.IADD R17, R17, 0x1, -R2 ;  /* 0x000000011111d824 */ /* 0x000fe200078e0a02 */
[----:B------:R-:W-:Y:S01]  /*2060*/  ISETP.GT.U32.AND P5, PT, R2, R18, PT ;  /* 0x000000120200720c */ /* 0x000fe20003fa4070 */
[----:B------:R-:W-:Y:S02]  /*2070*/  IMAD.MOV R14, RZ, RZ, -R14 ;  /* 0x000000ffff0e7224 */ /* 0x000fe400078e0a0e */
[----:B------:R-:W-:-:S04]  /*2080*/  IMAD.HI.U32 R4, R6, R23, RZ ;  /* 0x0000001706047227 */ /* 0x000fc800078e00ff */
[C---:B------:R-:W-:Y:S02]  /*2090*/  IMAD R20, R2.reuse, R14, R21 ;  /* 0x0000000e02147224 */ /* 0x040fe400078e0215 */
[----:B------:R-:W-:Y:S02]  /*20a0*/  IMAD.MOV R21, RZ, RZ, -R4 ;  /* 0x000000ffff157224 */ /* 0x000fe400078e0a04 */
[--C-:B------:R-:W-:Y:S01]  /*20b0*/  @!P6 IMAD.IADD R7, R7, 0x1, -R2.reuse ;  /* 0x000000010707e824 */ /* 0x100fe200078e0a02 */
[C---:B------:R-:W-:Y:S01]  /*20c0*/  ISETP.GT.U32.AND P6, PT, R2.reuse, R20, PT ;  /* 0x000000140200720c */ /* 0x040fe20003fc4070 */
[----:B------:R-:W-:Y:S02]  /*20d0*/  IMAD R21, R2, R21, R23 ;  /* 0x0000001502157224 */ /* 0x000fe400078e0217 */
[--C-:B------:R-:W-:Y:S02]  /*20e0*/  @!P5 IMAD.IADD R18, R18, 0x1, -R2.reuse ;  /* 0x000000011212d824 */ /* 0x100fe400078e0a02 */
[----:B------:R-:W-:Y:S01]  /*20f0*/  @!P0 IMAD.IADD R16, R16, 0x1, -R2 ;  /* 0x0000000110108824 */ /* 0x000fe200078e0a02 */
[C---:B------:R-:W-:Y:S01]  /*2100*/  ISETP.GT.U32.AND P5, PT, R2.reuse, R21, PT ;  /* 0x000000150200720c */ /* 0x040fe20003fa4070 */
[----:B------:R-:W-:Y:S01]  /*2110*/  IMAD.MOV.U32 R14, RZ, RZ, R15 ;  /* 0x000000ffff0e7224 */ /* 0x000fe200078e000f */
[----:B------:R-:W-:Y:S01]  /*2120*/  ISETP.GT.U32.AND P0, PT, R2, R19, PT ;  /* 0x000000130200720c */ /* 0x000fe20003f04070 */
[----:B------:R-:W-:-:S04]  /*2130*/  IMAD.HI.U32 R4, R6, R25, RZ ;  /* 0x0000001906047227 */ /* 0x000fc800078e00ff */
[----:B------:R-:W-:Y:S01]  /*2140*/  @!P1 IMAD.MOV R14, RZ, RZ, -R14 ;  /* 0x000000ffff0e9224 */ /* 0x000fe200078e0a0e */
[----:B------:R-:W-:Y:S01]  /*2150*/  ISETP.GT.U32.AND P1, PT, R2, R18, PT ;  /* 0x000000120200720c */ /* 0x000fe20003f24070 */
[----:B------:R-:W-:Y:S01]  /*2160*/  @!P6 IMAD.IADD R20, R20, 0x1, -R2 ;  /* 0x000000011414e824 */ /* 0x000fe200078e0a02 */
[C---:B------:R-:W-:Y:S01]  /*2170*/  ISETP.GT.U32.AND P6, PT, R2.reuse, R7, PT ;  /* 0x000000070200720c */ /* 0x040fe20003fc4070 */
[----:B------:R-:W-:Y:S02]  /*2180*/  IMAD.MOV R4, RZ, RZ, -R4 ;  /* 0x000000ffff047224 */ /* 0x000fe400078e0a04 */
[--C-:B------:R-:W-:Y:S01]  /*2190*/  @!P5 IMAD.IADD R21, R21, 0x1, -R2.reuse ;  /* 0x000000011515d824 */ /* 0x100fe200078e0a02 */
[----:B------:R-:W-:Y:S01]  /*21a0*/  ISETP.GT.U32.AND P5, PT, R2, R20, PT ;  /* 0x000000140200720c */ /* 0x000fe20003fa4070 */
[----:B------:R-:W-:Y:S01]  /*21b0*/  @!P0 IMAD.IADD R19, R19, 0x1, -R2 ;  /* 0x0000000113138824 */ /* 0x000fe200078e0a02 */
[----:B------:R-:W-:Y:S01]  /*21c0*/  ISETP.GE.AND P0, PT, R22, RZ, PT ;  /* 0x000000ff1600720c */ /* 0x000fe20003f06270 */
[----:B------:R-:W-:-:S02]  /*21d0*/  IMAD.MOV.U32 R15, RZ, RZ, R17 ;  /* 0x000000ffff0f7224 */ /* 0x000fc400078e0011 */
[----:B------:R-:W-:Y:S01]  /*21e0*/  @!P4 IMAD.MOV R16, RZ, RZ, -R16 ;  /* 0x000000ffff10c224 */ /* 0x000fe200078e0a10 */
[C---:B------:R-:W-:Y:S01]  /*21f0*/  ISETP.GT.U32.AND P4, PT, R2.reuse, R21, PT ;  /* 0x000000150200720c */ /* 0x040fe20003f84070 */
[----:B------:R-:W-:Y:S01]  /*2200*/  IMAD R22, R2, R4, R25 ;  /* 0x0000000402167224 */ /* 0x000fe200078e0219 */
[----:B------:R-:W-:Y:S01]  /*2210*/  IABS R25, R41 ;  /* 0x0000002900197213 */ /* 0x000fe20000000000 */
[----:B------:R-:W-:-:S04]  /*2220*/  IMAD.HI.U32 R4, R6, R29, RZ ;  /* 0x0000001d06047227 */ /* 0x000fc800078e00ff */
[----:B------:R-:W-:Y:S01]  /*2230*/  @!P3 IMAD.MOV R15, RZ, RZ, -R15 ;  /* 0x000000ffff0fb224 */ /* 0x000fe200078e0a0f */
[----:B------:R-:W-:Y:S01]  /*2240*/  ISETP.GT.U32.AND P3, PT, R2, R19, PT ;  /* 0x000000130200720c */ /* 0x000fe20003f64070 */
[----:B------:R-:W-:-:S04]  /*2250*/  IMAD.HI.U32 R23, R6, R27, RZ ;  /* 0x0000001b06177227 */ /* 0x000fc800078e00ff */
[----:B------:R-:W-:Y:S02]  /*2260*/  IMAD.MOV R4, RZ, RZ, -R4 ;  /* 0x000000ffff047224 */ /* 0x000fe400078e0a04 */
[----:B------:R-:W-:Y:S02]  /*2270*/  IMAD.MOV R23, RZ, RZ, -R23 ;  /* 0x000000ffff177224 */ /* 0x000fe400078e0a17 */
[--C-:B------:R-:W-:Y:S01]  /*2280*/  @!P1 IMAD.IADD R18, R18, 0x1, -R2.reuse ;  /* 0x0000000112129824 */ /* 0x100fe200078e0a02 */
[----:B------:R-:W-:Y:S01]  /*2290*/  ISETP.GE.AND P1, PT, R24, RZ, PT ;  /* 0x000000ff1800720c */ /* 0x000fe20003f26270 */
[--C-:B------:R-:W-:Y:S01]  /*22a0*/  @!P6 IMAD.IADD R7, R7, 0x1, -R2.reuse ;  /* 0x000000010707e824 */ /* 0x100fe200078e0a02 */
[C---:B------:R-:W-:Y:S01]  /*22b0*/  ISETP.GT.U32.AND P6, PT, R2.reuse, R22, PT ;  /* 0x000000160200720c */ /* 0x040fe20003fc4070 */
[C---:B------:R-:W-:Y:S01]  /*22c0*/  IMAD R24, R2.reuse, R4, R29 ;  /* 0x0000000402187224 */ /* 0x040fe200078e021d */
[----:B------:R-:W-:Y:S01]  /*22d0*/  IABS R29, R28 ;  /* 0x0000001c001d7213 */ /* 0x000fe20000000000 */
[C---:B------:R-:W-:Y:S01]  /*22e0*/  IMAD R23, R2.reuse, R23, R27 ;  /* 0x0000001702177224 */ /* 0x040fe200078e021b */
[----:B------:R-:W-:Y:S01]  /*22f0*/  IABS R27, R35 ;  /* 0x00000023001b7213 */ /* 0x000fe20000000000 */
[--C-:B------:R-:W-:Y:S01]  /*2300*/  @!P4 IMAD.IADD R21, R21, 0x1, -R2.reuse ;  /* 0x000000011515c824 */ /* 0x100fe200078e0a02 */
[C---:B------:R-:W-:Y:S01]  /*2310*/  ISETP.GT.U32.AND P4, PT, R2.reuse, R24, PT ;  /* 0x000000180200720c */ /* 0x040fe20003f84070 */
[--C-:B------:R-:W-:Y:S01]  /*2320*/  @!P3 IMAD.IADD R19, R19, 0x1, -R2.reuse ;  /* 0x000000011313b824 */ /* 0x100fe200078e0a02 */
[----:B------:R-:W-:Y:S01]  /*2330*/  ISETP.GT.U32.AND P3, PT, R2, R23, PT ;  /* 0x000000170200720c */ /* 0x000fe20003f64070 */
[----:B------:R-:W-:Y:S01]  /*2340*/  @!P5 IMAD.IADD R20, R20, 0x1, -R2 ;  /* 0x000000011414d824 */ /* 0x000fe200078e0a02 */
[----:B------:R-:W-:Y:S01]  /*2350*/  ISETP.GE.AND P5, PT, R81, RZ, PT ;  /* 0x000000ff5100720c */ /* 0x000fe20003fa6270 */
[----:B------:R-:W-:Y:S01]  /*2360*/  IMAD.HI.U32 R4, R6, R25, RZ ;  /* 0x0000001906047227 */ /* 0x000fe200078e00ff */
[----:B------:R-:W-:-:S03]  /*2370*/  IABS R81, R76 ;  /* 0x0000004c00517213 */ /* 0x000fc60000000000 */
[----:B------:R-:W-:Y:S01]  /*2380*/  @!P6 IMAD.IADD R22, R22, 0x1, -R2 ;  /* 0x000000011616e824 */ /* 0x000fe200078e0a02 */
[----:B------:R-:W-:Y:S01]  /*2390*/  ISETP.GE.AND P6, PT, R79, RZ, PT ;  /* 0x000000ff4f00720c */ /* 0x000fe20003fc6270 */
[----:B------:R-:W-:Y:S01]  /*23a0*/  IMAD.MOV R17, RZ, RZ, -R4 ;  /* 0x000000ffff117224 */ /* 0x000fe200078e0a04 */
[----:B------:R-:W-:Y:S01]  /*23b0*/  IABS R79, R65 ;  /* 0x00000041004f7213 */ /* 0x000fe20000000000 */
[----:B------:R-:W-:Y:S01]  /*23c0*/  @!P4 IMAD.IADD R24, R24, 0x1, -R2 ;  /* 0x000000011818c824 */ /* 0x000fe200078e0a02 */
[----:B------:R-:W-:Y:S01]  /*23d0*/  ISETP.GT.U32.AND P4, PT, R2, R22, PT ;  /* 0x000000160200720c */ /* 0x000fe20003f84070 */
[----:B------:R-:W-:-:S04]  /*23e0*/  IMAD.HI.U32 R4, R6, R27, RZ ;  /* 0x0000001b06047227 */ /* 0x000fc800078e00ff */
[----:B------:R-:W-:Y:S01]  /*23f0*/  @!P3 IMAD.IADD R23, R23, 0x1, -R2 ;  /* 0x000000011717b824 */ /* 0x000fe200078e0a02 */
[----:B------:R-:W-:Y:S01]  /*2400*/  ISETP.GE.AND P3, PT, R77, RZ, PT ;  /* 0x000000ff4d00720c */ /* 0x000fe20003f66270 */
[----:B------:R-:W-:Y:S01]  /*2410*/  IMAD.MOV R4, RZ, RZ, -R4 ;  /* 0x000000ffff047224 */ /* 0x000fe200078e0a04 */
[----:B------:R-:W-:Y:S01]  /*2420*/  IABS R77, R59 ;  /* 0x0000003b004d7213 */ /* 0x000fe20000000000 */
[----:B------:R-:W-:Y:S01]  /*2430*/  @!P0 IMAD.MOV R18, RZ, RZ, -R18 ;  /* 0x000000ffff128224 */ /* 0x000fe200078e0a12 */
[C---:B------:R-:W-:Y:S01]  /*2440*/  ISETP.GT.U32.AND P0, PT, R2.reuse, R23, PT ;  /* 0x000000170200720c */ /* 0x040fe20003f04070 */
[----:B------:R-:W-:Y:S02]  /*2450*/  IMAD R25, R2, R17, R25 ;  /* 0x0000001102197224 */ /* 0x000fe400078e0219 */
[----:B------:R-:W-:Y:S01]  /*2460*/  @!P5 IMAD.MOV R20, RZ, RZ, -R20 ;  /* 0x000000ffff14d224 */ /* 0x000fe200078e0a14 */
[----:B------:R-:W-:Y:S01]  /*2470*/  ISETP.GE.AND P5, PT, R26, RZ, PT ;  /* 0x000000ff1a00720c */ /* 0x000fe20003fa6270 */
[----:B------:R-:W-:-:S02]  /*2480*/  IMAD R26, R2, R4, R27 ;  /* 0x00000004021a7224 */ /* 0x000fc400078e021b */
[----:B------:R-:W-:Y:S01]  /*2490*/  @!P1 IMAD.MOV R19, RZ, RZ, -R19 ;  /* 0x000000ffff139224 */ /* 0x000fe200078e0a13 */
[----:B------:R-:W-:Y:S01]  /*24a0*/  ISETP.GT.U32.AND P1, PT, R2, R25, PT ;  /* 0x000000190200720c */ /* 0x000fe20003f24070 */
[----:B------:R-:W-:-:S04]  /*24b0*/  IMAD.HI.U32 R4, R6, R29, RZ ;  /* 0x0000001d06047227 */ /* 0x000fc800078e00ff */
[----:B------:R-:W-:Y:S01]  /*24c0*/  @!P4 IMAD.IADD R22, R22, 0x1, -R2 ;  /* 0x000000011616c824 */ /* 0x000fe200078e0a02 */
[C---:B------:R-:W-:Y:S01]  /*24d0*/  ISETP.GT.U32.AND P4, PT, R2.reuse, R26, PT ;  /* 0x0000001a0200720c */ /* 0x040fe20003f84070 */
[----:B------:R-:W-:Y:S01]  /*24e0*/  IMAD.MOV.U32 R17, RZ, RZ, R7 ;  /* 0x000000ffff117224 */ /* 0x000fe200078e0007 */
[----:B------:R-:W-:Y:S01]  /*24f0*/  IABS R7, R31 ;  /* 0x0000001f00077213 */ /* 0x000fe20000000000 */
[----:B------:R-:W-:Y:S02]  /*2500*/  IMAD.MOV R4, RZ, RZ, -R4 ;  /* 0x000000ffff047224 */ /* 0x000fe400078e0a04 */
[----:B------:R-:W-:Y:S01]  /*2510*/  @!P2 IMAD.MOV R17, RZ, RZ, -R17 ;  /* 0x000000ffff11a224 */ /* 0x000fe200078e0a11 */
[C---:B------:R-:W-:Y:S01]  /*2520*/  ISETP.GT.U32.AND P2, PT, R2.reuse, R24, PT ;  /* 0x000000180200720c */ /* 0x040fe20003f44070 */
[--C-:B------:R-:W-:Y:S01]  /*2530*/  @!P0 IMAD.IADD R23, R23, 0x1, -R2.reuse ;  /* 0x0000000117178824 */ /* 0x100fe200078e0a02 */
[----:B------:R-:W-:Y:S01]  /*2540*/  ISETP.GE.AND P0, PT, R41, RZ, PT ;  /* 0x000000ff2900720c */ /* 0x000fe20003f06270 */
[C---:B------:R-:W-:Y:S01]  /*2550*/  IMAD R27, R2.reuse, R4, R29 ;  /* 0x00000004021b7224 */ /* 0x040fe200078e021d */
[----:B------:R-:W-:Y:S01]  /*2560*/  IABS R41, R40 ;  /* 0x0000002800297213 */ /* 0x000fe20000000000 */
[----:B------:R-:W-:Y:S01]  /*2570*/  @!P6 IMAD.MOV R21, RZ, RZ, -R21 ;  /* 0x000000ffff15e224 */ /* 0x000fe200078e0a15 */
[----:B------:R-:W-:Y:S01]  /*2580*/  ISETP.GE.AND P6, PT, R49, RZ, PT ;  /* 0x000000ff3100720c */ /* 0x000fe20003fc6270 */
[----:B------:R-:W-:Y:S01]  /*2590*/  @!P5 IMAD.MOV R23, RZ, RZ, -R23 ;  /* 0x000000ffff17d224 */ /* 0x000fe200078e0a17 */
[----:B------:R-:W-:Y:S01]  /*25a0*/  ISETP.GT.U32.AND P5, PT, R2, R27, PT ;  /* 0x0000001b0200720c */ /* 0x000fe20003fa4070 */
[--C-:B------:R-:W-:Y:S01]  /*25b0*/  @!P1 IMAD.IADD R25, R25, 0x1, -R2.reuse ;  /* 0x0000000119199824 */ /* 0x100fe200078e0a02 */
[----:B------:R-:W-:Y:S01]  /*25c0*/  ISETP.GE.AND P1, PT, R28, RZ, PT ;  /* 0x000000ff1c00720c */ /* 0x000fe20003f26270 */
[----:B------:R-:W-:Y:S01]  /*25d0*/  @!P4 IMAD.IADD R26, R26, 0x1, -R2 ;  /* 0x000000011a1ac824 */ /* 0x000fe200078e0a02 */
[----:B------:R-:W-:Y:S01]  /*25e0*/  IABS R28, R33 ;  /* 0x00000021001c7213 */ /* 0x000fe20000000000 */
[----:B------:R-:W-:Y:S01]  /*25f0*/  IMAD.HI.U32 R4, R6, R7, RZ ;  /* 0x0000000706047227 */ /* 0x000fe200078e00ff */
[----:B------:R-:W-:-:S02]  /*2600*/  ISETP.GT.U32.AND P4, PT, R2, R25, PT ;  /* 0x000000190200720c */ /* 0x000fc40003f84070 */
[----:B------:R-:W-:Y:S01]  /*2610*/  IABS R49, R45 ;  /* 0x0000002d00317213 */ /* 0x000fe20000000000 */
[----:B------:R-:W-:Y:S02]  /*2620*/  IMAD.MOV.U32 R29, RZ, RZ, R28 ;  /* 0x000000ffff1d7224 */ /* 0x000fe400078e001c */
[----:B------:R-:W-:Y:S01]  /*2630*/  @!P3 IMAD.MOV R22, RZ, RZ, -R22 ;  /* 0x000000ffff16b224 */ /* 0x000fe200078e0a16 */
[----:B------:R-:W-:Y:S01]  /*2640*/  ISETP.GT.U32.AND P3, PT, R2, R26, PT ;  /* 0x0000001a0200720c */ /* 0x000fe20003f64070 */
[----:B------:R-:W-:Y:S01]  /*2650*/  @!P2 IMAD.IADD R24, R24, 0x1, -R2 ;  /* 0x000000011818a824 */ /* 0x000fe200078e0a02 */
[----:B------:R-:W-:Y:S01]  /*2660*/  ISETP.GE.AND P2, PT, R35, RZ, PT ;  /* 0x000000ff2300720c */ /* 0x000fe20003f46270 */
[----:B------:R-:W-:Y:S01]  /*2670*/  IMAD.MOV R28, RZ, RZ, -R4 ;  /* 0x000000ffff1c7224 */ /* 0x000fe200078e0a04 */
[----:B------:R-:W-:Y:S01]  /*2680*/  IABS R35, R37 ;  /* 0x0000002500237213 */ /* 0x000fe20000000000 */
[----:B------:R-:W-:-:S04]  /*2690*/  IMAD.HI.U32 R4, R6, R29, RZ ;  /* 0x0000001d06047227 */ /* 0x000fc800078e00ff */
[----:B------:R-:W-:Y:S01]  /*26a0*/  @!P6 IMAD.MOV R24, RZ, RZ, -R24 ;  /* 0x000000ffff18e224 */ /* 0x000fe200078e0a18 */
[----:B------:R-:W-:Y:S01]  /*26b0*/  ISETP.GE.AND P6, PT, R31, RZ, PT ;  /* 0x000000ff1f00720c */ /* 0x000fe20003fc6270 */
[----:B------:R-:W-:Y:S01]  /*26c0*/  @!P5 IMAD.IADD R27, R27, 0x1, -R2 ;  /* 0x000000011b1bd824 */ /* 0x000fe200078e0a02 */
[----:B------:R-:W-:Y:S01]  /*26d0*/  IABS R31, R30 ;  /* 0x0000001e001f7213 */ /* 0x000fe20000000000 */
[C---:B------:R-:W-:Y:S02]  /*26e0*/  IMAD R28, R2.reuse, R28, R7 ;  /* 0x0000001c021c7224 */ /* 0x040fe400078e0207 */
[----:B------:R-:W-:Y:S01]  /*26f0*/  IMAD.MOV R7, RZ, RZ, -R4 ;  /* 0x000000ffff077224 */ /* 0x000fe200078e0a04 */
[----:B------:R-:W-:Y:S01]  /*2700*/  ISETP.GT.U32.AND P5, PT, R2, R27, PT ;  /* 0x0000001b0200720c */ /* 0x000fe20003fa4070 */
[----:B------:R-:W-:Y:S01]  /*2710*/  @!P4 IMAD.IADD R25, R25, 0x1, -R2 ;  /* 0x000000011919c824 */ /* 0x000fe200078e0a02 */
[----:B------:R-:W-:Y:S01]  /*2720*/  ISETP.GE.AND P4, PT, R33, RZ, PT ;  /* 0x000000ff2100720c */ /* 0x000fe20003f86270 */
[----:B------:R-:W-:Y:S01]  /*2730*/  IMAD.HI.U32 R4, R6, R31, RZ ;  /* 0x0000001f06047227 */ /* 0x000fe200078e00ff */
[----:B------:R-:W-:-:S03]  /*2740*/  IABS R33, R39 ;  /* 0x0000002700217213 */ /* 0x000fc60000000000 */
[----:B------:R-:W-:Y:S02]  /*2750*/  IMAD R29, R2, R7, R29 ;  /* 0x00000007021d7224 */ /* 0x000fe400078e021d */
[----:B------:R-:W-:Y:S01]  /*2760*/  @!P3 IMAD.IADD R26, R26, 0x1, -R2 ;  /* 0x000000011a1ab824 */ /* 0x000fe200078e0a02 */
[C---:B------:R-:W-:Y:S01]  /*2770*/  ISETP.GT.U32.AND P3, PT, R2.reuse, R28, PT ;  /* 0x0000001c0200720c */ /* 0x040fe20003f64070 */
[----:B------:R-:W-:Y:S02]  /*2780*/  IMAD.MOV R4, RZ, RZ, -R4 ;  /* 0x000000ffff047224 */ /* 0x000fe400078e0a04 */
[----:B------:R-:W-:Y:S01]  /*2790*/  @!P0 IMAD.MOV R25, RZ, RZ, -R25 ;  /* 0x000000ffff198224 */ /* 0x000fe200078e0a19 */
[----:B------:R-:W-:Y:S01]  /*27a0*/  ISETP.GT.U32.AND P0, PT, R2, R29, PT ;  /* 0x0000001d0200720c */ /* 0x000fe20003f04070 */
[----:B------:R-:W-:Y:S01]  /*27b0*/  @!P2 IMAD.MOV R26, RZ, RZ, -R26 ;  /* 0x000000ffff1aa224 */ /* 0x000fe200078e0a1a */
[----:B------:R-:W-:Y:S01]  /*27c0*/  ISETP.GE.AND P2, PT, R30, RZ, PT ;  /* 0x000000ff1e00720c */ /* 0x000fe20003f46270 */
[----:B------:R-:W-:Y:S01]  /*27d0*/  IMAD R30, R2, R4, R31 ;  /* 0x00000004021e7224 */ /* 0x000fe200078e021f */
[----:B------:R-:W-:Y:S01]  /*27e0*/  IABS R31, R32 ;  /* 0x00000020001f7213 */ /* 0x000fe20000000000 */
[----:B------:R-:W-:-:S02]  /*27f0*/  @!P5 IMAD.IADD R27, R27, 0x1, -R2 ;  /* 0x000000011b1bd824 */ /* 0x000fc400078e0a02 */
[----:B------:R-:W-:Y:S01]  /*2800*/  IMAD.HI.U32 R7, R6, R33, RZ ;  /* 0x0000002106077227 */ /* 0x000fe200078e00ff */
[----:B------:R-:W-:-:S03]  /*2810*/  ISETP.GT.U32.AND P5, PT, R2, R30, PT ;  /* 0x0000001e0200720c */ /* 0x000fc60003fa4070 */
[--C-:B------:R-:W-:Y:S02]  /*2820*/  @!P3 IMAD.IADD R28, R28, 0x1, -R2.reuse ;  /* 0x000000011c1cb824 */ /* 0x100fe400078e0a02 */
[----:B------:R-:W-:Y:S02]  /*2830*/  @!P0 IMAD.IADD R29, R29, 0x1, -R2 ;  /* 0x000000011d1d8824 */ /* 0x000fe400078e0a02 */
[----:B------:R-:W-:Y:S01]  /*2840*/  IMAD.HI.U32 R4, R6, R31, RZ ;  /* 0x0000001f06047227 */ /* 0x000fe200078e00ff */
[C---:B------:R-:W-:Y:S02]  /*2850*/  ISETP.GT.U32.AND P3, PT, R2.reuse, R28, PT ;  /* 0x0000001c0200720c */ /* 0x040fe40003f64070 */
[----:B------:R-:W-:Y:S01]  /*2860*/  ISETP.GT.U32.AND P0, PT, R2, R29, PT ;  /* 0x0000001d0200720c */ /* 0x000fe20003f04070 */
[----:B------:R-:W-:Y:S02]  /*2870*/  IMAD.MOV R4, RZ, RZ, -R4 ;  /* 0x000000ffff047224 */ /* 0x000fe400078e0a04 */
[----:B------:R-:W-:-:S02]  /*2880*/  @!P5 IMAD.IADD R30, R30, 0x1, -R2 ;  /* 0x000000011e1ed824 */ /* 0x000fc400078e0a02 */
[----:B------:R-:W-:Y:S01]  /*2890*/  @!P1 IMAD.MOV R27, RZ, RZ, -R27 ;  /* 0x000000ffff1b9224 */ /* 0x000fe200078e0a1b */
[----:B------:R-:W-:Y:S01]  /*28a0*/  ISETP.GE.AND P1, PT, R32, RZ, PT ;  /* 0x000000ff2000720c */ /* 0x000fe20003f26270 */
[----:B------:R-:W-:Y:S01]  /*28b0*/  IMAD.HI.U32 R32, R6, R35, RZ ;  /* 0x0000002306207227 */ /* 0x000fe200078e00ff */
[----:B------:R-:W-:-:S03]  /*28c0*/  ISETP.GT.U32.AND P5, PT, R2, R30, PT ;  /* 0x0000001e0200720c */ /* 0x000fc60003fa4070 */
[----:B------:R-:W-:Y:S02]  /*28d0*/  IMAD.MOV R7, RZ, RZ, -R7 ;  /* 0x000000ffff077224 */ /* 0x000fe400078e0a07 */
[----:B------:R-:W-:Y:S02]  /*28e0*/  IMAD R31, R2, R4, R31 ;  /* 0x00000004021f7224 */ /* 0x000fe400078e021f */
[----:B------:R-:W-:Y:S02]  /*28f0*/  IMAD.MOV R4, RZ, RZ, -R32 ;  /* 0x000000ffff047224 */ /* 0x000fe400078e0a20 */
[--C-:B------:R-:W-:Y:S01]  /*2900*/  @!P3 IMAD.IADD R28, R28, 0x1, -R2.reuse ;  /* 0x000000011c1cb824 */ /* 0x100fe200078e0a02 */
[----:B------:R-:W-:Y:S01]  /*2910*/  ISETP.GE.AND P3, PT, R39, RZ, PT ;  /* 0x000000ff2700720c */ /* 0x000fe20003f66270 */
[----:B------:R-:W-:Y:S01]  /*2920*/  @!P0 IMAD.IADD R29, R29, 0x1, -R2 ;  /* 0x000000011d1d8824 */ /* 0x000fe200078e0a02 */
[C---:B------:R-:W-:Y:S01]  /*2930*/  ISETP.GT.U32.AND P0, PT, R2.reuse, R31, PT ;  /* 0x0000001f0200720c */ /* 0x040fe20003f04070 */
[C---:B------:R-:W-:Y:S01]  /*2940*/  IMAD R32, R2.reuse, R7, R33 ;  /* 0x0000000702207224 */ /* 0x040fe200078e0221 */
[----:B------:R-:W-:Y:S01]  /*2950*/  IABS R39, R38 ;  /* 0x0000002600277213 */ /* 0x000fe20000000000 */
[C---:B------:R-:W-:Y:S01]  /*2960*/  IMAD R33, R2.reuse, R4, R35 ;  /* 0x0000000402217224 */ /* 0x040fe200078e0223 */
[----:B------:R-:W-:Y:S01]  /*2970*/  IABS R35, R34 ;  /* 0x0000002200237213 */ /* 0x000fe20000000000 */
[----:B------:R-:W-:Y:S01]  /*2980*/  @!P6 IMAD.MOV R28, RZ, RZ, -R28 ;  /* 0x000000ffff1ce224 */ /* 0x000fe200078e0a1c */
[----:B------:R-:W-:Y:S01]  /*2990*/  ISETP.GT.U32.AND P6, PT, R2, R32, PT ;  /* 0x000000200200720c */ /* 0x000fe20003fc4070 */
[----:B------:R-:W-:Y:S01]  /*29a0*/  @!P5 IMAD.IADD R30, R30, 0x1, -R2 ;  /* 0x000000011e1ed824 */ /* 0x000fe200078e0a02 */
[----:B------:R-:W-:Y:S01]  /*29b0*/  ISETP.GT.U32.AND P5, PT, R2, R33, PT ;  /* 0x000000210200720c */ /* 0x000fe20003fa4070 */
[----:B------:R-:W-:-:S04]  /*29c0*/  IMAD.HI.U32 R4, R6, R35, RZ ;  /* 0x0000002306047227 */ /* 0x000fc800078e00ff */
[----:B------:R-:W-:Y:S01]  /*29d0*/  @!P0 IMAD.IADD R31, R31, 0x1, -R2 ;  /* 0x000000011f1f8824 */ /* 0x000fe200078e0a02 */
[----:B------:R-:W-:Y:S01]  /*29e0*/  ISETP.GE.AND P0, PT, R34, RZ, PT ;  /* 0x000000ff2200720c */ /* 0x000fe20003f06270 */
[----:B------:R-:W-:Y:S01]  /*29f0*/  @!P4 IMAD.MOV R29, RZ, RZ, -R29 ;  /* 0x000000ffff1dc224 */ /* 0x000fe200078e0a1d */
[----:B------:R-:W-:Y:S01]  /*2a00*/  ISETP.GE.AND P4, PT, R37, RZ, PT ;  /* 0x000000ff2500720c */ /* 0x000fe20003f86270 */
[----:B------:R-:W-:Y:S01]  /*2a10*/  IMAD.MOV R4, RZ, RZ, -R4 ;  /* 0x000000ffff047224 */ /* 0x000fe200078e0a04 */
[----:B------:R-:W-:Y:S01]  /*2a20*/  IABS R37, R36 ;  /* 0x0000002400257213 */ /* 0x000fe20000000000 */
[--C-:B------:R-:W-:Y:S01]  /*2a30*/  @!P6 IMAD.IADD R32, R32, 0x1, -R2.reuse ;  /* 0x000000012020e824 */ /* 0x100fe200078e0a02 */
[C---:B------:R-:W-:Y:S01]  /*2a40*/  ISETP.GT.U32.AND P6, PT, R2.reuse, R31, PT ;  /* 0x0000001f0200720c */ /* 0x040fe20003fc4070 */
[----:B------:R-:W-:Y:S02]  /*2a50*/  @!P5 IMAD.IADD R33, R33, 0x1, -R2 ;  /* 0x000000012121d824 */ /* 0x000fe400078e0a02 */
[----:B------:R-:W-:Y:S01]  /*2a60*/  @!P2 IMAD.MOV R30, RZ, RZ, -R30 ;  /* 0x000000ffff1ea224 */ /* 0x000fe200078e0a1e */
[C---:B------:R-:W-:Y:S01]  /*2a70*/  ISETP.GT.U32.AND P5, PT, R2.reuse, R32, PT ;  /* 0x000000200200720c */ /* 0x040fe20003fa4070 */
[C---:B------:R-:W-:Y:S01]  /*2a80*/  IMAD R34, R2.reuse, R4, R35 ;  /* 0x0000000402227224 */ /* 0x040fe200078e0223 */
[----:B------:R-:W-:Y:S01]  /*2a90*/  ISETP.GT.U32.AND P2, PT, R2, R33, PT ;  /* 0x000000210200720c */ /* 0x000fe20003f44070 */
[----:B------:R-:W-:-:S04]  /*2aa0*/  IMAD.HI.U32 R7, R6, R37, RZ ;  /* 0x0000002506077227 */ /* 0x000fc800078e00ff */
[----:B------:R-:W-:Y:S02]  /*2ab0*/  IMAD.MOV R7, RZ, RZ, -R7 ;  /* 0x000000ffff077224 */ /* 0x000fe400078e0a07 */
[----:B------:R-:W-:Y:S01]  /*2ac0*/  @!P6 IMAD.IADD R31, R31, 0x1, -R2 ;  /* 0x000000011f1fe824 */ /* 0x000fe200078e0a02 */
[----:B------:R-:W-:Y:S01]  /*2ad0*/  ISETP.GT.U32.AND P6, PT, R2, R34, PT ;  /* 0x000000220200720c */ /* 0x000fe20003fc4070 */
[----:B------:R-:W-:-:S04]  /*2ae0*/  IMAD.HI.U32 R4, R6, R39, RZ ;  /* 0x0000002706047227 */ /* 0x000fc800078e00ff */
[----:B------:R-:W-:Y:S01]  /*2af0*/  IMAD R35, R2, R7, R37 ;  /* 0x0000000702237224 */ /* 0x000fe200078e0225 */
[----:B------:R-:W-:Y:S01]  /*2b00*/  IABS R37, R47 ;  /* 0x0000002f00257213 */ /* 0x000fe20000000000 */
[----:B------:R-:W-:Y:S01]  /*2b10*/  IMAD.MOV R4, RZ, RZ, -R4 ;  /* 0x000000ffff047224 */ /* 0x000fe200078e0a04 */
[----:B------:R-:W-:Y:S01]  /*2b20*/  IABS R7, R43 ;  /* 0x0000002b00077213 */ /* 0x000fe20000000000 */
[--C-:B------:R-:W-:Y:S01]  /*2b30*/  @!P2 IMAD.IADD R33, R33, 0x1, -R2.reuse ;  /* 0x000000012121a824 */ /* 0x100fe200078e0a02 */
[----:B------:R-:W-:Y:S01]  /*2b40*/  ISETP.GE.AND P2, PT, R36, RZ, PT ;  /* 0x000000ff2400720c */ /* 0x000fe20003f46270 */
[--C-:B------:R-:W-:Y:S01]  /*2b50*/  @!P5 IMAD.IADD R32, R32, 0x1, -R2.reuse ;  /* 0x000000012020d824 */ /* 0x100fe200078e0a02 */
[C---:B------:R-:W-:Y:S01]  /*2b60*/  ISETP.GT.U32.AND P5, PT, R2.reuse, R35, PT ;  /* 0x000000230200720c */ /* 0x040fe20003fa4070 */
[----:B------:R-:W-:Y:S02]  /*2b70*/  IMAD R36, R2, R4, R39 ;  /* 0x0000000402247224 */ /* 0x000fe400078e0227 */
[----:B------:R-:W-:-:S02]  /*2b80*/  @!P6 IMAD.IADD R34, R34, 0x1, -R2 ;  /* 0x000000012222e824 */ /* 0x000fc400078e0a02 */
[----:B------:R-:W-:Y:S01]  /*2b90*/  IMAD.HI.U32 R4, R6, R37, RZ ;  /* 0x0000002506047227 */ /* 0x000fe200078e00ff */
[----:B------:R-:W-:-:S03]  /*2ba0*/  ISETP.GT.U32.AND P6, PT, R2, R36, PT ;  /* 0x000000240200720c */ /* 0x000fc60003fc4070 */
[----:B------:R-:W-:Y:S02]  /*2bb0*/  IMAD.MOV R4, RZ, RZ, -R4 ;  /* 0x000000ffff047224 */ /* 0x000fe400078e0a04 */
[----:B------:R-:W-:Y:S02]  /*2bc0*/  IMAD.MOV.U32 R39, RZ, RZ, R7 ;  /* 0x000000ffff277224 */ /* 0x000fe400078e0007 */
[--C-:B------:R-:W-:Y:S01]  /*2bd0*/  @!P5 IMAD.IADD R35, R35, 0x1, -R2.reuse ;  /* 0x000000012323d824 */ /* 0x100fe200078e0a02 */
[----:B------:R-:W-:Y:S01]  /*2be0*/  ISETP.GT.U32.AND P5, PT, R2, R34, PT ;  /* 0x000000220200720c */ /* 0x000fe20003fa4070 */
[----:B------:R-:W-:Y:S01]  /*2bf0*/  @!P1 IMAD.MOV R31, RZ, RZ, -R31 ;  /* 0x000000ffff1f9224 */ /* 0x000fe200078e0a1f */
[----:B------:R-:W-:Y:S01]  /*2c00*/  ISETP.GE.AND P1, PT, R38, RZ, PT ;  /* 0x000000ff2600720c */ /* 0x000fe20003f26270 */
[----:B------:R-:W-:Y:S02]  /*2c10*/  IMAD R38, R2, R4, R37 ;  /* 0x0000000402267224 */ /* 0x000fe400078e0225 */
[----:B------:R-:W-:Y:S01]  /*2c20*/  @!P6 IMAD.IADD R36, R36, 0x1, -R2 ;  /* 0x000000012424e824 */ /* 0x000fe200078e0a02 */
[----:B------:R-:W-:Y:S01]  /*2c30*/  ISETP.GT.U32.AND P6, PT, R2, R35, PT ;  /* 0x000000230200720c */ /* 0x000fe20003fc4070 */
[----:B------:R-:W-:-:S04]  /*2c40*/  IMAD.HI.U32 R4, R6, R39, RZ ;  /* 0x0000002706047227 */ /* 0x000fc800078e00ff */
[----:B------:R-:W-:Y:S02]  /*2c50*/  IMAD.MOV R4, RZ, RZ, -R4 ;  /* 0x000000ffff047224 */ /* 0x000fe400078e0a04 */
[----:B------:R-:W-:-:S04]  /*2c60*/  IMAD.HI.U32 R7, R6, R41, RZ ;  /* 0x0000002906077227 */ /* 0x000fc800078e00ff */
[C---:B------:R-:W-:Y:S02]  /*2c70*/  IMAD R39, R2.reuse, R4, R39 ;  /* 0x0000000402277224 */ /* 0x040fe400078e0227 */
[----:B------:R-:W-:Y:S02]  /*2c80*/  @!P6 IMAD.IADD R35, R35, 0x1, -R2 ;  /* 0x000000012323e824 */ /* 0x000fe400078e0a02 */
[----:B------:R-:W-:Y:S01]  /*2c90*/  IMAD.MOV R7, RZ, RZ, -R7 ;  /* 0x000000ffff077224 */ /* 0x000fe200078e0a07 */
[C---:B------:R-:W-:Y:S01]  /*2ca0*/  ISETP.GT.U32.AND P6, PT, R2.reuse, R39, PT ;  /* 0x000000270200720c */ /* 0x040fe20003fc4070 */
[----:B------:R-:W-:Y:S01]  /*2cb0*/  @!P3 IMAD.MOV R32, RZ, RZ, -R32 ;  /* 0x000000ffff20b224 */ /* 0x000fe200078e0a20 */
[C---:B------:R-:W-:Y:S01]  /*2cc0*/  ISETP.GT.U32.AND P3, PT, R2.reuse, R36, PT ;  /* 0x000000240200720c */ /* 0x040fe20003f64070 */
[----:B------:R-:W-:Y:S01]  /*2cd0*/  IMAD R37, R2, R7, R41 ;  /* 0x0000000702257224 */ /* 0x000fe200078e0229 */
[----:B------:R-:W-:Y:S01]  /*2ce0*/  IABS R41, R44 ;  /* 0x0000002c00297213 */ /* 0x000fe20000000000 */
[----:B------:R-:W-:Y:S01]  /*2cf0*/  IMAD.MOV.U32 R7, RZ, RZ, R49 ;  /* 0x000000ffff077224 */ /* 0x000fe200078e0031 */
[----:B------:R-:W-:Y:S01]  /*2d00*/  IABS R49, R50 ;  /* 0x0000003200317213 */ /* 0x000fe20000000000 */
[----:B------:R-:W-:Y:S01]  /*2d10*/  @!P5 IMAD.IADD R34, R34, 0x1, -R2 ;  /* 0x000000012222d824 */ /* 0x000fe200078e0a02 */
[----:B------:R-:W-:Y:S01]  /*2d20*/  ISETP.GT.U32.AND P5, PT, R2, R38, PT ;  /* 0x000000260200720c */ /* 0x000fe20003fa4070 */
[----:B------:R-:W-:-:S04]  /*2d30*/  IMAD.HI.U32 R4, R6, R7, RZ ;  /* 0x0000000706047227 */ /* 0x000fc800078e00ff */
[----:B------:R-:W-:Y:S02]  /*2d40*/  @!P6 IMAD.IADD R39, R39, 0x1, -R2 ;  /* 0x000000012727e824 */ /* 0x000fe400078e0a02 */
[----:B------:R-:W-:Y:S02]  /*2d50*/  IMAD.MOV R4, RZ, RZ, -R4 ;  /* 0x000000ffff047224 */ /* 0x000fe400078e0a04 */
[----:B------:R-:W-:Y:S01]  /*2d60*/  @!P3 IMAD.IADD R36, R36, 0x1, -R2 ;  /* 0x000000012424b824 */ /* 0x000fe200078e0a02 */
[----:B------:R-:W-:Y:S01]  /*2d70*/  ISETP.GE.AND P3, PT, R40, RZ, PT ;  /* 0x000000ff2800720c */ /* 0x000fe20003f66270 */
[C---:B------:R-:W-:Y:S01]  /*2d80*/  IMAD R40, R2.reuse, R4, R7 ;  /* 0x0000000402287224 */ /* 0x040fe200078e0207 */
[----:B------:R-:W-:Y:S01]  /*2d90*/  ISETP.GT.U32.AND P6, PT, R2, R39, PT ;  /* 0x000000270200720c */ /* 0x000fe20003fc4070 */
[----:B------:R-:W-:Y:S01]  /*2da0*/  IMAD.HI.U32 R4, R6, R41, RZ ;  /* 0x0000002906047227 */ /* 0x000fe200078e00ff */
[----:B------:R-:W-:-:S03]  /*2db0*/  IABS R7, R75 ;  /* 0x0000004b00077213 */ /* 0x000fc60000000000 */
[----:B------:R-:W-:Y:S01]  /*2dc0*/  @!P4 IMAD.MOV R33, RZ, RZ, -R33 ;  /* 0x000000ffff21c224 */ /* 0x000fe200078e0a21 */
[----:B------:R-:W-:Y:S01]  /*2dd0*/  ISETP.GT.U32.AND P4, PT, R2, R37, PT ;  /* 0x000000250200720c */ /* 0x000fe20003f84070 */
[----:B------:R-:W-:Y:S02]  /*2de0*/  IMAD.MOV R4, RZ, RZ, -R4 ;  /* 0x000000ffff047224 */ /* 0x000fe400078e0a04 */
[--C-:B------:R-:W-:Y:S01]  /*2df0*/  @!P5 IMAD.IADD R38, R38, 0x1, -R2.reuse ;  /* 0x000000012626d824 */ /* 0x100fe200078e0a02 */
[----:B------:R-:W-:Y:S01]  /*2e00*/  ISETP.GE.AND P5, PT, R43, RZ, PT ;  /* 0x000000ff2b00720c */ /* 0x000fe20003fa6270 */
[C---:B------:R-:W-:Y:S01]  /*2e10*/  IMAD R41, R2.reuse, R4, R41 ;  /* 0x0000000402297224 */ /* 0x040fe200078e0229 */
[----:B------:R-:W-:Y:S01]  /*2e20*/  IABS R43, R42 ;  /* 0x0000002a002b7213 */ /* 0x000fe20000000000 */
[----:B------:R-:W-:Y:S02]  /*2e30*/  @!P6 IMAD.IADD R39, R39, 0x1, -R2 ;  /* 0x000000012727e824 */ /* 0x000fe400078e0a02 */
[----:B------:R-:W-:Y:S01]  /*2e40*/  @!P1 IMAD.MOV R36, RZ, RZ, -R36 ;  /* 0x000000ffff249224 */ /* 0x000fe200078e0a24 */
[C---:B------:R-:W-:Y:S01]  /*2e50*/  ISETP.GT.U32.AND P6, PT, R2.reuse, R41, PT ;  /* 0x000000290200720c */ /* 0x040fe20003fc4070 */
[----:B------:R-:W-:Y:S01]  /*2e60*/  @!P2 IMAD.MOV R35, RZ, RZ, -R35 ;  /* 0x000000ffff23a224 */ /* 0x000fe200078e0a23 */
[C---:B------:R-:W-:Y:S01]  /*2e70*/  ISETP.GT.U32.AND P1, PT, R2.reuse, R40, PT ;  /* 0x000000280200720c */ /* 0x040fe20003f24070 */
[----:B------:R-:W-:Y:S01]  /*2e80*/  @!P4 IMAD.IADD R37, R37, 0x1, -R2 ;  /* 0x000000012525c824 */ /* 0x000fe200078e0a02 */
[----:B------:R-:W-:Y:S01]  /*2e90*/  ISETP.GT.U32.AND P4, PT, R2, R38, PT ;  /* 0x000000260200720c */ /* 0x000fe20003f84070 */
[----:B------:R-:W-:-:S03]  /*2ea0*/  IMAD.HI.U32 R4, R6, R43, RZ ;  /* 0x0000002b06047227 */ /* 0x000fc600078e00ff */
[----:B------:R-:W-:Y:S01]  /*2eb0*/  ISETP.GT.U32.AND P2, PT, R2, R37, PT ;  /* 0x000000250200720c */ /* 0x000fe20003f44070 */
[----:B------:R-:W-:Y:S01]  /*2ec0*/  @!P0 IMAD.MOV R34, RZ, RZ, -R34 ;  /* 0x000000ffff228224 */ /* 0x000fe200078e0a22 */
[----:B------:R-:W-:Y:S01]  /*2ed0*/  ISETP.GE.AND P0, PT, R47, RZ, PT ;  /* 0x000000ff2f00720c */ /* 0x000fe20003f06270 */
[----:B------:R-:W-:Y:S01]  /*2ee0*/  IMAD.MOV R4, RZ, RZ, -R4 ;  /* 0x000000ffff047224 */ /* 0x000fe200078e0a04 */
[----:B------:R-:W-:Y:S01]  /*2ef0*/  IABS R47, R46 ;  /* 0x0000002e002f7213 */ /* 0x000fe20000000000 */
[--C-:B------:R-:W-:Y:S02]  /*2f00*/  @!P6 IMAD.IADD R41, R41, 0x1, -R2.reuse ;  /* 0x000000012929e824 */ /* 0x100fe400078e0a02 */
[--C-:B------:R-:W-:Y:S01]  /*2f10*/  @!P1 IMAD.IADD R40, R40, 0x1, -R2.reuse ;  /* 0x0000000128289824 */ /* 0x100fe200078e0a02 */
[----:B------:R-:W-:Y:S01]  /*2f20*/  ISETP.GE.AND P1, PT, R42, RZ, PT ;  /* 0x000000ff2a00720c */ /* 0x000fe20003f26270 */
[C---:B------:R-:W-:Y:S01]  /*2f30*/  IMAD R42, R2.reuse, R4, R43 ;  /* 0x00000004022a7224 */ /* 0x040fe200078e022b */
[----:B------:R-:W-:Y:S01]  /*2f40*/  ISETP.GT.U32.AND P6, PT, R2, R41, PT ;  /* 0x000000290200720c */ /* 0x000fe20003fc4070 */
[----:B------:R-:W-:Y:S01]  /*2f50*/  @!P4 IMAD.IADD R38, R38, 0x1, -R2 ;  /* 0x000000012626c824 */ /* 0x000fe200078e0a02 */
[----:B------:R-:W-:Y:S01]  /*2f60*/  ISETP.GE.AND P4, PT, R45, RZ, PT ;  /* 0x000000ff2d00720c */ /* 0x000fe20003f86270 */
[----:B------:R-:W-:-:S04]  /*2f70*/  IMAD.HI.U32 R4, R6, R47, RZ ;  /* 0x0000002f06047227 */ /* 0x000fc800078e00ff */
[----:B------:R-:W-:Y:S02]  /*2f80*/  IMAD.MOV.U32 R45, RZ, RZ, R7 ;  /* 0x000000ffff2d7224 */ /* 0x000fe400078e0007 */
[----:B------:R-:W-:Y:S01]  /*2f90*/  @!P2 IMAD.IADD R37, R37, 0x1, -R2 ;  /* 0x000000012525a824 */ /* 0x000fe200078e0a02 */
[----:B------:R-:W-:Y:S01]  /*2fa0*/  ISETP.GE.AND P2, PT, R44, RZ, PT ;  /* 0x000000ff2c00720c */ /* 0x000fe20003f46270 */
[----:B------:R-:W-:Y:S02]  /*2fb0*/  IMAD.MOV R4, RZ, RZ, -R4 ;  /* 0x000000ffff047224 */ /* 0x000fe400078e0a04 */
[----:B------:R-:W-:-:S04]  /*2fc0*/  IMAD.HI.U32 R7, R6, R45, RZ ;  /* 0x0000002d06077227 */ /* 0x000fc800078e00ff */
[----:B------:R-:W-:Y:S01]  /*2fd0*/  @!P0 IMAD.MOV R38, RZ, RZ, -R38 ;  /* 0x000000ffff268224 */ /* 0x000fe200078e0a26 */
[C---:B------:R-:W-:Y:S01]  /*2fe0*/  ISETP.GT.U32.AND P0, PT, R2.reuse, R40, PT ;  /* 0x000000280200720c */ /* 0x040fe20003f04070 */
[----:B------:R-:W-:Y:S01]  /*2ff0*/  @!P3 IMAD.MOV R37, RZ, RZ, -R37 ;  /* 0x000000ffff25b224 */ /* 0x000fe200078e0a25 */
[C---:B------:R-:W-:Y:S01]  /*3000*/  ISETP.GT.U32.AND P3, PT, R2.reuse, R42, PT ;  /* 0x0000002a0200720c */ /* 0x040fe20003f64070 */
[C---:B------:R-:W-:Y:S01]  /*3010*/  IMAD R44, R2.reuse, R4, R47 ;  /* 0x00000004022c7224 */ /* 0x040fe200078e022f */
[----:B------:R-:W-:Y:S01]  /*3020*/  IABS R47, R48 ;  /* 0x00000030002f7213 */ /* 0x000fe20000000000 */
[----:B------:R-:W-:Y:S02]  /*3030*/  IMAD.MOV R7, RZ, RZ, -R7 ;  /* 0x000000ffff077224 */ /* 0x000fe400078e0a07 */
[----:B------:R-:W-:Y:S01]  /*3040*/  @!P6 IMAD.IADD R41, R41, 0x1, -R2 ;  /* 0x000000012929e824 */ /* 0x000fe200078e0a02 */
[C---:B------:R-:W-:Y:S01]  /*3050*/  ISETP.GT.U32.AND P6, PT, R2.reuse, R44, PT ;  /* 0x0000002c0200720c */ /* 0x040fe20003fc4070 */
[----:B------:R-:W-:Y:S01]  /*3060*/  IMAD R43, R2, R7, R45 ;  /* 0x00000007022b7224 */ /* 0x000fe200078e022d */
[----:B------:R-:W-:Y:S01]  /*3070*/  IABS R45, R73 ;  /* 0x00000049002d7213 */ /* 0x000fe20000000000 */
[----:B------:R-:W-:-:S02]  /*3080*/  @!P5 IMAD.MOV R39, RZ, RZ, -R39 ;  /* 0x000000ffff27d224 */ /* 0x000fc400078e0a27 */
[--C-:B------:R-:W-:Y:S01]  /*3090*/  @!P0 IMAD.IADD R40, R40, 0x1, -R2.reuse ;  /* 0x0000000128288824 */ /* 0x100fe200078e0a02 */
[----:B------:R-:W-:Y:S01]  /*30a0*/  ISETP.GT.U32.AND P5, PT, R2, R43, PT ;  /* 0x0000002b0200720c */ /* 0x000fe20003fa4070 */
[----:B------:R-:W-:Y:S01]  /*30b0*/  @!P3 IMAD.IADD R42, R42, 0x1, -R2 ;  /* 0x000000012a2ab824 */ /* 0x000fe200078e0a02 */
[----:B------:R-:W-:Y:S01]  /*30c0*/  ISETP.GE.AND P3, PT, R46, RZ, PT ;  /* 0x000000ff2e00720c */ /* 0x000fe20003f66270 */
[----:B------:R-:W-:Y:S01]  /*30d0*/  IMAD.HI.U32 R4, R6, R45, RZ ;  /* 0x0000002d06047227 */ /* 0x000fe200078e00ff */
[----:B------:R-:W-:Y:S02]  /*30e0*/  ISETP.GE.AND P0, PT, R75, RZ, PT ;  /* 0x000000ff4b00720c */ /* 0x000fe40003f06270 */
[----:B------:R-:W-:Y:S01]  /*30f0*/  IABS R75, R51 ;  /* 0x00000033004b7213 */ /* 0x000fe20000000000 */
[----:B------:R-:W-:Y:S01]  /*3100*/  @!P4 IMAD.MOV R40, RZ, RZ, -R40 ;  /* 0x000000ffff28c224 */ /* 0x000fe200078e0a28 */
[----:B------:R-:W-:Y:S01]  /*3110*/  ISETP.GT.U32.AND P4, PT, R2, R42, PT ;  /* 0x0000002a0200720c */ /* 0x000fe20003f84070 */
[----:B------:R-:W-:-:S02]  /*3120*/  @!P6 IMAD.IADD R44, R44, 0x1, -R2 ;  /* 0x000000012c2ce824 */ /* 0x000fc400078e0a02 */
[----:B------:R-:W-:Y:S02]  /*3130*/  IMAD.MOV R4, RZ, RZ, -R4 ;  /* 0x000000ffff047224 */ /* 0x000fe400078e0a04 */
[----:B------:R-:W-:Y:S01]  /*3140*/  IMAD.HI.U32 R7, R6, R49, RZ ;  /* 0x0000003106077227 */ /* 0x000fe200078e00ff */
[----:B------:R-:W-:-:S03]  /*3150*/  ISETP.GT.U32.AND P6, PT, R2, R44, PT ;  /* 0x0000002c0200720c */ /* 0x000fc60003fc4070 */
[----:B------:R-:W-:Y:S02]  /*3160*/  IMAD R45, R2, R4, R45 ;  /* 0x00000004022d7224 */ /* 0x000fe400078e022d */
[----:B------:R-:W-:Y:S02]  /*3170*/  IMAD.MOV R7, RZ, RZ, -R7 ;  /* 0x000000ffff077224 */ /* 0x000fe400078e0a07 */
[----:B------:R-:W-:Y:S02]  /*3180*/  @!P5 IMAD.IADD R43, R43, 0x1, -R2 ;  /* 0x000000012b2bd824 */ /* 0x000fe400078e0a02 */
[----:B------:R-:W-:-:S03]  /*3190*/  IMAD.HI.U32 R4, R6, R47, RZ ;  /* 0x0000002f06047227 */ /* 0x000fc600078e00ff */
[C---:B------:R-:W-:Y:S01]  /*31a0*/  ISETP.GT.U32.AND P5, PT, R2.reuse, R43, PT ;  /* 0x0000002b0200720c */ /* 0x040fe20003fa4070 */
[C---:B------:R-:W-:Y:S01]  /*31b0*/  IMAD R46, R2.reuse, R7, R49 ;  /* 0x00000007022e7224 */ /* 0x040fe200078e0231 */
[----:B------:R-:W-:Y:S01]  /*31c0*/  IABS R7, R71 ;  /* 0x0000004700077213 */ /* 0x000fe20000000000 */
[----:B------:R-:W-:Y:S01]  /*31d0*/  @!P2 IMAD.MOV R41, RZ, RZ, -R41 ;  /* 0x000000ffff29a224 */ /* 0x000fe200078e0a29 */
[----:B------:R-:W-:Y:S01]  /*31e0*/  ISETP.GT.U32.AND P2, PT, R2, R45, PT ;  /* 0x0000002d0200720c */ /* 0x000fe20003f44070 */
[----:B------:R-:W-:Y:S01]  /*31f0*/  IMAD.MOV R4, RZ, RZ, -R4 ;  /* 0x000000ffff047224 */ /* 0x000fe200078e0a04 */
[----:B------:R-:W-:Y:S01]  /*3200*/  IABS R49, R52 ;  /* 0x0000003400317213 */ /* 0x000fe20000000000 */
[--C-:B------:R-:W-:Y:S01]  /*3210*/  @!P4 IMAD.IADD R42, R42, 0x1, -R2.reuse ;  /* 0x000000012a2ac824 */ /* 0x100fe200078e0a02 */
[C---:B------:R-:W-:Y:S01]  /*3220*/  ISETP.GT.U32.AND P4, PT, R2.reuse, R46, PT ;  /* 0x0000002e0200720c */ /* 0x040fe20003f84070 */
[----:B------:R-:W-:Y:S02]  /*3230*/  IMAD R47, R2, R4, R47 ;  /* 0x00000004022f7224 */ /* 0x000fe400078e022f */
[----:B------:R-:W-:-:S02]  /*3240*/  @!P6 IMAD.IADD R44, R44, 0x1, -R2 ;  /* 0x000000012c2ce824 */ /* 0x000fc400078e0a02 */
[----:B------:R-:W-:Y:S01]  /*3250*/  @!P5 IMAD.IADD R43, R43, 0x1, -R2 ;  /* 0x000000012b2bd824 */ /* 0x000fe200078e0a02 */
[----:B------:R-:W-:Y:S01]  /*3260*/  ISETP.GT.U32.AND P6, PT, R2, R47, PT ;  /* 0x0000002f0200720c */ /* 0x000fe20003fc4070 */
[----:B------:R-:W-:Y:S01]  /*3270*/  IMAD.HI.U32 R4, R6, R7, RZ ;  /* 0x0000000706047227 */ /* 0x000fe200078e00ff */
[----:B------:R-:W-:-:S03]  /*3280*/  ISETP.GE.AND P5, PT, R73, RZ, PT ;  /* 0x000000ff4900720c */ /* 0x000fc60003fa6270 */
[--C-:B------:R-:W-:Y:S01]  /*3290*/  @!P2 IMAD.IADD R45, R45, 0x1, -R2.reuse ;  /* 0x000000012d2da824 */ /* 0x100fe200078e0a02 */
[----:B------:R-:W-:Y:S01]  /*32a0*/  ISETP.GE.AND P2, PT, R50, RZ, PT ;  /* 0x000000ff3200720c */ /* 0x000fe20003f46270 */
[----:B------:R-:W-:Y:S02]  /*32b0*/  IMAD.MOV.U32 R73, RZ, RZ, R49 ;  /* 0x000000ffff497224 */ /* 0x000fe400078e0031 */
[----:B------:R-:W-:Y:S01]  /*32c0*/  @!P4 IMAD.IADD R46, R46, 0x1, -R2 ;  /* 0x000000012e2ec824 */ /* 0x000fe200078e0a02 */
[----:B------:R-:W-:Y:S01]  /*32d0*/  ISETP.GE.AND P4, PT, R48, RZ, PT ;  /* 0x000000ff3000720c */ /* 0x000fe20003f86270 */
[----:B------:R-:W-:Y:S01]  /*32e0*/  @!P1 IMAD.MOV R42, RZ, RZ, -R42 ;  /* 0x000000ffff2a9224 */ /* 0x000fe200078e0a2a */
[----:B------:R-:W-:Y:S01]  /*32f0*/  ISETP.GT.U32.AND P1, PT, R2, R45, PT ;  /* 0x0000002d0200720c */ /* 0x000fe20003f24070 */
[----:B------:R-:W-:Y:S02]  /*3300*/  IMAD.MOV R49, RZ, RZ, -R4 ;  /* 0x000000ffff317224 */ /* 0x000fe400078e0a04 */
[----:B------:R-:W-:-:S04]  /*3310*/  IMAD.HI.U32 R4, R6, R73, RZ ;  /* 0x0000004906047227 */ /* 0x000fc800078e00ff */
[----:B------:R-:W-:Y:S01]  /*3320*/  @!P6 IMAD.IADD R47, R47, 0x1, -R2 ;  /* 0x000000012f2fe824 */ /* 0x000fe200078e0a02 */
[C---:B------:R-:W-:Y:S01]  /*3330*/  ISETP.GT.U32.AND P6, PT, R2.reuse, R46, PT ;  /* 0x0000002e0200720c */ /* 0x040fe20003fc4070 */
[----:B------:R-:W-:Y:S02]  /*3340*/  IMAD R48, R2, R49, R7 ;  /* 0x0000003102307224 */ /* 0x000fe400078e0207 */
[----:B------:R-:W-:-:S04]  /*3350*/  IMAD.HI.U32 R7, R6, R75, RZ ;  /* 0x0000004b06077227 */ /* 0x000fc800078e00ff */
[----:B------:R-:W-:Y:S02]  /*3360*/  IMAD.MOV R4, RZ, RZ, -R4 ;  /* 0x000000ffff047224 */ /* 0x000fe400078e0a04 */
[----:B------:R-:W-:Y:S02]  /*3370*/  IMAD.MOV R7, RZ, RZ, -R7 ;  /* 0x000000ffff077224 */ /* 0x000fe400078e0a07 */
[C---:B------:R-:W-:Y:S01]  /*3380*/  IMAD R49, R2.reuse, R4, R73 ;  /* 0x0000000402317224 */ /* 0x040fe200078e0249 */
[----:B------:R-:W-:Y:S01]  /*3390*/  IABS R4, R55 ;  /* 0x0000003700047213 */ /* 0x000fe20000000000 */
[----:B------:R-:W-:Y:S01]  /*33a0*/  @!P3 IMAD.MOV R44, RZ, RZ, -R44 ;  /* 0x000000ffff2cb224 */ /* 0x000fe200078e0a2c */
[C---:B------:R-:W-:Y:S01]  /*33b0*/  ISETP.GT.U32.AND P3, PT, R2.reuse, R48, PT ;  /* 0x000000300200720c */ /* 0x040fe20003f64070 */
[----:B------:R-:W-:Y:S01]  /*33c0*/  @!P0 IMAD.MOV R43, RZ, RZ, -R43 ;  /* 0x000000ffff2b8224 */ /* 0x000fe200078e0a2b */
[C---:B------:R-:W-:Y:S01]  /*33d0*/  ISETP.GT.U32.AND P0, PT, R2.reuse, R47, PT ;  /* 0x0000002f0200720c */ /* 0x040fe20003f04070 */
[C---:B------:R-:W-:Y:S01]  /*33e0*/  IMAD R50, R2.reuse, R7, R75 ;  /* 0x0000000702327224 */ /* 0x040fe200078e024b */
[----:B------:R-:W-:Y:S01]  /*33f0*/  IABS R73, R53 ;  /* 0x0000003500497213 */ /* 0x000fe20000000000 */
[--C-:B------:R-:W-:Y:S01]  /*3400*/  @!P1 IMAD.IADD R45, R45, 0x1, -R2.reuse ;  /* 0x000000012d2d9824 */ /* 0x100fe200078e0a02 */
[----:B------:R-:W-:Y:S01]  /*3410*/  ISETP.GT.U32.AND P1, PT, R2, R49, PT ;  /* 0x000000310200720c */ /* 0x000fe20003f24070 */
[----:B------:R-:W-:Y:S01]  /*3420*/  @!P6 IMAD.IADD R46, R46, 0x1, -R2 ;  /* 0x000000012e2ee824 */ /* 0x000fe200078e0a02 */
[----:B------:R-:W-:Y:S01]  /*3430*/  ISETP.GT.U32.AND P6, PT, R2, R50, PT ;  /* 0x000000320200720c */ /* 0x000fe20003fc4070 */
[----:B------:R-:W-:Y:S01]  /*3440*/  @!P5 IMAD.MOV R45, RZ, RZ, -R45 ;  /* 0x000000ffff2dd224 */ /* 0x000fe200078e0a2d */
[----:B------:R-:W-:Y:S01]  /*3450*/  IABS R75, R61 ;  /* 0x0000003d004b7213 */ /* 0x000fe20000000000 */
[----:B------:R-:W-:Y:S01]  /*3460*/  @!P2 IMAD.MOV R46, RZ, RZ, -R46 ;  /* 0x000000ffff2ea224 */ /* 0x000fe200078e0a2e */
[----:B------:R-:W-:Y:S01]  /*3470*/  ISETP.GE.AND P2, PT, R51, RZ, PT ;  /* 0x000000ff3300720c */ /* 0x000fe20003f46270 */
[--C-:B------:R-:W-:Y:S01]  /*3480*/  @!P3 IMAD.IADD R48, R48, 0x1, -R2.reuse ;  /* 0x000000013030b824 */ /* 0x100fe200078e0a02 */
[----:B------:R-:W-:Y:S01]  /*3490*/  ISETP.GE.AND P3, PT, R52, RZ, PT ;  /* 0x000000ff3400720c */ /* 0x000fe20003f66270 */
[----:B------:R-:W-:Y:S01]  /*34a0*/  @!P0 IMAD.IADD R47, R47, 0x1, -R2 ;  /* 0x000000012f2f8824 */ /* 0x000fe200078e0a02 */
[----:B------:R-:W-:Y:S01]  /*34b0*/  ISETP.GE.AND P0, PT, R71, RZ, PT ;  /* 0x000000ff4700720c */ /* 0x000fe20003f06270 */
[----:B------:R-:W-:-:S02]  /*34c0*/  IMAD.MOV.U32 R71, RZ, RZ, R4 ;  /* 0x000000ffff477224 */ /* 0x000fc400078e0004 */
[----:B------:R-:W-:Y:S01]  /*34d0*/  @!P1 IMAD.IADD R49, R49, 0x1, -R2 ;  /* 0x0000000131319824 */ /* 0x000fe200078e0a02 */
[----:B------:R-:W-:Y:S01]  /*34e0*/  ISETP.GT.U32.AND P1, PT, R2, R48, PT ;  /* 0x000000300200720c */ /* 0x000fe20003f24070 */
[----:B------:R-:W-:-:S03]  /*34f0*/  IMAD.HI.U32 R4, R6, R73, RZ ;  /* 0x0000004906047227 */ /* 0x000fc600078e00ff */
[----:B------:R-:W-:Y:S01]  /*3500*/  ISETP.GT.U32.AND P5, PT, R2, R49, PT ;  /* 0x000000310200720c */ /* 0x000fe20003fa4070 */
[----:B------:R-:W-:Y:S02]  /*3510*/  @!P6 IMAD.IADD R50, R50, 0x1, -R2 ;  /* 0x000000013232e824 */ /* 0x000fe400078e0a02 */
[----:B------:R-:W-:Y:S02]  /*3520*/  IMAD.MOV R4, RZ, RZ, -R4 ;  /* 0x000000ffff047224 */ /* 0x000fe400078e0a04 */
[----:B------:R-:W-:Y:S01]  /*3530*/  IMAD.HI.U32 R7, R6, R71, RZ ;  /* 0x0000004706077227 */ /* 0x000fe200078e00ff */
[----:B------:R-:W-:-:S03]  /*3540*/  ISETP.GT.U32.AND P6, PT, R2, R50, PT ;  /* 0x000000320200720c */ /* 0x000fc60003fc4070 */
[----:B------:R-:W-:Y:S01]  /*3550*/  IMAD R51, R2, R4, R73 ;  /* 0x0000000402337224 */ /* 0x000fe200078e0249 */
[----:B------:R-:W-:Y:S01]  /*3560*/  IABS R73, R67 ;  /* 0x0000004300497213 */ /* 0x000fe20000000000 */
[----:B------:R-:W-:Y:S02]  /*3570*/  @!P1 IMAD.IADD R48, R48, 0x1, -R2 ;  /* 0x0000000130309824 */ /* 0x000fe400078e0a02 */
[----:B------:R-:W-:Y:S01]  /*3580*/  IMAD.HI.U32 R4, R6, R75, RZ ;  /* 0x0000004b06047227 */ /* 0x000fe200078e00ff */
[----:B------:R-:W-:-:S03]  /*3590*/  ISETP.GT.U32.AND P1, PT, R2, R51, PT ;  /* 0x000000330200720c */ /* 0x000fc60003f24070 */
[----:B------:R-:W-:Y:S02]  /*35a0*/  IMAD.MOV R4, RZ, RZ, -R4 ;  /* 0x000000ffff047224 */ /* 0x000fe400078e0a04 */
[--C-:B------:R-:W-:Y:S01]  /*35b0*/  @!P6 IMAD.IADD R50, R50, 0x1, -R2.reuse ;  /* 0x000000013232e824 */ /* 0x100fe200078e0a02 */
[----:B------:R-:W-:Y:S01]  /*35c0*/  ISETP.GE.AND P6, PT, R53, RZ, PT ;  /* 0x000000ff3500720c */ /* 0x000fe20003fc6270 */
[C---:B------:R-:W-:Y:S02]  /*35d0*/  IMAD R53, R2.reuse, R4, R75 ;  /* 0x0000000402357224 */ /* 0x040fe400078e024b */
[----:B------:R-:W-:Y:S02]  /*35e0*/  IMAD.MOV R7, RZ, RZ, -R7 ;  /* 0x000000ffff077224 */ /* 0x000fe400078e0a07 */
[--C-:B------:R-:W-:Y:S02]  /*35f0*/  @!P5 IMAD.IADD R49, R49, 0x1, -R2.reuse ;  /* 0x000000013131d824 */ /* 0x100fe400078e0a02 */
[----:B------:R-:W-:Y:S01]  /*3600*/  @!P1 IMAD.IADD R51, R51, 0x1, -R2 ;  /* 0x0000000133339824 */ /* 0x000fe200078e0a02 */
[C---:B------:R-:W-:Y:S01]  /*3610*/  ISETP.GT.U32.AND P1, PT, R2.reuse, R53, PT ;  /* 0x000000350200720c */ /* 0x040fe20003f24070 */
[----:B------:R-:W-:Y:S01]  /*3620*/  IMAD R52, R2, R7, R71 ;  /* 0x0000000702347224 */ /* 0x000fe200078e0247 */
[----:B------:R-:W-:Y:S01]  /*3630*/  IABS R71, R63 ;  /* 0x0000003f00477213 */ /* 0x000fe20000000000 */
[----:B------:R-:W-:-:S03]  /*3640*/  IMAD.HI.U32 R7, R6, R73, RZ ;  /* 0x0000004906077227 */ /* 0x000fc600078e00ff */
[----:B------:R-:W-:Y:S01]  /*3650*/  ISETP.GT.U32.AND P5, PT, R2, R52, PT ;  /* 0x000000340200720c */ /* 0x000fe20003fa4070 */
[----:B------:R-:W-:-:S04]  /*3660*/  IMAD.HI.U32 R4, R6, R71, RZ ;  /* 0x0000004706047227 */ /* 0x000fc800078e00ff */
[----:B------:R-:W-:Y:S02]  /*3670*/  IMAD.MOV R4, RZ, RZ, -R4 ;  /* 0x000000ffff047224 */ /* 0x000fe400078e0a04 */
[--C-:B------:R-:W-:Y:S01]  /*3680*/  @!P1 IMAD.IADD R53, R53, 0x1, -R2.reuse ;  /* 0x0000000135359824 */ /* 0x100fe200078e0a02 */
[C---:B------:R-:W-:Y:S01]  /*3690*/  ISETP.GT.U32.AND P1, PT, R2.reuse, R51, PT ;  /* 0x000000330200720c */ /* 0x040fe20003f24070 */
[----:B------:R-:W-:Y:S02]  /*36a0*/  IMAD.MOV R75, RZ, RZ, -R7 ;  /* 0x000000ffff4b7224 */ /* 0x000fe400078e0a07 */
[----:B------:R-:W-:Y:S02]  /*36b0*/  IMAD R7, R2, R4, R71 ;  /* 0x0000000402077224 */ /* 0x000fe400078e0247 */
[----:B------:R-:W-:Y:S01]  /*36c0*/  @!P5 IMAD.IADD R52, R52, 0x1, -R2 ;  /* 0x000000013434d824 */ /* 0x000fe200078e0a02 */
[----:B------:R-:W-:Y:S01]  /*36d0*/  ISETP.GE.AND P5, PT, R55, RZ, PT ;  /* 0x000000ff3700720c */ /* 0x000fe20003fa6270 */
[C---:B------:R-:W-:Y:S01]  /*36e0*/  IMAD R55, R2.reuse, R75, R73 ;  /* 0x0000004b02377224 */ /* 0x040fe200078e0249 */
[----:B------:R-:W-:Y:S01]  /*36f0*/  IABS R73, R54 ;  /* 0x0000003600497213 */ /* 0x000fe20000000000 */
[----:B------:R-:W-:Y:S01]  /*3700*/  @!P3 IMAD.MOV R49, RZ, RZ, -R49 ;  /* 0x000000ffff31b224 */ /* 0x000fe200078e0a31 */
[----:B------:R-:W-:Y:S01]  /*3710*/  ISETP.GT.U32.AND P3, PT, R2, R7, PT ;  /* 0x000000070200720c */ /* 0x000fe20003f64070 */
[----:B------:R-:W-:Y:S01]  /*3720*/  IMAD.HI.U32 R4, R6, R77, RZ ;  /* 0x0000004d06047227 */ /* 0x000fe200078e00ff */
[----:B------:R-:W-:-:S03]  /*3730*/  IABS R75, R57 ;  /* 0x00000039004b7213 */ /* 0x000fc60000000000 */
[----:B------:R-:W-:Y:S01]  /*3740*/  @!P1 IMAD.IADD R51, R51, 0x1, -R2 ;  /* 0x0000000133339824 */ /* 0x000fe200078e0a02 */
[C---:B------:R-:W-:Y:S01]  /*3750*/  ISETP.GT.U32.AND P1, PT, R2.reuse, R55, PT ;  /* 0x000000370200720c */ /* 0x040fe20003f24070 */
[----:B------:R-:W-:Y:S01]  /*3760*/  @!P0 IMAD.MOV R48, RZ, RZ, -R48 ;  /* 0x000000ffff308224 */ /* 0x000fe200078e0a30 */
[C---:B------:R-:W-:Y:S01]  /*3770*/  ISETP.GT.U32.AND P0, PT, R2.reuse, R52, PT ;  /* 0x000000340200720c */ /* 0x040fe20003f04070 */
[----:B------:R-:W-:Y:S02]  /*3780*/  IMAD.MOV R4, RZ, RZ, -R4 ;  /* 0x000000ffff047224 */ /* 0x000fe400078e0a04 */
[----:B------:R-:W-:Y:S01]  /*3790*/  IMAD.MOV.U32 R71, RZ, RZ, R79 ;  /* 0x000000ffff477224 */ /* 0x000fe200078e004f */
[----:B------:R-:W-:Y:S01]  /*37a0*/  IABS R79, R84 ;  /* 0x00000054004f7213 */ /* 0x000fe20000000000 */
[----:B------:R-:W-:Y:S01]  /*37b0*/  @!P2 IMAD.MOV R50, RZ, RZ, -R50 ;  /* 0x000000ffff32a224 */ /* 0x000fe200078e0a32 */
[----:B------:R-:W-:Y:S01]  /*37c0*/  ISETP.GE.AND P2, PT, R61, RZ, PT ;  /* 0x000000ff3d00720c */ /* 0x000fe20003f46270 */
[----:B------:R-:W-:Y:S01]  /*37d0*/  @!P3 IMAD.IADD R7, R7, 0x1, -R2 ;  /* 0x000000010707b824 */ /* 0x000fe200078e0a02 */
[----:B------:R-:W-:Y:S01]  /*37e0*/  ISETP.GE.AND P3, PT, R67, RZ, PT ;  /* 0x000000ff4300720c */ /* 0x000fe20003f66270 */
[----:B------:R-:W-:Y:S01]  /*37f0*/  IMAD R61, R2, R4, R77 ;  /* 0x00000004023d7224 */ /* 0x000fe200078e024d */
[----:B------:R-:W-:Y:S01]  /*3800*/  IABS R77, R82 ;  /* 0x00000052004d7213 */ /* 0x000fe20000000000 */
[----:B------:R-:W-:-:S04]  /*3810*/  IMAD.HI.U32 R4, R6, R71, RZ ;  /* 0x0000004706047227 */ /* 0x000fc800078e00ff */
[----:B------:R-:W-:Y:S01]  /*3820*/  @!P1 IMAD.IADD R55, R55, 0x1, -R2 ;  /* 0x0000000137379824 */ /* 0x000fe200078e0a02 */
[C---:B------:R-:W-:Y:S01]  /*3830*/  ISETP.GT.U32.AND P1, PT, R2.reuse, R7, PT ;  /* 0x000000070200720c */ /* 0x040fe20003f24070 */
[----:B------:R-:W-:Y:S02]  /*3840*/  IMAD.MOV R4, RZ, RZ, -R4 ;  /* 0x000000ffff047224 */ /* 0x000fe400078e0a04 */
[----:B------:R-:W-:Y:S01]  /*3850*/  IMAD.MOV.U32 R67, RZ, RZ, R73 ;  /* 0x000000ffff437224 */ /* 0x000fe200078e0049 */
[----:B------:R-:W-:Y:S01]  /*3860*/  IABS R73, R58 ;  /* 0x0000003a00497213 */ /* 0x000fe20000000000 */
[----:B------:R-:W-:Y:S01]  /*3870*/  @!P4 IMAD.MOV R47, RZ, RZ, -R47 ;  /* 0x000000ffff2fc224 */ /* 0x000fe200078e0a2f */
[----:B------:R-:W-:Y:S01]  /*3880*/  ISETP.GT.U32.AND P4, PT, R2, R53, PT ;  /* 0x000000350200720c */ /* 0x000fe20003f84070 */
[----:B------:R-:W-:Y:S01]  /*3890*/  @!P0 IMAD.IADD R52, R52, 0x1, -R2 ;  /* 0x0000000134348824 */ /* 0x000fe200078e0a02 */
[----:B------:R-:W-:Y:S01]  /*38a0*/  ISETP.GE.AND P0, PT, R63, RZ, PT ;  /* 0x000000ff3f00720c */ /* 0x000fe20003f06270 */
[----:B------:R-:W-:Y:S01]  /*38b0*/  @!P6 IMAD.MOV R51, RZ, RZ, -R51 ;  /* 0x000000ffff33e224 */ /* 0x000fe200078e0a33 */
[C---:B------:R-:W-:Y:S01]  /*38c0*/  ISETP.GT.U32.AND P6, PT, R2.reuse, R55, PT ;  /* 0x000000370200720c */ /* 0x040fe20003fc4070 */
[----:B------:R-:W-:-:S02]  /*38d0*/  IMAD R63, R2, R4, R71 ;  /* 0x00000004023f7224 */ /* 0x000fc400078e0247 */
[----:B------:R-:W-:-:S04]  /*38e0*/  IMAD.HI.U32 R4, R6, R67, RZ ;  /* 0x0000004306047227 */ /* 0x000fc800078e00ff */
[----:B------:R-:W-:Y:S02]  /*38f0*/  IMAD.MOV R4, RZ, RZ, -R4 ;  /* 0x000000ffff047224 */ /* 0x000fe400078e0a04 */
[----:B------:R-:W-:Y:S01]  /*3900*/  IMAD.MOV.U32 R71, RZ, RZ, R75 ;  /* 0x000000ffff477224 */ /* 0x000fe200078e004b */
[----:B------:R-:W-:Y:S01]  /*3910*/  IABS R75, R69 ;  /* 0x00000045004b7213 */ /* 0x000fe20000000000 */
[----:B------:R-:W-:Y:S01]  /*3920*/  @!P5 IMAD.MOV R52, RZ, RZ, -R52 ;  /* 0x000000ffff34d224 */ /* 0x000fe200078e0a34 */
[C---:B------:R-:W-:Y:S01]  /*3930*/  ISETP.GT.U32.AND P5, PT, R2.reuse, R63, PT ;  /* 0x0000003f0200720c */ /* 0x040fe20003fa4070 */
[----:B------:R-:W-:Y:S01]  /*3940*/  @!P1 IMAD.IADD R7, R7, 0x1, -R2 ;  /* 0x0000000107079824 */ /* 0x000fe200078e0a02 */
[----:B------:R-:W-:Y:S01]  /*3950*/  ISETP.GE.AND P1, PT, R65, RZ, PT ;  /* 0x000000ff4100720c */ /* 0x000fe20003f26270 */
[----:B------:R-:W-:Y:S02]  /*3960*/  IMAD R65, R2, R4, R67 ;  /* 0x0000000402417224 */ /* 0x000fe400078e0243 */
[----:B------:R-:W-:-:S04]  /*3970*/  IMAD.HI.U32 R4, R6, R71, RZ ;  /* 0x0000004706047227 */ /* 0x000fc800078e00ff */
[--C-:B------:R-:W-:Y:S01]  /*3980*/  @!P4 IMAD.IADD R53, R53, 0x1, -R2.reuse ;  /* 0x000000013535c824 */ /* 0x100fe200078e0a02 */
[----:B------:R-:W-:Y:S01]  /*3990*/  ISETP.GT.U32.AND P4, PT, R2, R61, PT ;  /* 0x0000003d0200720c */ /* 0x000fe20003f84070 */
[----:B------:R-:W-:Y:S01]  /*39a0*/  @!P6 IMAD.IADD R55, R55, 0x1, -R2 ;  /* 0x000000013737e824 */ /* 0x000fe200078e0a02 */
[----:B------:R-:W-:Y:S01]  /*39b0*/  ISETP.GE.AND P6, PT, R54, RZ, PT ;  /* 0x000000ff3600720c */ /* 0x000fe20003fc6270 */
[----:B------:R-:W-:Y:S01]  /*39c0*/  IMAD.MOV R4, RZ, RZ, -R4 ;  /* 0x000000ffff047224 */ /* 0x000fe200078e0a04 */
[----:B------:R-:W-:Y:S01]  /*39d0*/  IABS R54, R56 ;  /* 0x0000003800367213 */ /* 0x000fe20000000000 */
[----:B------:R-:W-:Y:S01]  /*39e0*/  @!P2 IMAD.MOV R53, RZ, RZ, -R53 ;  /* 0x000000ffff35a224 */ /* 0x000fe200078e0a35 */
[----:B------:R-:W-:Y:S01]  /*39f0*/  ISETP.GE.AND P2, PT, R59, RZ, PT ;  /* 0x000000ff3b00720c */ /* 0x000fe20003f46270 */
[----:B------:R-:W-:Y:S02]  /*3a00*/  IMAD R67, R2, R4, R71 ;  /* 0x0000000402437224 */ /* 0x000fe400078e0247 */
[----:B------:R-:W-:-:S02]  /*3a10*/  IMAD.MOV.U32 R59, RZ, RZ, R55 ;  /* 0x000000ffff3b7224 */ /* 0x000fc400078e0037 */
[----:B------:R-:W-:-:S04]  /*3a20*/  IMAD.HI.U32 R4, R6, R73, RZ ;  /* 0x0000004906047227 */ /* 0x000fc800078e00ff */
[----:B------:R-:W-:Y:S01]  /*3a30*/  @!P5 IMAD.IADD R63, R63, 0x1, -R2 ;  /* 0x000000013f3fd824 */ /* 0x000fe200078e0a02 */
[----:B------:R-:W-:Y:S01]  /*3a40*/  ISETP.GE.AND P5, PT, R57, RZ, PT ;  /* 0x000000ff3900720c */ /* 0x000fe20003fa6270 */
[----:B------:R-:W-:Y:S02]  /*3a50*/  IMAD.MOV.U32 R71, RZ, RZ, R54 ;  /* 0x000000ffff477224 */ /* 0x000fe400078e0036 */
[----:B------:R-:W-:Y:S02]  /*3a60*/  IMAD.MOV.U32 R57, RZ, RZ, R7 ;  /* 0x000000ffff397224 */ /* 0x000fe400078e0007 */
[----:B------:R-:W-:Y:S01]  /*3a70*/  @!P3 IMAD.MOV R59, RZ, RZ, -R59 ;  /* 0x000000ffff3bb224 */ /* 0x000fe200078e0a3b */
[----:B------:R-:W-:Y:S01]  /*3a80*/  ISETP.GT.U32.AND P3, PT, R2, R67, PT ;  /* 0x000000430200720c */ /* 0x000fe20003f64070 */
[----:B------:R-:W-:Y:S02]  /*3a90*/  IMAD.MOV R7, RZ, RZ, -R4 ;  /* 0x000000ffff077224 */ /* 0x000fe400078e0a04 */
[----:B------:R-:W-:-:S04]  /*3aa0*/  IMAD.HI.U32 R4, R6, R71, RZ ;  /* 0x0000004706047227 */ /* 0x000fc800078e00ff */
[----:B------:R-:W-:Y:S02]  /*3ab0*/  IMAD.MOV R4, RZ, RZ, -R4 ;  /* 0x000000ffff047224 */ /* 0x000fe400078e0a04 */
[----:B------:R-:W-:Y:S01]  /*3ac0*/  @!P0 IMAD.MOV R57, RZ, RZ, -R57 ;  /* 0x000000ffff398224 */ /* 0x000fe200078e0a39 */
[C---:B------:R-:W-:Y:S01]  /*3ad0*/  ISETP.GT.U32.AND P0, PT, R2.reuse, R63, PT ;  /* 0x0000003f0200720c */ /* 0x040fe20003f04070 */
[C---:B------:R-:W-:Y:S02]  /*3ae0*/  IMAD R55, R2.reuse, R4, R71 ;  /* 0x0000000402377224 */ /* 0x040fe400078e0247 */
[--C-:B------:R-:W-:Y:S02]  /*3af0*/  @!P4 IMAD.IADD R61, R61, 0x1, -R2.reuse ;  /* 0x000000013d3dc824 */ /* 0x100fe400078e0a02 */
[----:B------:R-:W-:Y:S01]  /*3b00*/  @!P3 IMAD.IADD R67, R67, 0x1, -R2 ;  /* 0x000000014343b824 */ /* 0x000fe200078e0a02 */
[----:B------:R-:W-:Y:S01]  /*3b10*/  ISETP.GT.U32.AND P3, PT, R2, R55, PT ;  /* 0x000000370200720c */ /* 0x000fe20003f64070 */
[----:B------:R-:W-:Y:S01]  /*3b20*/  IMAD.HI.U32 R54, R6, R75, RZ ;  /* 0x0000004b06367227 */ /* 0x000fe200078e00ff */
[----:B------:R-:W-:-:S03]  /*3b30*/  ISETP.GT.U32.AND P4, PT, R2, R61, PT ;  /* 0x0000003d0200720c */ /* 0x000fc60003f84070 */
[----:B------:R-:W-:Y:S02]  /*3b40*/  IMAD.MOV R54, RZ, RZ, -R54 ;  /* 0x000000ffff367224 */ /* 0x000fe400078e0a36 */
[--C-:B------:R-:W-:Y:S02]  /*3b50*/  @!P0 IMAD.IADD R63, R63, 0x1, -R2.reuse ;  /* 0x000000013f3f8824 */ /* 0x100fe400078e0a02 */
[C---:B------:R-:W-:Y:S02]  /*3b60*/  IMAD R7, R2.reuse, R7, R73 ;  /* 0x0000000702077224 */ /* 0x040fe400078e0249 */
[----:B------:R-:W-:Y:S01]  /*3b70*/  @!P1 IMAD.MOV R63, RZ, RZ, -R63 ;  /* 0x000000ffff3f9224 */ /* 0x000fe200078e0a3f */
[C---:B------:R-:W-:Y:S01]  /*3b80*/  ISETP.GT.U32.AND P1, PT, R2.reuse, R67, PT ;  /* 0x000000430200720c */ /* 0x040fe20003f24070 */
[C---:B------:R-:W-:Y:S01]  /*3b90*/  IMAD R73, R2.reuse, R54, R75 ;  /* 0x0000003602497224 */ /* 0x040fe200078e024b */
[----:B------:R-:W-:Y:S01]  /*3ba0*/  IABS R75, R80 ;  /* 0x00000050004b7213 */ /* 0x000fe20000000000 */
[--C-:B------:R-:W-:Y:S01]  /*3bb0*/  @!P3 IMAD.IADD R55, R55, 0x1, -R2.reuse ;  /* 0x000000013737b824 */ /* 0x100fe200078e0a02 */
[C---:B------:R-:W-:Y:S01]  /*3bc0*/  ISETP.GT.U32.AND P0, PT, R2.reuse, R7, PT ;  /* 0x000000070200720c */ /* 0x040fe20003f04070 */
[----:B------:R-:W-:Y:S01]  /*3bd0*/  @!P4 IMAD.IADD R61, R61, 0x1, -R2 ;  /* 0x000000013d3dc824 */ /* 0x000fe200078e0a02 */
[----:B------:R-:W-:Y:S01]  /*3be0*/  ISETP.GT.U32.AND P4, PT, R2, R65, PT ;  /* 0x000000410200720c */ /* 0x000fe20003f84070 */
[----:B------:R-:W-:Y:S01]  /*3bf0*/  IMAD.HI.U32 R4, R6, R75, RZ ;  /* 0x0000004b06047227 */ /* 0x000fe200078e00ff */
[----:B------:R-:W-:-:S03]  /*3c00*/  ISETP.GT.U32.AND P3, PT, R2, R55, PT ;  /* 0x000000370200720c */ /* 0x000fc60003f64070 */
[----:B------:R-:W-:Y:S02]  /*3c10*/  IMAD.MOV R4, RZ, RZ, -R4 ;  /* 0x000000ffff047224 */ /* 0x000fe400078e0a04 */
[----:B------:R-:W-:Y:S01]  /*3c20*/  @!P1 IMAD.IADD R67, R67, 0x1, -R2 ;  /* 0x0000000143439824 */ /* 0x000fe200078e0a02 */
[C---:B------:R-:W-:Y:S01]  /*3c30*/  ISETP.GT.U32.AND P1, PT, R2.reuse, R73, PT ;  /* 0x000000490200720c */ /* 0x040fe20003f24070 */
[----:B------:R-:W-:Y:S02]  /*3c40*/  IMAD R75, R2, R4, R75 ;  /* 0x00000004024b7224 */ /* 0x000fe400078e024b */
[----:B------:R-:W-:-:S04]  /*3c50*/  IMAD.HI.U32 R54, R6, R77, RZ ;  /* 0x0000004d06367227 */ /* 0x000fc800078e00ff */
[--C-:B------:R-:W-:Y:S02]  /*3c60*/  @!P4 IMAD.IADD R65, R65, 0x1, -R2.reuse ;  /* 0x000000014141c824 */ /* 0x100fe400078e0a02 */
[----:B------:R-:W-:Y:S01]  /*3c70*/  @!P3 IMAD.IADD R55, R55, 0x1, -R2 ;  /* 0x000000013737b824 */ /* 0x000fe200078e0a02 */
[C---:B------:R-:W-:Y:S01]  /*3c80*/  ISETP.GT.U32.AND P3, PT, R2.reuse, R75, PT ;  /* 0x0000004b0200720c */ /* 0x040fe20003f64070 */
[----:B------:R-:W-:Y:S01]  /*3c90*/  IMAD.MOV R54, RZ, RZ, -R54 ;  /* 0x000000ffff367224 */ /* 0x000fe200078e0a36 */
[C---:B------:R-:W-:Y:S01]  /*3ca0*/  ISETP.GT.U32.AND P4, PT, R2.reuse, R65, PT ;  /* 0x000000410200720c */ /* 0x040fe20003f84070 */
[----:B------:R-:W-:Y:S02]  /*3cb0*/  @!P1 IMAD.IADD R73, R73, 0x1, -R2 ;  /* 0x0000000149499824 */ /* 0x000fe400078e0a02 */
[C---:B------:R-:W-:Y:S02]  /*3cc0*/  IMAD R77, R2.reuse, R54, R77 ;  /* 0x00000036024d7224 */ /* 0x040fe400078e024d */
[----:B------:R-:W-:Y:S01]  /*3cd0*/  @!P2 IMAD.MOV R61, RZ, RZ, -R61 ;  /* 0x000000ffff3da224 */ /* 0x000fe200078e0a3d */
[----:B------:R-:W-:Y:S01]  /*3ce0*/  ISETP.GT.U32.AND P1, PT, R2, R73, PT ;  /* 0x000000490200720c */ /* 0x000fe20003f24070 */
[----:B------:R-:W-:Y:S01]  /*3cf0*/  IMAD.HI.U32 R4, R6, R83, RZ ;  /* 0x0000005306047227 */ /* 0x000fe200078e00ff */
[----:B------:R-:W-:-:S03]  /*3d00*/  ISETP.GE.AND P2, PT, R58, RZ, PT ;  /* 0x000000ff3a00720c */ /* 0x000fc60003f46270 */
[--C-:B------:R-:W-:Y:S02]  /*3d10*/  @!P3 IMAD.IADD R75, R75, 0x1, -R2.reuse ;  /* 0x000000014b4bb824 */ /* 0x100fe400078e0a02 */
[----:B------:R-:W-:Y:S01]  /*3d20*/  @!P4 IMAD.IADD R65, R65, 0x1, -R2 ;  /* 0x000000014141c824 */ /* 0x000fe200078e0a02 */
[----:B------:R-:W-:Y:S01]  /*3d30*/  ISETP.GE.AND P4, PT, R56, RZ, PT ;  /* 0x000000ff3800720c */ /* 0x000fe20003f86270 */
[----:B------:R-:W-:Y:S01]  /*3d40*/  IMAD.HI.U32 R56, R6, R79, RZ ;  /* 0x0000004f06387227 */ /* 0x000fe200078e00ff */
[----:B------:R-:W-:-:S03]  /*3d50*/  ISETP.GT.U32.AND P3, PT, R2, R75, PT ;  /* 0x0000004b0200720c */ /* 0x000fc60003f64070 */
[----:B------:R-:W-:Y:S02]  /*3d60*/  IMAD.MOV R56, RZ, RZ, -R56 ;  /* 0x000000ffff387224 */ /* 0x000fe400078e0a38 */
[----:B------:R-:W-:Y:S01]  /*3d70*/  @!P1 IMAD.IADD R73, R73, 0x1, -R2 ;  /* 0x0000000149499824 */ /* 0x000fe200078e0a02 */
[----:B------:R-:W-:Y:S01]  /*3d80*/  ISETP.GT.U32.AND P1, PT, R2, R77, PT ;  /* 0x0000004d0200720c */ /* 0x000fe20003f24070 */
[----:B------:R-:W-:-:S04]  /*3d90*/  IMAD.HI.U32 R58, R6, R81, RZ ;  /* 0x00000051063a7227 */ /* 0x000fc800078e00ff */
[C---:B------:R-:W-:Y:S02]  /*3da0*/  IMAD R79, R2.reuse, R56, R79 ;  /* 0x00000038024f7224 */ /* 0x040fe400078e024f */
[----:B------:R-:W-:Y:S02]  /*3db0*/  IMAD.MOV R58, RZ, RZ, -R58 ;  /* 0x000000ffff3a7224 */ /* 0x000fe400078e0a3a */
[--C-:B------:R-:W-:Y:S01]  /*3dc0*/  @!P3 IMAD.IADD R75, R75, 0x1, -R2.reuse ;  /* 0x000000014b4bb824 */ /* 0x100fe200078e0a02 */
[C---:B------:R-:W-:Y:S01]  /*3dd0*/  ISETP.GT.U32.AND P3, PT, R2.reuse, R79, PT ;  /* 0x0000004f0200720c */ /* 0x040fe20003f64070 */
[----:B------:R-:W-:Y:S02]  /*3de0*/  IMAD R81, R2, R58, R81 ;  /* 0x0000003a02517224 */ /* 0x000fe400078e0251 */
[----:B------:R-:W-:Y:S02]  /*3df0*/  @!P0 IMAD.IADD R7, R7, 0x1, -R2 ;  /* 0x0000000107078824 */ /* 0x000fe400078e0a02 */
[----:B------:R-:W-:-:S02]  /*3e00*/  IMAD.MOV R4, RZ, RZ, -R4 ;  /* 0x000000ffff047224 */ /* 0x000fc400078e0a04 */
[----:B------:R-:W-:Y:S01]  /*3e10*/  @!P1 IMAD.IADD R77, R77, 0x1, -R2 ;  /* 0x000000014d4d9824 */ /* 0x000fe200078e0a02 */
[----:B------:R-:W-:Y:S01]  /*3e20*/  ISETP.GT.U32.AND P1, PT, R2, R81, PT ;  /* 0x000000510200720c */ /* 0x000fe20003f24070 */
[----:B------:R-:W-:Y:S01]  /*3e30*/  IMAD.HI.U32 R54, R6, R85, RZ ;  /* 0x0000005506367227 */ /* 0x000fe200078e00ff */
[----:B------:R-:W-:-:S03]  /*3e40*/  ISETP.GT.U32.AND P0, PT, R2, R7, PT ;  /* 0x000000070200720c */ /* 0x000fc60003f04070 */
[C---:B------:R-:W-:Y:S02]  /*3e50*/  IMAD R83, R2.reuse, R4, R83 ;  /* 0x0000000402537224 */ /* 0x040fe400078e0253 */
[----:B------:R-:W-:Y:S02]  /*3e60*/  IMAD.MOV R54, RZ, RZ, -R54 ;  /* 0x000000ffff367224 */ /* 0x000fe400078e0a36 */
[--C-:B------:R-:W-:Y:S01]  /*3e70*/  @!P3 IMAD.IADD R79, R79, 0x1, -R2.reuse ;  /* 0x000000014f4fb824 */ /* 0x100fe200078e0a02 */
[C---:B------:R-:W-:Y:S01]  /*3e80*/  ISETP.GT.U32.AND P3, PT, R2.reuse, R83, PT ;  /* 0x000000530200720c */ /* 0x040fe20003f64070 */
[C---:B------:R-:W-:Y:S02]  /*3e90*/  IMAD R85, R2.reuse, R54, R85 ;  /* 0x0000003602557224 */ /* 0x040fe400078e0255 */
[--C-:B------:R-:W-:Y:S02]  /*3ea0*/  @!P1 IMAD.IADD R81, R81, 0x1, -R2.reuse ;  /* 0x0000000151519824 */ /* 0x100fe400078e0a02 */
[----:B------:R-:W-:Y:S01]  /*3eb0*/  @!P5 IMAD.MOV R67, RZ, RZ, -R67 ;  /* 0x000000ffff43d224 */ /* 0x000fe200078e0a43 */
[C---:B------:R-:W-:Y:S01]  /*3ec0*/  ISETP.GT.U32.AND P1, PT, R2.reuse, R85, PT ;  /* 0x000000550200720c */ /* 0x040fe20003f24070 */
[----:B------:R-:W-:Y:S01]  /*3ed0*/  @!P0 IMAD.IADD R7, R7, 0x1, -R2 ;  /* 0x0000000107078824 */ /* 0x000fe200078e0a02 */
[----:B------:R-:W-:Y:S01]  /*3ee0*/  ISETP.GT.U32.AND P5, PT, R2, R79, PT ;  /* 0x0000004f0200720c */ /* 0x000fe20003fa4070 */
[----:B------:R-:W-:Y:S01]  /*3ef0*/  IMAD.HI.U32 R4, R6, R91, RZ ;  /* 0x0000005b06047227 */ /* 0x000fe200078e00ff */
[----:B------:R-:W-:-:S03]  /*3f00*/  ISETP.GE.AND P0, PT, R69, RZ, PT ;  /* 0x000000ff4500720c */ /* 0x000fc60003f06270 */
[----:B------:R-:W-:-:S04]  /*3f10*/  IMAD.HI.U32 R56, R6, R87, RZ ;  /* 0x0000005706387227 */ /* 0x000fc800078e00ff */
[----:B------:R-:W-:Y:S02]  /*3f20*/  IMAD.MOV R4, RZ, RZ, -R4 ;  /* 0x000000ffff047224 */ /* 0x000fe400078e0a04 */
[----:B------:R-:W-:Y:S02]  /*3f30*/  @!P3 IMAD.IADD R83, R83, 0x1, -R2 ;  /* 0x000000015353b824 */ /* 0x000fe400078e0a02 */
[----:B------:R-:W-:Y:S02]  /*3f40*/  IMAD.MOV.U32 R69, RZ, RZ, R7 ;  /* 0x000000ffff457224 */ /* 0x000fe400078e0007 */
[----:B------:R-:W-:Y:S02]  /*3f50*/  IMAD.MOV R56, RZ, RZ, -R56 ;  /* 0x000000ffff387224 */ /* 0x000fe400078e0a38 */
[C---:B------:R-:W-:Y:S02]  /*3f60*/  IMAD R91, R2.reuse, R4, R91 ;  /* 0x00000004025b7224 */ /* 0x040fe400078e025b */
[----:B------:R-:W-:Y:S01]  /*3f70*/  @!P2 IMAD.MOV R69, RZ, RZ, -R69 ;  /* 0x000000ffff45a224 */ /* 0x000fe200078e0a45 */
[C---:B------:R-:W-:Y:S01]  /*3f80*/  ISETP.GT.U32.AND P2, PT, R2.reuse, R83, PT ;  /* 0x000000530200720c */ /* 0x040fe20003f44070 */
[----:B------:R-:W-:-:S02]  /*3f90*/  IMAD R87, R2, R56, R87 ;  /* 0x0000003802577224 */ /* 0x000fc400078e0257 */
[----:B------:R-:W-:-:S03]  /*3fa0*/  IMAD.HI.U32 R56, R6, R95, RZ ;  /* 0x0000005f06387227 */ /* 0x000fc600078e00ff */
[C---:B------:R-:W-:Y:S01]  /*3fb0*/  ISETP.GT.U32.AND P3, PT, R2.reuse, R87, PT ;  /* 0x000000570200720c */ /* 0x040fe20003f64070 */
[--C-:B------:R-:W-:Y:S01]  /*3fc0*/  @!P1 IMAD.IADD R85, R85, 0x1, -R2.reuse ;  /* 0x0000000155559824 */ /* 0x100fe200078e0a02 */
[C---:B------:R-:W-:Y:S01]  /*3fd0*/  ISETP.GT.U32.AND P1, PT, R2.reuse, R77, PT ;  /* 0x0000004d0200720c */ /* 0x040fe20003f24070 */
[----:B------:R-:W-:Y:S01]  /*3fe0*/  @!P5 IMAD.IADD R79, R79, 0x1, -R2 ;  /* 0x000000014f4fd824 */ /* 0x000fe200078e0a02 */
[----:B------:R-:W-:Y:S01]  /*3ff0*/  ISETP.GT.U32.AND P5, PT, R2, R91, PT ;  /* 0x0000005b0200720c */ /* 0x000fe20003fa4070 */
[----:B------:R-:W-:-:S04]  /*4000*/  IMAD.HI.U32 R58, R6, R89, RZ ;  /* 0x00000059063a7227 */ /* 0x000fc800078e00ff */
[----:B------:R-:W-:Y:S02]  /*4010*/  IMAD.MOV R56, RZ, RZ, -R56 ;  /* 0x000000ffff387224 */ /* 0x000fe400078e0a38 */
[----:B------:R-:W-:Y:S02]  /*4020*/  IMAD.MOV R58, RZ, RZ, -R58 ;  /* 0x000000ffff3a7224 */ /* 0x000fe400078e0a3a */
[C---:B------:R-:W-:Y:S02]  /*4030*/  IMAD R95, R2.reuse, R56, R95 ;  /* 0x00000038025f7224 */ /* 0x040fe400078e025f */
[----:B------:R-:W-:Y:S01]  /*4040*/  @!P6 IMAD.MOV R65, RZ, RZ, -R65 ;  /* 0x000000ffff41e224 */ /* 0x000fe200078e0a41 */
[C---:B------:R-:W-:Y:S01]  /*4050*/  ISETP.GT.U32.AND P6, PT, R2.reuse, R81, PT ;  /* 0x000000510200720c */ /* 0x040fe20003fc4070 */
[----:B------:R-:W-:Y:S02]  /*4060*/  IMAD R89, R2, R58, R89 ;  /* 0x0000003a02597224 */ /* 0x000fe400078e0259 */
[----:B------:R-:W-:-:S04]  /*4070*/  IMAD.HI.U32 R54, R6, R93, RZ ;  /* 0x0000005d06367227 */ /* 0x000fc800078e00ff */
[----:B------:R-:W-:Y:S01]  /*4080*/  @!P2 IMAD.IADD R83, R83, 0x1, -R2 ;  /* 0x000000015353a824 */ /* 0x000fe200078e0a02 */
[C---:B------:R-:W-:Y:S01]  /*4090*/  ISETP.GT.U32.AND P2, PT, R2.reuse, R95, PT ;  /* 0x0000005f0200720c */ /* 0x040fe20003f44070 */
[----:B------:R-:W-:Y:S02]  /*40a0*/  IMAD.MOV R54, RZ, RZ, -R54 ;  /* 0x000000ffff367224 */ /* 0x000fe400078e0a36 */
[----:B------:R-:W-:Y:S02]  /*40b0*/  IMAD.MOV.U32 R71, RZ, RZ, R55 ;  /* 0x000000ffff477224 */ /* 0x000fe400078e0037 */
[--C-:B------:R-:W-:Y:S01]  /*40c0*/  @!P1 IMAD.IADD R77, R77, 0x1, -R2.reuse ;  /* 0x000000014d4d9824 */ /* 0x100fe200078e0a02 */
[----:B------:R-:W-:Y:S01]  /*40d0*/  ISETP.GT.U32.AND P1, PT, R2, R89, PT ;  /* 0x000000590200720c */ /* 0x000fe20003f24070 */
[----:B------:R-:W-:Y:S01]  /*40e0*/  @!P5 IMAD.IADD R91, R91, 0x1, -R2 ;  /* 0x000000015b5bd824 */ /* 0x000fe200078e0a02 */
[----:B------:R-:W-:Y:S01]  /*40f0*/  ISETP.GE.AND P5, PT, R82, RZ, PT ;  /* 0x000000ff5200720c */ /* 0x000fe20003fa6270 */
[----:B------:R-:W-:-:S02]  /*4100*/  IMAD R93, R2, R54, R93 ;  /* 0x00000036025d7224 */ /* 0x000fc400078e025d */
[----:B------:R-:W-:Y:S01]  /*4110*/  @!P4 IMAD.MOV R71, RZ, RZ, -R71 ;  /* 0x000000ffff47c224 */ /* 0x000fe200078e0a47 */
[----:B------:R-:W-:Y:S01]  /*4120*/  ISETP.GT.U32.AND P4, PT, R2, R85, PT ;  /* 0x000000550200720c */ /* 0x000fe20003f84070 */
[----:B------:R-:W-:-:S04]  /*4130*/  IMAD.HI.U32 R4, R6, R97, RZ ;  /* 0x0000006106047227 */ /* 0x000fc800078e00ff */
[----:B------:R-:W-:Y:S01]  /*4140*/  @!P6 IMAD.IADD R81, R81, 0x1, -R2 ;  /* 0x000000015151e824 */ /* 0x000fe200078e0a02 */
[----:B------:R-:W-:Y:S01]  /*4150*/  ISETP.GT.U32.AND P6, PT, R2, R93, PT ;  /* 0x0000005d0200720c */ /* 0x000fe20003fc4070 */
[----:B------:R-:W-:Y:S02]  /*4160*/  IMAD.MOV R4, RZ, RZ, -R4 ;  /* 0x000000ffff047224 */ /* 0x000fe400078e0a04 */
[----:B------:R-:W-:Y:S01]  /*4170*/  @!P2 IMAD.IADD R95, R95, 0x1, -R2 ;  /* 0x000000015f5fa824 */ /* 0x000fe200078e0a02 */
[----:B------:R-:W-:Y:S01]  /*4180*/  ISETP.GE.AND P2, PT, R76, RZ, PT ;  /* 0x000000ff4c00720c */ /* 0x000fe20003f46270 */
[----:B------:R-:W-:-:S04]  /*4190*/  IMAD.HI.U32 R54, R6, R99, RZ ;  /* 0x0000006306367227 */ /* 0x000fc800078e00ff */
[--C-:B------:R-:W-:Y:S02]  /*41a0*/  @!P3 IMAD.IADD R87, R87, 0x1, -R2.reuse ;  /* 0x000000015757b824 */ /* 0x100fe400078e0a02 */
[C---:B------:R-:W-:Y:S02]  /*41b0*/  IMAD R55, R2.reuse, R4, R97 ;  /* 0x0000000402377224 */ /* 0x040fe400078e0261 */
[----:B------:R-:W-:Y:S01]  /*41c0*/  @!P1 IMAD.IADD R89, R89, 0x1, -R2 ;  /* 0x0000000159599824 */ /* 0x000fe200078e0a02 */
[C---:B------:R-:W-:Y:S01]  /*41d0*/  ISETP.GT.U32.AND P3, PT, R2.reuse, R87, PT ;  /* 0x000000570200720c */ /* 0x040fe20003f64070 */
[----:B------:R-:W-:Y:S01]  /*41e0*/  @!P5 IMAD.MOV R77, RZ, RZ, -R77 ;  /* 0x000000ffff4dd224 */ /* 0x000fe200078e0a4d */
[----:B------:R-:W-:Y:S01]  /*41f0*/  ISETP.GT.U32.AND P5, PT, R2, R95, PT ;  /* 0x0000005f0200720c */ /* 0x000fe20003fa4070 */
[----:B------:R-:W-:Y:S02]  /*4200*/  IMAD.MOV R54, RZ, RZ, -R54 ;  /* 0x000000ffff367224 */ /* 0x000fe400078e0a36 */
[----:B------:R-:W-:-:S04]  /*4210*/  IMAD.HI.U32 R6, R6, R101, RZ ;  /* 0x0000006506067227 */ /* 0x000fc800078e00ff */
[----:B------:R-:W-:Y:S01]  /*4220*/  @!P4 IMAD.IADD R85, R85, 0x1, -R2 ;  /* 0x000000015555c824 */ /* 0x000fe200078e0a02 */
[C---:B------:R-:W-:Y:S01]  /*4230*/  ISETP.GT.U32.AND P4, PT, R2.reuse, R55, PT ;  /* 0x000000370200720c */ /* 0x040fe20003f84070 */
[----:B------:R-:W-:Y:S01]  /*4240*/  @!P0 IMAD.MOV R73, RZ, RZ, -R73 ;  /* 0x000000ffff498224 */ /* 0x000fe200078e0a49 */
[C---:B------:R-:W-:Y:S01]  /*4250*/  ISETP.GT.U32.AND P0, PT, R2.reuse, R89, PT ;  /* 0x000000590200720c */ /* 0x040fe20003f04070 */
[----:B------:R-:W-:Y:S02]  /*4260*/  IMAD R99, R2, R54, R99 ;  /* 0x0000003602637224 */ /* 0x000fe400078e0263 */
[----:B------:R-:W-:Y:S02]  /*4270*/  IMAD.MOV R6, RZ, RZ, -R6 ;  /* 0x000000ffff067224 */ /* 0x000fe400078e0a06 */
[--C-:B------:R-:W-:Y:S01]  /*4280*/  @!P6 IMAD.IADD R93, R93, 0x1, -R2.reuse ;  /* 0x000000015d5de824 */ /* 0x100fe200078e0a02 */
[----:B------:R-:W-:Y:S01]  /*4290*/  ISETP.GE.AND P6, PT, R84, RZ, PT ;  /* 0x000000ff5400720c */ /* 0x000fe20003fc6270 */
[C---:B------:R-:W-:Y:S01]  /*42a0*/  IMAD R101, R2.reuse, R6, R101 ;  /* 0x0000000602657224 */ /* 0x040fe200078e0265 */
[C---:B------:R-:W-:Y:S01]  /*42b0*/  ISETP.GT.U32.AND P1, PT, R2.reuse, R99, PT ;  /* 0x000000630200720c */ /* 0x040fe20003f24070 */
[----:B------:R-:W-:Y:S01]  /*42c0*/  @!P5 IMAD.IADD R95, R95, 0x1, -R2 ;  /* 0x000000015f5fd824 */ /* 0x000fe200078e0a02 */
[----:B------:R-:W-:Y:S01]  /*42d0*/  SHF.R.U32.HI R6, RZ, 0x4, R86 ;  /* 0x00000004ff067819 */ /* 0x000fe20000011656 */
[--C-:B------:R-:W-:Y:S01]  /*42e0*/  @!P3 IMAD.IADD R87, R87, 0x1, -R2.reuse ;  /* 0x000000015757b824 */ /* 0x100fe200078e0a02 */
[----:B------:R-:W-:Y:S01]  /*42f0*/  ISETP.GT.U32.AND P5, PT, R2, R101, PT ;  /* 0x000000650200720c */ /* 0x000fe20003fa4070 */
[--C-:B------:R-:W-:Y:S01]  /*4300*/  @!P4 IMAD.IADD R55, R55, 0x1, -R2.reuse ;  /* 0x000000013737c824 */ /* 0x100fe200078e0a02 */
[----:B------:R-:W-:Y:S01]  /*4310*/  ISETP.GE.AND P3, PT, R80, RZ, PT ;  /* 0x000000ff5000720c */ /* 0x000fe20003f66270 */
[--C-:B------:R-:W-:Y:S01]  /*4320*/  @!P0 IMAD.IADD R89, R89, 0x1, -R2.reuse ;  /* 0x0000000159598824 */ /* 0x100fe200078e0a02 */
[----:B------:R-:W-:Y:S01]  /*4330*/  ISETP.GE.AND P4, PT, R78, RZ, PT ;  /* 0x000000ff4e00720c */ /* 0x000fe20003f86270 */
[----:B------:R-:W-:Y:S01]  /*4340*/  @!P2 IMAD.MOV R81, RZ, RZ, -R81 ;  /* 0x000000ffff51a224 */ /* 0x000fe200078e0a51 */
[----:B------:R-:W-:Y:S01]  /*4350*/  ISETP.GE.AND P0, PT, R72, RZ, PT ;  /* 0x000000ff4800720c */ /* 0x000fe20003f06270 */
[----:B------:R-:W-:Y:S01]  /*4360*/  @!P6 IMAD.MOV R79, RZ, RZ, -R79 ;  /* 0x000000ffff4fe224 */ /* 0x000fe200078e0a4f */
[----:B------:R-:W-:Y:S01]  /*4370*/  ISETP.GE.AND P6, PT, R74, RZ, PT ;  /* 0x000000ff4a00720c */ /* 0x000fe20003fc6270 */
[--C-:B------:R-:W-:Y:S01]  /*4380*/  @!P1 IMAD.IADD R99, R99, 0x1, -R2.reuse ;  /* 0x0000000163639824 */ /* 0x100fe200078e0a02 */
[----:B------:R-:W-:Y:S01]  /*4390*/  ISETP.GT.U32.AND P1, PT, R2, R91, PT ;  /* 0x0000005b0200720c */ /* 0x000fe20003f24070 */
[----:B------:R-:W-:Y:S01]  /*43a0*/  VIADD R4, R86, 0x10000 ;  /* 0x0001000056047836 */ /* 0x000fe20000000000 */
[----:B------:R-:W-:Y:S01]  /*43b0*/  ISETP.GT.U32.AND P2, PT, R2, R55, PT ;  /* 0x000000370200720c */ /* 0x000fe20003f44070 */
[----:B------:R-:W-:Y:S01]  /*43c0*/  @!P5 IMAD.IADD R101, R101, 0x1, -R2 ;  /* 0x000000016565d824 */ /* 0x000fe200078e0a02 */
[----:B------:R-:W-:Y:S01]  /*43d0*/  SGXT.U32 R88, R6, 0xe ;  /* 0x0000000e0658781a */ /* 0x000fe20000000000 */
[----:B------:R-:W-:Y:S01]  /*43e0*/  @!P3 IMAD.MOV R75, RZ, RZ, -R75 ;  /* 0x000000ffff4bb224 */ /* 0x000fe200078e0a4b */
[C---:B------:R-:W-:Y:S01]  /*43f0*/  ISETP.GT.U32.AND P3, PT, R2.reuse, R93, PT ;  /* 0x0000005d0200720c */ /* 0x040fe20003f64070 */
[----:B------:R-:W-:Y:S01]  /*4400*/  @!P4 IMAD.MOV R83, RZ, RZ, -R83 ;  /* 0x000000ffff53c224 */ /* 0x000fe200078e0a53 */
[C---:B------:R-:W-:Y:S01]  /*4410*/  ISETP.GT.U32.AND P4, PT, R2.reuse, R99, PT ;  /* 0x000000630200720c */ /* 0x040fe20003f84070 */
[----:B------:R-:W-:Y:S01]  /*4420*/  @!P0 IMAD.MOV R87, RZ, RZ, -R87 ;  /* 0x000000ffff578224 */ /* 0x000fe200078e0a57 */
[----:B------:R-:W-:Y:S01]  /*4430*/  ISETP.GT.U32.AND P0, PT, R2, R101, PT ;  /* 0x000000650200720c */ /* 0x000fe20003f04070 */
[----:B------:R-:W-:Y:S01]  /*4440*/  IMAD.MOV.U32 R7, RZ, RZ, RZ ;  /* 0x000000ffff077224 */ /* 0x000fe200078e00ff */
[----:B------:R-:W-:Y:S01]  /*4450*/  SHF.R.U32.HI R4, RZ, 0x4, R4 ;  /* 0x00000004ff047819 */ /* 0x000fe20000011604 */
[----:B------:R-:W-:Y:S01]  /*4460*/  @!P6 IMAD.MOV R85, RZ, RZ, -R85 ;  /* 0x000000ffff55e224 */ /* 0x000fe200078e0a55 */
[----:B------:R-:W-:Y:S01]  /*4470*/  IADD3 R56, P6, R88, 0x2, RZ ;  /* 0x0000000258387810 */ /* 0x000fe20007fde0ff */
[--C-:B------:R-:W-:Y:S01]  /*4480*/  @!P1 IMAD.IADD R91, R91, 0x1, -R2.reuse ;  /* 0x000000015b5b9824 */ /* 0x100fe200078e0a02 */
[----:B------:R-:W-:Y:S01]  /*4490*/  ISETP.GE.AND P1, PT, R66, RZ, PT ;  /* 0x000000ff4200720c */ /* 0x000fe20003f26270 */
[----:B------:R-:W-:Y:S01]  /*44a0*/  IMAD.MOV.U32 R54, RZ, RZ, RZ ;  /* 0x000000ffff367224 */ /* 0x000fe200078e00ff */
[----:B------:R-:W-:Y:S01]  /*44b0*/  SHF.R.S32.HI R6, RZ, 0x1f, R3 ;  /* 0x0000001fff067819 */ /* 0x000fe20000011403 */
[--C-:B------:R-:W-:Y:S01]  /*44c0*/  @!P3 IMAD.IADD R93, R93, 0x1, -R2.reuse ;  /* 0x000000015d5db824 */ /* 0x100fe200078e0a02 */
[----:B------:R-:W-:Y:S01]  /*44d0*/  IADD3.X R7, R7, 0x40000040, RZ, P6, !PT ;  /* 0x4000004007077810 */ /* 0x000fe200037fe4ff */
[--C-:B------:R-:W-:Y:S01]  /*44e0*/  @!P2 IMAD.IADD R55, R55, 0x1, -R2.reuse ;  /* 0x000000013737a824 */ /* 0x100fe200078e0a02 */
[----:B------:R-:W-:Y:S01]  /*44f0*/  SGXT.U32 R4, R4, 0xe ;  /* 0x0000000e0404781a */ /* 0x000fe20000000000 */
[--C-:B------:R-:W-:Y:S01]  /*4500*/  @!P4 IMAD.IADD R99, R99, 0x1, -R2.reuse ;  /* 0x000000016363c824 */ /* 0x100fe200078e0a02 */
[----:B------:R-:W-:Y:S01]  /*4510*/  LEA.HI R3, R6, R3, RZ, 0x7 ;  /* 0x0000000306037211 */ /* 0x000fe200078f38ff */
[----:B------:R-:W-:Y:S01]  /*4520*/  @!P0 IMAD.IADD R101, R101, 0x1, -R2 ;  /* 0x0000000165658824 */ /* 0x000fe200078e0a02 */
[----:B------:R-:W-:Y:S01]  /*4530*/  IADD3 R58, P5, R4, 0x2, RZ ;  /* 0x00000002043a7810 */ /* 0x000fe20007fbe0ff */
[----:B------:R-:W2:Y:S01]  /*4540*/  LDC R2, c[0x0][0x23c] ;  /* 0x00008f00ff027b82 */ /* 0x000ea20000000800 */
[----:B------:R-:W-:Y:S01]  /*4550*/  R2UR UR5, R7 ;  /* 0x00000000070572ca */ /* 0x000fe200000e0000 */
[----:B------:R-:W-:Y:S01]  /*4560*/  @!P1 IMAD.MOV R89, RZ, RZ, -R89 ;  /* 0x000000ffff599224 */ /* 0x000fe200078e0a59 */
[----:B------:R-:W-:Y:S01]  /*4570*/  IADD3.X R54, R54, 0x40000040, RZ, P5, !PT ;  /* 0x4000004036367810 */ /* 0x000fe20002ffe4ff */
[----:B------:R-:W-:Y:S01]  /*4580*/  IMAD.MOV.U32 R97, RZ, RZ, R55 ;  /* 0x000000ffff617224 */ /* 0x000fe200078e0037 */
[----:B------:R-:W-:Y:S01]  /*4590*/  ISETP.GE.AND P3, PT, R68, RZ, PT ;  /* 0x000000ff4400720c */ /* 0x000fe20003f66270 */
[-C--:B------:R-:W-:Y:S01]  /*45a0*/  IMAD R9, R9, R103.reuse, RZ ;  /* 0x0000006709097224 */ /* 0x080fe200078e02ff */
[----:B------:R-:W-:Y:S01]  /*45b0*/  ISETP.GE.AND P2, PT, R70, RZ, PT ;  /* 0x000000ff4600720c */ /* 0x000fe20003f46270 */
[----:B------:R-:W4:Y:S01]  /*45c0*/  LDC.64 R6, c[0x0][0x210] ;  /* 0x00008400ff067b82 */ /* 0x000f220000000a00 */
[----:B------:R-:W-:Y:S01]  /*45d0*/  ISETP.GE.AND P4, PT, R64, RZ, PT ;  /* 0x000000ff4000720c */ /* 0x000fe20003f86270 */
[-C--:B------:R-:W-:Y:S01]  /*45e0*/  IMAD R10, R10, R103.reuse, RZ ;  /* 0x000000670a0a7224 */ /* 0x080fe200078e02ff */
[----:B------:R-:W-:Y:S01]  /*45f0*/  ISETP.GE.AND P5, PT, R62, RZ, PT ;  /* 0x000000ff3e00720c */ /* 0x000fe20003fa6270 */
[----:B------:R-:W-:Y:S01]  /*4600*/  IMAD R12, R12, R103, RZ ;  /* 0x000000670c0c7224 */ /* 0x000fe200078e02ff */
[----:B------:R-:W-:Y:S01]  /*4610*/  ISETP.GE.AND P6, PT, R60, RZ, PT ;  /* 0x000000ff3c00720c */ /* 0x000fe20003fc6270 */
[----:B-1----:R-:W-:Y:S01]  /*4620*/  IMAD R249, R249, 0x59, RZ ;  /* 0x00000059f9f97824 */ /* 0x002fe200078e02ff */
[----:B------:R-:W-:Y:S01]  /*4630*/  ISETP.GE.AND P1, PT, R248, RZ, PT ;  /* 0x000000fff800720c */ /* 0x000fe20003f26270 */
[----:B-----5:R-:W-:Y:S01]  /*4640*/  IMAD R251, R251, 0x58, RZ ;  /* 0x00000058fbfb7824 */ /* 0x020fe200078e02ff */
[----:B------:R-:W-:Y:S01]  /*4650*/  R2UR UR4, R56 ;  /* 0x00000000380472ca */ /* 0x000fe200000e0000 */
[----:B------:R-:W-:Y:S01]  /*4660*/  @!P3 IMAD.MOV R91, RZ, RZ, -R91 ;  /* 0x000000ffff5bb224 */ /* 0x000fe200078e0a5b */
[----:B------:R-:W-:Y:S01]  /*4670*/  R2UR UR7, R54 ;  /* 0x00000000360772ca */ /* 0x000fe200000e0000 */
[----:B------:R-:W1:Y:S01]  /*4680*/  LDC R56, c[0x0][0x240] ;  /* 0x00009000ff387b82 */ /* 0x000e620000000800 */
[----:B------:R-:W-:Y:S01]  /*4690*/  R2UR UR18, R4 ;  /* 0x00000000041272ca */ /* 0x000fe200000e0000 */
[----:B------:R-:W-:Y:S01]  /*46a0*/  @!P2 IMAD.MOV R93, RZ, RZ, -R93 ;  /* 0x000000ffff5da224 */ /* 0x000fe200078e0a5d */
[----:B------:R-:W-:Y:S01]  /*46b0*/  ISETP.NE.AND P0, PT, R5, RZ, PT ;  /* 0x000000ff0500720c */ /* 0x000fe20003f05270 */
[----:B------:R-:W-:Y:S01]  /*46c0*/  @!P4 IMAD.MOV R95, RZ, RZ, -R95 ;  /* 0x000000ffff5fc224 */ /* 0x000fe200078e0a5f */
[----:B------:R-:W-:Y:S01]  /*46d0*/  LOP3.LUT R54, RZ, R5, RZ, 0x33, !PT ;  /* 0x00000005ff367212 */ /* 0x000fe200078e33ff */
[----:B------:R-:W-:Y:S01]  /*46e0*/  @!P5 IMAD.MOV R97, RZ, RZ, -R97 ;  /* 0x000000ffff61d224 */ /* 0x000fe200078e0a61 */
[----:B------:R-:W-:Y:S01]  /*46f0*/  R2UR UR6, R58 ;  /* 0x000000003a0672ca */ /* 0x000fe200000e0000 */
[----:B------:R-:W5:Y:S01]  /*4700*/  LDC.64 R4, c[0x0][0x218] ;  /* 0x00008600ff047b82 */ /* 0x000f620000000a00 */
[----:B------:R-:W-:Y:S01]  /*4710*/  @!P6 IMAD.MOV R99, RZ, RZ, -R99 ;  /* 0x000000ffff63e224 */ /* 0x000fe200078e0a63 */
[C---:B------:R-:W-:Y:S01]  /*4720*/  SEL R55, R54.reuse, R13, !P0 ;  /* 0x0000000d36377207 */ /* 0x040fe20004000000 */
[----:B------:R-:W-:Y:S01]  /*4730*/  @!P1 IMAD.MOV R101, RZ, RZ, -R101 ;  /* 0x000000ffff659224 */ /* 0x000fe200078e0a65 */
[C---:B------:R-:W-:Y:S01]  /*4740*/  SEL R14, R54.reuse, R14, !P0 ;  /* 0x0000000e360e7207 */ /* 0x040fe20004000000 */
[----:B--2---:R-:W-:Y:S01]  /*4750*/  IMAD R13, R11, R2, RZ ;  /* 0x000000020b0d7224 */ /* 0x004fe200078e02ff */
[----:B------:R-:W-:Y:S01]  /*4760*/  SEL R15, R54, R15, !P0 ;  /* 0x0000000f360f7207 */ /* 0x000fe20004000000 */
[----:B------:R-:W-:Y:S01]  /*4770*/  IMAD R102, R102, 0x51, RZ ;  /* 0x0000005166667824 */ /* 0x000fe200078e02ff */
[C---:B------:R-:W-:Y:S01]  /*4780*/  SEL R16, R54.reuse, R16, !P0 ;  /* 0x0000001036107207 */ /* 0x040fe20004000000 */
[----:B------:R-:W2:Y:S01]  /*4790*/  LDC R78, c[0x0][0x238] ;  /* 0x00008e00ff4e7b82 */ /* 0x000ea20000000800 */
[----:B------:R-:W-:Y:S01]  /*47a0*/  SEL R17, R54, R17, !P0 ;  /* 0x0000001136117207 */ /* 0x000fe20004000000 */
[----:B0-----:R-:W-:Y:S01]  /*47b0*/  IMAD R104, R104, 0x50, RZ ;  /* 0x0000005068687824 */ /* 0x001fe200078e02ff */
[----:B------:R-:W-:Y:S01]  /*47c0*/  SEL R18, R54, R18, !P0 ;  /* 0x0000001236127207 */ /* 0x000fe20004000000 */
[----:B---3--:R-:W-:Y:S01]  /*47d0*/  IMAD R106, R106, 0x4f, RZ ;  /* 0x0000004f6a6a7824 */ /* 0x008fe200078e02ff */
[----:B------:R-:W-:Y:S01]  /*47e0*/  SEL R19, R54, R19, !P0 ;  /* 0x0000001336137207 */ /* 0x000fe20004000000 */
[----:B----4-:R-:W-:Y:S01]  /*47f0*/  IMAD R108, R108, 0x4e, RZ ;  /* 0x0000004e6c6c7824 */ /* 0x010fe200078e02ff */
[C---:B------:R-:W-:Y:S01]  /*4800*/  SEL R20, R54.reuse, R20, !P0 ;  /* 0x0000001436147207 */ /* 0x040fe20004000000 */
[-C--:B-1----:R-:W-:Y:S01]  /*4810*/  IMAD R55, R55, R56.reuse, RZ ;  /* 0x0000003837377224 */ /* 0x082fe200078e02ff */
[----:B------:R-:W-:Y:S01]  /*4820*/  SEL R21, R54, R21, !P0 ;  /* 0x0000001536157207 */ /* 0x000fe20004000000 */
[----:B------:R-:W-:Y:S01]  /*4830*/  IMAD R14, R14, R56, RZ ;  /* 0x000000380e0e7224 */ /* 0x000fe200078e02ff */
[C---:B------:R-:W-:Y:S01]  /*4840*/  SEL R22, R54.reuse, R22, !P0 ;  /* 0x0000001636167207 */ /* 0x040fe20004000000 */
[-C--:B------:R-:W-:Y:S01]  /*4850*/  IMAD R15, R15, R56.reuse, RZ ;  /* 0x000000380f0f7224 */ /* 0x080fe200078e02ff */
        /* <DEDUP_REMOVED lines=27> */
[----:B------:R-:W-:Y:S01]  /*4a10*/  IMAD R29, R29, R56, RZ ;  /* 0x000000381d1d7224 */ /* 0x000fe200078e02ff */
[----:B------:R-:W-:Y:S01]  /*4a20*/  SEL R38, R54, R38, !P0 ;  /* 0x0000002636267207 */ /* 0x000fe20004000000 */
[-C--:B------:R-:W-:Y:S01]  /*4a30*/  IMAD R30, R30, R56.reuse, RZ ;  /* 0x000000381e1e7224 */ /* 0x080fe200078e02ff */
        /* <DEDUP_REMOVED lines=12> */
[----:B------:R-:W-:Y:S01]  /*4b00*/  SEL R44, R54, R44, !P0 ;  /* 0x0000002c362c7207 */ /* 0x000fe20004000000 */
[-C--:B------:R-:W-:Y:S01]  /*4b10*/  IMAD R38, R38, R56.reuse, RZ ;  /* 0x0000003826267224 */ /* 0x080fe200078e02ff */
[C---:B------:R-:W-:Y:S01]  /*4b20*/  SEL R45, R54.reuse, R45, !P0 ;  /* 0x0000002d362d7207 */ /* 0x040fe20004000000 */
        /* <DEDUP_REMOVED lines=16> */
[-C--:B------:R-:W-:Y:S01]  /*4c30*/  IMAD R46, R46, R56.reuse, RZ ;  /* 0x000000382e2e7224 */ /* 0x080fe200078e02ff */
        /* <DEDUP_REMOVED lines=44> */
[----:B------:R-:W-:Y:S01]  /*4f00*/  SEL R54, R54, R101, !P0 ;  /* 0x0000006536367207 */ /* 0x000fe20004000000 */
[----:B------:R-:W-:Y:S01]  /*4f10*/  IMAD R87, R87, R56, RZ ;  /* 0x0000003857577224 */ /* 0x000fe200078e02ff */
[----:B------:R-:W-:Y:S01]  /*4f20*/  IADD3 R60, P0, R8, R6, RZ ;  /* 0x00000006083c7210 */ /* 0x000fe20007f1e0ff */
[----:B------:R-:W-:Y:S01]  /*4f30*/  IMAD R89, R89, R56, RZ ;  /* 0x0000003859597224 */ /* 0x000fe200078e02ff */
[----:B------:R-:W-:Y:S01]  /*4f40*/  IADD3 R2, P1, R9, R6, RZ ;  /* 0x0000000609027210 */ /* 0x000fe20007f3e0ff */
[----:B------:R-:W-:Y:S01]  /*4f50*/  IMAD R91, R91, R56, RZ ;  /* 0x000000385b5b7224 */ /* 0x000fe200078e02ff */
[-C--:B------:R-:W-:Y:S01]  /*4f60*/  IADD3 R58, P2, R10, R6.reuse, RZ ;  /* 0x000000060a3a7210 */ /* 0x080fe20007f5e0ff */
[----:B------:R-:W-:Y:S01]  /*4f70*/  STL [R1+0x84], R60 ;  /* 0x0000843c01007387 */ /* 0x000fe20000100800 */
[----:B------:R-:W-:Y:S01]  /*4f80*/  IADD3 R6, P3, R12, R6, RZ ;  /* 0x000000060c067210 */ /* 0x000fe20007f7e0ff */
[----:B------:R-:W-:Y:S01]  /*4f90*/  IMAD R93, R93, R56, RZ ;  /* 0x000000385d5d7224 */ /* 0x000fe200078e02ff */
[----:B-----5:R-:W-:Y:S01]  /*4fa0*/  IADD3 R4, P4, R13, R4, RZ ;  /* 0x000000040d047210 */ /* 0x020fe20007f9e0ff */
[----:B------:R0:W-:Y:S01]  /*4fb0*/  STL [R1+0x8c], R2 ;  /* 0x00008c0201007387 */ /* 0x0001e20000100800 */
[-C--:B------:R-:W-:Y:S01]  /*4fc0*/  IMAD R95, R95, R56.reuse, RZ ;  /* 0x000000385f5f7224 */ /* 0x080fe200078e02ff */
[----:B------:R-:W-:Y:S01]  /*4fd0*/  SHF.R.S32.HI R3, RZ, 0x7, R3 ;  /* 0x00000007ff037819 */ /* 0x000fe20000011403 */
[-C--:B------:R-:W-:Y:S01]  /*4fe0*/  IMAD R97, R97, R56.reuse, RZ ;  /* 0x0000003861617224 */ /* 0x080fe200078e02ff */
[----:B------:R-:W-:Y:S01]  /*4ff0*/  STL [R1+0x94], R58 ;  /* 0x0000943a01007387 */ /* 0x000fe20000100800 */
[----:B------:R-:W-:Y:S01]  /*5000*/  LEA.HI.X.SX32 R5, R13, R5, 0x1, P4 ;  /* 0x000000050d057211 */ /* 0x000fe200020f0eff */
[-C--:B------:R-:W-:Y:S01]  /*5010*/  IMAD R99, R99, R56.reuse, RZ ;  /* 0x0000003863637224 */ /* 0x080fe200078e02ff */
[----:B------:R-:W-:Y:S01]  /*5020*/  SHF.R.S32.HI R70, RZ, 0x1f, R116 ;  /* 0x0000001fff467819 */ /* 0x000fe20000011474 */
[----:B------:R1:W-:Y:S01]  /*5030*/  STL [R1+0x9c], R6 ;  /* 0x00009c0601007387 */ /* 0x0003e20000100800 */
[----:B------:R-:W-:Y:S01]  /*5040*/  IMAD R54, R54, R56, RZ ;  /* 0x0000003836367224 */ /* 0x000fe200078e02ff */
[-C--:B0-----:R-:W-:Y:S01]  /*5050*/  LEA.HI.X.SX32 R2, R8, R7.reuse, 0x1, P0 ;  /* 0x0000000708027211 */ /* 0x081fe200000f0eff */
[----:B--2---:R-:W-:Y:S01]  /*5060*/  IMAD R78, R78, 0x57, RZ ;  /* 0x000000574e4e7824 */ /* 0x004fe200078e02ff */
[-C--:B------:R-:W-:Y:S01]  /*5070*/  LEA.HI.X.SX32 R8, R9, R7.reuse, 0x1, P1 ;  /* 0x0000000709087211 */ /* 0x080fe200008f0eff */
[----:B------:R-:W-:Y:S01]  /*5080*/  UIADD3.64 UR14, UR4, 0x1fe, URZ ;  /* 0x000001fe040e7897 */ /* 0x000fe2000fffe03f */
[C---:B------:R-:W-:Y:S01]  /*5090*/  LOP3.LUT R9, R11.reuse, 0x50, RZ, 0x3c, !PT ;  /* 0x000000500b097812 */ /* 0x040fe200078e3cff */
[----:B------:R0:W-:Y:S01]  /*50a0*/  STL [R1+0x80], R2 ;  /* 0x0000800201007387 */ /* 0x0001e20000100800 */
[----:B------:R-:W-:Y:S01]  /*50b0*/  SHF.R.S32.HI R72, RZ, 0x1f, R118 ;  /* 0x0000001fff487819 */ /* 0x000fe20000011476 */
[----:B------:R-:W-:Y:S01]  /*50c0*/  UIADD3.64 UR10, UR4, 0x200, URZ ;  /* 0x00000200040a7897 */ /* 0x000fe2000fffe03f */
[-C--:B-1----:R-:W-:Y:S01]  /*50d0*/  LEA.HI.X.SX32 R6, R10, R7.reuse, 0x1, P2 ;  /* 0x000000070a067211 */ /* 0x082fe200010f0eff */
[----:B------:R1:W-:Y:S01]  /*50e0*/  STL [R1+0x88], R8 ;  /* 0x0000880801007387 */ /* 0x0003e20000100800 */
[----:B------:R-:W-:Y:S01]  /*50f0*/  LOP3.LUT R10, R11, 0x60, RZ, 0x3c, !PT ;  /* 0x000000600b0a7812 */ /* 0x000fe200078e3cff */
[----:B------:R-:W-:Y:S01]  /*5100*/  UIADD3.64 UR14, UR4, 0x202, URZ ;  /* 0x00000202040e7897 */ /* 0x000fe2000fffe03f */
[----:B------:R-:W-:Y:S01]  /*5110*/  SHF.R.S32.HI R74, RZ, 0x1f, R249 ;  /* 0x0000001fff4a7819 */ /* 0x000fe200000114f9 */
[----:B------:R2:W-:Y:S01]  /*5120*/  STL [R1+0x90], R6 ;  /* 0x0000900601007387 */ /* 0x0005e20000100800 */
[----:B------:R-:W-:Y:S01]  /*5130*/  SHF.R.S32.HI R76, RZ, 0x1f, R251 ;  /* 0x0000001fff4c7819 */ /* 0x000fe200000114fb */
[----:B------:R-:W-:Y:S01]  /*5140*/  UIADD3.64 UR10, UR4, 0x204, URZ ;  /* 0x00000204040a7897 */ /* 0x000fe2000fffe03f */
[----:B0-----:R-:W-:Y:S01]  /*5150*/  LEA.HI.X.SX32 R2, R12, R7, 0x1, P3 ;  /* 0x000000070c027211 */ /* 0x001fe200018f0eff */
[----:B------:R-:W-:Y:S01]  /*5160*/  UIADD3.64 UR14, UR4, 0x3fe, URZ ;  /* 0x000003fe040e7897 */ /* 0x000fe2000fffe03f */
[-C--:B------:R-:W-:Y:S01]  /*5170*/  IADD3 R7, P6, R55, R4.reuse, RZ ;  /* 0x0000000437077210 */ /* 0x080fe20007fde0ff */
[----:B------:R-:W-:Y:S01]  /*5180*/  UIADD3.64 UR10, UR4, 0x400, URZ ;  /* 0x00000400040a7897 */ /* 0x000fe2000fffe03f */
[----:B-1----:R-:W-:Y:S01]  /*5190*/  LOP3.LUT R8, R11, 0x40, RZ, 0x3c, !PT ;  /* 0x000000400b087812 */ /* 0x002fe200078e3cff */
[----:B------:R0:W-:Y:S01]  /*51a0*/  STL [R1+0x98], R2 ;  /* 0x0000980201007387 */ /* 0x0001e20000100800 */
[----:B------:R-:W-:Y:S01]  /*51b0*/  SHF.R.S32.HI R78, RZ, 0x1f, R78 ;  /* 0x0000001fff4e7819 */ /* 0x000fe2000001144e */
[----:B------:R-:W-:Y:S01]  /*51c0*/  UIADD3.64 UR14, UR4, 0x402, URZ ;  /* 0x00000402040e7897 */ /* 0x000fe2000fffe03f */
[-C--:B--2---:R-:W-:Y:S01]  /*51d0*/  IADD3 R6, P3, R15, R4.reuse, RZ ;  /* 0x000000040f067210 */ /* 0x084fe20007f7e0ff */
[----:B------:R1:W-:Y:S01]  /*51e0*/  STL [R1+0x5e0], R7 ;  /* 0x0005e00701007387 */ /* 0x0003e20000100800 */
[----:B------:R-:W-:Y:S01]  /*51f0*/  SHF.R.S32.HI R102, RZ, 0x1f, R102 ;  /* 0x0000001fff667819 */ /* 0x000fe20000011466 */
[----:B------:R-:W-:Y:S01]  /*5200*/  UIADD3.64 UR10, UR4, 0x404, URZ ;  /* 0x00000404040a7897 */ /* 0x000fe2000fffe03f */
[----:B------:R-:W-:Y:S01]  /*5210*/  SHF.R.S32.HI R104, RZ, 0x1f, R104 ;  /* 0x0000001fff687819 */ /* 0x000fe20000011468 */
[----:B------:R-:W-:Y:S01]  /*5220*/  UIADD3.64 UR14, UR4, 0x5fe, URZ ;  /* 0x000005fe040e7897 */ /* 0x000fe2000fffe03f */
[----:B------:R-:W-:Y:S01]  /*5230*/  SHF.R.S32.HI R106, RZ, 0x1f, R106 ;  /* 0x0000001fff6a7819 */ /* 0x000fe2000001146a */
[----:B------:R-:W-:Y:S01]  /*5240*/  UIADD3.64 UR10, UR4, 0x600, URZ ;  /* 0x00000600040a7897 */ /* 0x000fe2000fffe03f */
[----:B0-----:R-:W-:Y:S01]  /*5250*/  IADD3 R2, P5, R14, R4, RZ ;  /* 0x000000040e027210 */ /* 0x001fe20007fbe0ff */
[----:B------:R-:W-:Y:S01]  /*5260*/  UIADD3.64 UR14, UR4, 0x602, URZ ;  /* 0x00000602040e7897 */ /* 0x000fe2000fffe03f */
[----:B------:R-:W-:-:S02]  /*5270*/  SHF.R.S32.HI R108, RZ, 0x1f, R108 ;  /* 0x0000001fff6c7819 */ /* 0x000fc4000001146c */
[----:B------:R-:W-:Y:S02]  /*5280*/  CS2R R100, SRZ ;  /* 0x0000000000647805 */ /* 0x000fe4000001ff00 */
[-C--:B-1----:R-:W-:Y:S01]  /*5290*/  IADD3 R7, P2, R16, R4.reuse, RZ ;  /* 0x0000000410077210 */ /* 0x082fe20007f5e0ff */
[----:B------:R0:W-:Y:S01]  /*52a0*/  STL [R1+0x5e8], R2 ;  /* 0x0005e80201007387 */ /* 0x0001e20000100800 */
[----:B------:R-:W-:Y:S02]  /*52b0*/  UIADD3.64 UR8, UR4, 0x2, URZ ;  /* 0x0000000204087897 */ /* 0x000fe4000fffe03f */
[----:B------:R-:W-:Y:S01]  /*52c0*/  UIADD3.64 UR12, UR4, 0x4, URZ ;  /* 0x00000004040c7897 */ /* 0x000fe2000fffe03f */
[----:B------:R1:W-:Y:S04]  /*52d0*/  STL [R1+0x5f0], R6 ;  /* 0x0005f00601007387 */ /* 0x0003e80000100800 */
[----:B------:R2:W-:Y:S01]  /*52e0*/  STL [R1+0x5f8], R7 ;  /* 0x0005f80701007387 */ /* 0x0005e20000100800 */
[----:B0-----:R-:W-:-:S02]  /*52f0*/  IADD3 R2, P1, R17, R4, RZ ;  /* 0x0000000411027210 */ /* 0x001fc40007f3e0ff */
[----:B-1----:R-:W-:-:S03]  /*5300*/  IADD3 R6, P0, R18, R4, RZ ;  /* 0x0000000412067210 */ /* 0x002fc60007f1e0ff */
[----:B------:R0:W-:Y:S01]  /*5310*/  STL [R1+0x600], R2 ;  /* 0x0006000201007387 */ /* 0x0001e20000100800 */
[----:B--2---:R-:W-:-:S03]  /*5320*/  IADD3 R7, P4, R19, R4, RZ ;  /* 0x0000000413077210 */ /* 0x004fc60007f9e0ff */
[----:B------:R1:W-:Y:S04]  /*5330*/  STL [R1+0x608], R6 ;  /* 0x0006080601007387 */ /* 0x0003e80000100800 */
[----:B------:R2:W-:Y:S01]  /*5340*/  STL [R1+0x610], R7 ;  /* 0x0006100701007387 */ /* 0x0005e20000100800 */
[----:B0-----:R-:W-:Y:S02]  /*5350*/  LEA.HI.X.SX32 R2, R55, R5, 0x1, P6 ;  /* 0x0000000537027211 */ /* 0x001fe400030f0eff */
[----:B-1----:R-:W-:-:S03]  /*5360*/  IADD3 R6, P6, R20, R4, RZ ;  /* 0x0000000414067210 */ /* 0x002fc60007fde0ff */
[----:B------:R0:W-:Y:S01]  /*5370*/  STL [R1+0x5dc], R2 ;  /* 0x0005dc0201007387 */ /* 0x0001e20000100800 */
[----:B--2---:R-:W-:-:S03]  /*5380*/  LEA.HI.X.SX32 R7, R14, R5, 0x1, P5 ;  /* 0x000000050e077211 */ /* 0x004fc600028f0eff */
[----:B------:R1:W-:Y:S04]  /*5390*/  STL [R1+0x618], R6 ;  /* 0x0006180601007387 */ /* 0x0003e80000100800 */
[----:B------:R2:W-:Y:S01]  /*53a0*/  STL [R1+0x5e4], R7 ;  /* 0x0005e40701007387 */ /* 0x0005e20000100800 */
[----:B0-----:R-:W-:Y:S02]  /*53b0*/  IADD3 R2, P5, R21, R4, RZ ;  /* 0x0000000415027210 */ /* 0x001fe40007fbe0ff */
[----:B-1----:R-:W-:-:S03]  /*53c0*/  LEA.HI.X.SX32 R6, R15, R5, 0x1, P3 ;  /* 0x000000050f067211 */ /* 0x002fc600018f0eff */
        /* <DEDUP_REMOVED lines=37> */
[----:B------:R-:W1:Y:S01]  /*5620*/  LDC R24, c[0x0][0x238] ;  /* 0x00008e00ff187b82 */ /* 0x000e620000000800 */
[-C--:B--2---:R-:W-:Y:S02]  /*5630*/  IADD3 R7, P1, R31, R4.reuse, RZ ;  /* 0x000000041f077210 */ /* 0x084fe40007f3e0ff */
[----:B------:R2:W-:Y:S04]  /*5640*/  STL [R1+0x634], R6 ;  /* 0x0006340601007387 */ /* 0x0005e80000100800 */
[----:B------:R3:W-:Y:S01]  /*5650*/  STL [R1+0x670], R7 ;  /* 0x0006700701007387 */ /* 0x0007e20000100800 */
[----:B0-----:R-:W-:Y:S02]  /*5660*/  LEA.HI.X.SX32 R2, R25, R5, 0x1, P0 ;  /* 0x0000000519027211 */ /* 0x001fe400000f0eff */
[----:B--2---:R-:W-:-:S03]  /*5670*/  IADD3 R6, P0, R32, R4, RZ ;  /* 0x0000000420067210 */ /* 0x004fc60007f1e0ff */
[----:B------:R0:W-:Y:S01]  /*5680*/  STL [R1+0x63c], R2 ;  /* 0x00063c0201007387 */ /* 0x0001e20000100800 */
[----:B---3--:R-:W-:-:S03]  /*5690*/  LEA.HI.X.SX32 R7, R26, R5, 0x1, P4 ;  /* 0x000000051a077211 */ /* 0x008fc600020f0eff */
[----:B------:R2:W-:Y:S01]  /*56a0*/  STL [R1+0x678], R6 ;  /* 0x0006780601007387 */ /* 0x0005e20000100800 */
[----:B------:R-:W3:Y:S03]  /*56b0*/  LDC R26, c[0x0][0x238] ;  /* 0x00008e00ff1a7b82 */ /* 0x000ee60000000800 */
[----:B------:R4:W-:Y:S01]  /*56c0*/  STL [R1+0x644], R7 ;  /* 0x0006440701007387 */ /* 0x0009e20000100800 */
[----:B0-----:R-:W-:Y:S02]  /*56d0*/  IADD3 R2, P4, R33, R4, RZ ;  /* 0x0000000421027210 */ /* 0x001fe40007f9e0ff */
[----:B--2---:R-:W-:-:S03]  /*56e0*/  LEA.HI.X.SX32 R6, R27, R5, 0x1, P6 ;  /* 0x000000051b067211 */ /* 0x004fc600030f0eff */
[----:B------:R0:W-:Y:S01]  /*56f0*/  STL [R1+0x680], R2 ;  /* 0x0006800201007387 */ /* 0x0001e20000100800 */
[----:B------:R-:W2:Y:S01]  /*5700*/  LDC R27, c[0x0][0x238] ;  /* 0x00008e00ff1b7b82 */ /* 0x000ea20000000800 */
[-C--:B----4-:R-:W-:Y:S02]  /*5710*/  IADD3 R7, P6, R34, R4.reuse, RZ ;  /* 0x0000000422077210 */ /* 0x090fe40007fde0ff */
[----:B------:R4:W-:Y:S04]  /*5720*/  STL [R1+0x64c], R6 ;  /* 0x00064c0601007387 */ /* 0x0009e80000100800 */
[----:B------:R5:W-:Y:S01]  /*5730*/  STL [R1+0x688], R7 ;  /* 0x0006880701007387 */ /* 0x000be20000100800 */
[----:B0-----:R-:W-:Y:S02]  /*5740*/  LEA.HI.X.SX32 R2, R28, R5, 0x1, P5 ;  /* 0x000000051c027211 */ /* 0x001fe400028f0eff */
[----:B----4-:R-:W-:-:S03]  /*5750*/  IADD3 R6, P5, R35, R4, RZ ;  /* 0x0000000423067210 */ /* 0x010fc60007fbe0ff */
[----:B------:R0:W-:Y:S01]  /*5760*/  STL [R1+0x654], R2 ;  /* 0x0006540201007387 */ /* 0x0001e20000100800 */
[----:B-----5:R-:W-:-:S03]  /*5770*/  LEA.HI.X.SX32 R7, R29, R5, 0x1, P3 ;  /* 0x000000051d077211 */ /* 0x020fc600018f0eff */
[----:B------:R4:W-:Y:S01]  /*5780*/  STL [R1+0x690], R6 ;  /* 0x0006900601007387 */ /* 0x0009e20000100800 */
[----:B------:R-:W5:Y:S03]  /*5790*/  LDC R29, c[0x0][0x238] ;  /* 0x00008e00ff1d7b82 */ /* 0x000f660000000800 */
[----:B------:R1:W-:Y:S01]  /*57a0*/  STL [R1+0x65c], R7 ;  /* 0x00065c0701007387 */ /* 0x0003e20000100800 */
[----:B0-----:R-:W-:Y:S02]  /*57b0*/  IADD3 R2, P3, R36, R4, RZ ;  /* 0x0000000424027210 */ /* 0x001fe40007f7e0ff */
[----:B----4-:R-:W-:-:S03]  /*57c0*/  LEA.HI.X.SX32 R6, R30, R5, 0x1, P2 ;  /* 0x000000051e067211 */ /* 0x010fc600010f0eff */
[----:B------:R0:W-:Y:S01]  /*57d0*/  STL [R1+0x698], R2 ;  /* 0x0006980201007387 */ /* 0x0001e20000100800 */
[----:B-1----:R-:W-:-:S03]  /*57e0*/  IADD3 R7, P2, R38, R4, RZ ;  /* 0x0000000426077210 */ /* 0x002fc60007f5e0ff */
[----:B------:R1:W-:Y:S04]  /*57f0*/  STL [R1+0x664], R6 ;  /* 0x0006640601007387 */ /* 0x0003e80000100800 */
[----:B------:R4:W-:Y:S01]  /*5800*/  STL [R1+0x6a0], R7 ;  /* 0x0006a00701007387 */ /* 0x0009e20000100800 */
[-C--:B0-----:R-:W-:Y:S02]  /*5810*/  LEA.HI.X.SX32 R2, R31, R5.reuse, 0x1, P1 ;  /* 0x000000051f027211 */ /* 0x081fe400008f0eff */
[----:B------:R-:W0:Y:S01]  /*5820*/  LDC R31, c[0x0][0x238] ;  /* 0x00008e00ff1f7b82 */ /* 0x000e220000000800 */
[----:B-1----:R-:W-:Y:S02]  /*5830*/  IADD3 R6, P1, R37, R4, RZ ;  /* 0x0000000425067210 */ /* 0x002fe40007f3e0ff */
[----:B------:R1:W-:Y:S01]  /*5840*/  STL [R1+0x66c], R2 ;  /* 0x00066c0201007387 */ /* 0x0003e20000100800 */
[----:B----4-:R-:W-:-:S03]  /*5850*/  LEA.HI.X.SX32 R7, R32, R5, 0x1, P0 ;  /* 0x0000000520077211 */ /* 0x010fc600000f0eff */
[----:B------:R4:W-:Y:S04]  /*5860*/  STL [R1+0x6a8], R6 ;  /* 0x0006a80601007387 */ /* 0x0009e80000100800 */
[----:B------:R3:W-:Y:S01]  /*5870*/  STL [R1+0x674], R7 ;  /* 0x0006740701007387 */ /* 0x0007e20000100800 */
[----:B-1----:R-:W-:Y:S02]  /*5880*/  IADD3 R2, P0, R39, R4, RZ ;  /* 0x0000000427027210 */ /* 0x002fe40007f1e0ff */
[----:B----4-:R-:W-:-:S03]  /*5890*/  LEA.HI.X.SX32 R6, R33, R5, 0x1, P4 ;  /* 0x0000000521067211 */ /* 0x010fc600020f0eff */
[----:B------:R1:W-:Y:S01]  /*58a0*/  STL [R1+0x1690], R2 ;  /* 0x0016900201007387 */ /* 0x0003e20000100800 */
[----:B------:R-:W4:Y:S01]  /*58b0*/  LDC R33, c[0x0][0x238] ;  /* 0x00008e00ff217b82 */ /* 0x000f220000000800 */
[-C--:B---3--:R-:W-:Y:S02]  /*58c0*/  IADD3 R7, P4, R40, R4.reuse, RZ ;  /* 0x0000000428077210 */ /* 0x088fe40007f9e0ff */
[----:B------:R3:W-:Y:S04]  /*58d0*/  STL [R1+0x67c], R6 ;  /* 0x00067c0601007387 */ /* 0x0007e80000100800 */
[----:B------:R2:W-:Y:S01]  /*58e0*/  STL [R1+0x1698], R7 ;  /* 0x0016980701007387 */ /* 0x0005e20000100800 */
[----:B-1----:R-:W-:Y:S02]  /*58f0*/  LEA.HI.X.SX32 R2, R34, R5, 0x1, P6 ;  /* 0x0000000522027211 */ /* 0x002fe400030f0eff */
[----:B------:R-:W1:Y:S01]  /*5900*/  LDC R34, c[0x0][0x238] ;  /* 0x00008e00ff227b82 */ /* 0x000e620000000800 */
[----:B---3--:R-:W-:-:S02]  /*5910*/  IADD3 R6, P6, R41, R4, RZ ;  /* 0x0000000429067210 */ /* 0x008fc40007fde0ff */
[----:B------:R3:W-:Y:S01]  /*5920*/  STL [R1+0x684], R2 ;  /* 0x0006840201007387 */ /* 0x0007e20000100800 */
[----:B--2---:R-:W-:-:S03]  /*5930*/  LEA.HI.X.SX32 R7, R35, R5, 0x1, P5 ;  /* 0x0000000523077211 */ /* 0x004fc600028f0eff */
[----:B------:R2:W-:Y:S04]  /*5940*/  STL [R1+0x16a0], R6 ;  /* 0x0016a00601007387 */ /* 0x0005e80000100800 */
[----:B------:R5:W-:Y:S01]  /*5950*/  STL [R1+0x68c], R7 ;  /* 0x00068c0701007387 */ /* 0x000be20000100800 */
[----:B---3--:R-:W-:Y:S02]  /*5960*/  IADD3 R2, P5, R42, R4, RZ ;  /* 0x000000042a027210 */ /* 0x008fe40007fbe0ff */
[----:B--2---:R-:W-:-:S03]  /*5970*/  LEA.HI.X.SX32 R6, R36, R5, 0x1, P3 ;  /* 0x0000000524067211 */ /* 0x004fc600018f0eff */
[----:B------:R2:W-:Y:S01]  /*5980*/  STL [R1+0x16a8], R2 ;  /* 0x0016a80201007387 */ /* 0x0005e20000100800 */
[----:B------:R-:W3:Y:S01]  /*5990*/  LDC R36, c[0x0][0x238] ;  /* 0x00008e00ff247b82 */ /* 0x000ee20000000800 */
[-C--:B-----5:R-:W-:Y:S02]  /*59a0*/  IADD3 R7, P3, R43, R4.reuse, RZ ;  /* 0x000000042b077210 */ /* 0x0a0fe40007f7e0ff */
[----:B------:R5:W-:Y:S04]  /*59b0*/  STL [R1+0x694], R6 ;  /* 0x0006940601007387 */ /* 0x000be80000100800 */
[----:B------:R0:W-:Y:S01]  /*59c0*/  STL [R1+0x16b0], R7 ;  /* 0x0016b00701007387 */ /* 0x0001e20000100800 */
[----:B--2---:R-:W-:Y:S02]  /*59d0*/  LEA.HI.X.SX32 R2, R38, R5, 0x1, P2 ;  /* 0x0000000526027211 */ /* 0x004fe400010f0eff */
[----:B------:R-:W2:Y:S01]  /*59e0*/  LDC R38, c[0x0][0x238] ;  /* 0x00008e00ff267b82 */ /* 0x000ea20000000800 */
[----:B-----5:R-:W-:-:S02]  /*59f0*/  IADD3 R6, P2, R44, R4, RZ ;  /* 0x000000042c067210 */ /* 0x020fc40007f5e0ff */
[----:B------:R5:W-:Y:S01]  /*5a00*/  STL [R1+0x69c], R2 ;  /* 0x00069c0201007387 */ /* 0x000be20000100800 */
[----:B0-----:R-:W-:-:S03]  /*5a10*/  LEA.HI.X.SX32 R7, R37, R5, 0x1, P1 ;  /* 0x0000000525077211 */ /* 0x001fc600008f0eff */
[----:B------:R0:W-:Y:S04]  /*5a20*/  STL [R1+0x16b8], R6 ;  /* 0x0016b80601007387 */ /* 0x0001e80000100800 */
[----:B------:R4:W-:Y:S01]  /*5a30*/  STL [R1+0x6a4], R7 ;  /* 0x0006a40701007387 */ /* 0x0009e20000100800 */
[----:B-----5:R-:W-:Y:S02]  /*5a40*/  IADD3 R2, P1, R45, R4, RZ ;  /* 0x000000042d027210 */ /* 0x020fe40007f3e0ff */
[----:B0-----:R-:W-:-:S03]  /*5a50*/  LEA.HI.X.SX32 R6, R39, R5, 0x1, P0 ;  /* 0x0000000527067211 */ /* 0x001fc600000f0eff */
[----:B------:R0:W-:Y:S01]  /*5a60*/  STL [R1+0x16c0], R2 ;  /* 0x0016c00201007387 */ /* 0x0001e20000100800 */
[----:B----4-:R-:W-:-:S03]  /*5a70*/  IADD3 R7, P0, R46, R4, RZ ;  /* 0x000000042e077210 */ /* 0x010fc60007f1e0ff */
[----:B------:R4:W-:Y:S04]  /*5a80*/  STL [R1+0x6ac], R6 ;  /* 0x0006ac0601007387 */ /* 0x0009e80000100800 */
[----:B------:R5:W-:Y:S01]  /*5a90*/  STL [R1+0x16c8], R7 ;  /* 0x0016c80701007387 */ /* 0x000be20000100800 */
[----:B0-----:R-:W-:Y:S02]  /*5aa0*/  LEA.HI.X.SX32 R2, R40, R5, 0x1, P4 ;  /* 0x0000000528027211 */ /* 0x001fe400020f0eff */
[----:B----4-:R-:W-:-:S03]  /*5ab0*/  IADD3 R6, P4, R47, R4, RZ ;  /* 0x000000042f067210 */ /* 0x010fc60007f9e0ff */
[----:B------:R0:W-:Y:S01]  /*5ac0*/  STL [R1+0x1694], R2 ;  /* 0x0016940201007387 */ /* 0x0001e20000100800 */
[----:B-----5:R-:W-:-:S03]  /*5ad0*/  LEA.HI.X.SX32 R7, R41, R5, 0x1, P6 ;  /* 0x0000000529077211 */ /* 0x020fc600030f0eff */
[----:B------:R4:W-:Y:S04]  /*5ae0*/  STL [R1+0x16d0], R6 ;  /* 0x0016d00601007387 */ /* 0x0009e80000100800 */
[----:B------:R5:W-:Y:S01]  /*5af0*/  STL [R1+0x169c], R7 ;  /* 0x00169c0701007387 */ /* 0x000be20000100800 */
[----:B0-----:R-:W-:Y:S02]  /*5b00*/  IADD3 R2, P6, R48, R4, RZ ;  /* 0x0000000430027210 */ /* 0x001fe40007fde0ff */
[----:B----4-:R-:W-:-:S03]  /*5b10*/  LEA.HI.X.SX32 R6, R42, R5, 0x1, P5 ;  /* 0x000000052a067211 */ /* 0x010fc600028f0eff */
[----:B------:R0:W-:Y:S01]  /*5b20*/  STL [R1+0x16d8], R2 ;  /* 0x0016d80201007387 */ /* 0x0001e20000100800 */
[----:B-----5:R-:W-:-:S03]  /*5b30*/  IADD3 R7, P5, R49, R4, RZ ;  /* 0x0000000431077210 */ /* 0x020fc60007fbe0ff */
        /* <DEDUP_REMOVED lines=71> */
[----:B------:R-:W-:Y:S02]  /*5fb0*/  SHF.R.S32.HI R69, RZ, 0x1f, R114 ;  /* 0x0000001fff457819 */ /* 0x000fe40000011472 */
[-C--:B-----5:R-:W-:Y:S01]  /*5fc0*/  IADD3 R7, P0, R83, R4.reuse, RZ ;  /* 0x0000000453077210 */ /* 0x0a0fe20007f1e0ff */
        /* <DEDUP_REMOVED lines=24> */
[----:B------:R-:W4:Y:S01]  /*6150*/  LDC R81, c[0x0][0x238] ;  /* 0x00008e00ff517b82 */ /* 0x000f220000000800 */
[-C--:B-1----:R-:W-:Y:S02]  /*6160*/  IADD3 R7, P1, R95, R4.reuse, RZ ;  /* 0x000000045f077210 */ /* 0x082fe40007f3e0ff */
[----:B------:R1:W-:Y:S04]  /*6170*/  STL [R1+0x1764], R6 ;  /* 0x0017640601007387 */ /* 0x0003e80000100800 */
[----:B------:R3:W-:Y:S01]  /*6180*/  STL [R1+0x17a0], R7 ;  /* 0x0017a00701007387 */ /* 0x0007e20000100800 */
[----:B0-----:R-:W-:Y:S02]  /*6190*/  LEA.HI.X.SX32 R2, R83, R5, 0x1, P0 ;  /* 0x0000000553027211 */ /* 0x001fe400000f0eff */
[----:B------:R-:W0:Y:S01]  /*61a0*/  LDC R83, c[0x0][0x238] ;  /* 0x00008e00ff537b82 */ /* 0x000e220000000800 */
[----:B-1----:R-:W-:-:S02]  /*61b0*/  IADD3 R6, P0, R97, R4, RZ ;  /* 0x0000000461067210 */ /* 0x002fc40007f1e0ff */
[----:B------:R1:W-:Y:S01]  /*61c0*/  STL [R1+0x176c], R2 ;  /* 0x00176c0201007387 */ /* 0x0003e20000100800 */
[----:B-----5:R-:W-:Y:S01]  /*61d0*/  IMAD R79, R79, 0x56, RZ ;  /* 0x000000564f4f7824 */ /* 0x020fe200078e02ff */
[-C--:B---3--:R-:W-:Y:S02]  /*61e0*/  LEA.HI.X.SX32 R7, R85, R5.reuse, 0x1, P4 ;  /* 0x0000000555077211 */ /* 0x088fe400020f0eff */
[----:B------:R3:W-:Y:S01]  /*61f0*/  STL [R1+0x17a8], R6 ;  /* 0x0017a80601007387 */ /* 0x0007e20000100800 */
[----:B------:R-:W5:Y:S01]  /*6200*/  LDC R85, c[0x0][0x238] ;  /* 0x00008e00ff557b82 */ /* 0x000f620000000800 */
[----:B------:R-:W-:Y:S02]  /*6210*/  SHF.R.S32.HI R79, RZ, 0x1f, R79 ;  /* 0x0000001fff4f7819 */ /* 0x000fe4000001144f */
[----:B------:R2:W-:Y:S01]  /*6220*/  STL [R1+0x1774], R7 ;  /* 0x0017740701007387 */ /* 0x0005e20000100800 */
[----:B-1----:R-:W-:Y:S01]  /*6230*/  IADD3 R2, P4, R99, R4, RZ ;  /* 0x0000000463027210 */ /* 0x002fe20007f9e0ff */
[----:B----4-:R-:W-:Y:S01]  /*6240*/  IMAD R81, R81, 0x55, RZ ;  /* 0x0000005551517824 */ /* 0x010fe200078e02ff */
[----:B---3--:R-:W-:-:S03]  /*6250*/  LEA.HI.X.SX32 R6, R87, R5, 0x1, P6 ;  /* 0x0000000557067211 */ /* 0x008fc600030f0eff */
[----:B------:R1:W-:Y:S01]  /*6260*/  STL [R1+0x17b0], R2 ;  /* 0x0017b00201007387 */ /* 0x0003e20000100800 */
[----:B------:R-:W-:Y:S01]  /*6270*/  IADD3 R4, P6, R54, R4, RZ ;  /* 0x0000000436047210 */ /* 0x000fe20007fde0ff */
[----:B------:R-:W3:Y:S01]  /*6280*/  LDC R87, c[0x0][0x238] ;  /* 0x00008e00ff577b82 */ /* 0x000ee20000000800 */
[----:B--2---:R-:W-:Y:S01]  /*6290*/  LOP3.LUT R7, R11, 0x30, RZ, 0x3c, !PT ;  /* 0x000000300b077812 */ /* 0x004fe200078e3cff */
[----:B------:R2:W-:Y:S01]  /*62a0*/  STL [R1+0x177c], R6 ;  /* 0x00177c0601007387 */ /* 0x0005e20000100800 */
[----:B------:R-:W-:Y:S01]  /*62b0*/  SHF.R.S32.HI R81, RZ, 0x1f, R81 ;  /* 0x0000001fff517819 */ /* 0x000fe20000011451 */
[----:B0-----:R-:W-:Y:S02]  /*62c0*/  IMAD R83, R83, 0x54, RZ ;  /* 0x0000005453537824 */ /* 0x001fe400078e02ff */
[----:B------:R0:W-:Y:S01]  /*62d0*/  STL [R1+0x17b8], R4 ;  /* 0x0017b80401007387 */ /* 0x0001e20000100800 */
[----:B-1----:R-:W-:Y:S01]  /*62e0*/  LEA.HI.X.SX32 R2, R89, R5, 0x1, P5 ;  /* 0x0000000559027211 */ /* 0x002fe200028f0eff */
[----:B------:R-:W-:Y:S01]  /*62f0*/  UIADD3.64 UR10, UR4, 0x604, URZ ;  /* 0x00000604040a7897 */ /* 0x000fe2000fffe03f */
[----:B------:R-:W-:-:S02]  /*6300*/  SHF.R.S32.HI R83, RZ, 0x1f, R83 ;  /* 0x0000001fff537819 */ /* 0x000fc40000011453 */
[----:B------:R-:W-:Y:S02]  /*6310*/  CS2R R88, SRZ ;  /* 0x0000000000587805 */ /* 0x000fe4000001ff00 */
[-C--:B--2---:R-:W-:Y:S01]  /*6320*/  LEA.HI.X.SX32 R6, R91, R5.reuse, 0x1, P3 ;  /* 0x000000055b067211 */ /* 0x084fe200018f0eff */
[----:B------:R1:W-:Y:S01]  /*6330*/  STL [R1+0x1784], R2 ;  /* 0x0017840201007387 */ /* 0x0003e20000100800 */
[----:B-----5:R-:W-:Y:S01]  /*6340*/  IMAD R85, R85, 0x53, RZ ;  /* 0x0000005355557824 */ /* 0x020fe200078e02ff */
[----:B------:R-:W-:Y:S02]  /*6350*/  CS2R R90, SRZ ;  /* 0x00000000005a7805 */ /* 0x000fe4000001ff00 */
[-C--:B0-----:R-:W-:Y:S01]  /*6360*/  LEA.HI.X.SX32 R4, R93, R5.reuse, 0x1, P2 ;  /* 0x000000055d047211 */ /* 0x081fe200010f0eff */
[----:B------:R0:W-:Y:S01]  /*6370*/  STL [R1+0x178c], R6 ;  /* 0x00178c0601007387 */ /* 0x0001e20000100800 */
[----:B------:R-:W-:Y:S02]  /*6380*/  CS2R R92, SRZ ;  /* 0x00000000005c7805 */ /* 0x000fe4000001ff00 */
[----:B------:R-:W-:Y:S01]  /*6390*/  SHF.R.S32.HI R85, RZ, 0x1f, R85 ;  /* 0x0000001fff557819 */ /* 0x000fe20000011455 */
[----:B------:R2:W-:Y:S01]  /*63a0*/  STL [R1+0x1794], R4 ;  /* 0x0017940401007387 */ /* 0x0005e20000100800 */
[----:B-1----:R-:W-:Y:S01]  /*63b0*/  LEA.HI.X.SX32 R2, R95, R5, 0x1, P1 ;  /* 0x000000055f027211 */ /* 0x002fe200008f0eff */
[----:B---3--:R-:W-:Y:S01]  /*63c0*/  IMAD R87, R87, 0x52, RZ ;  /* 0x0000005257577824 */ /* 0x008fe200078e02ff */
[----:B------:R-:W-:-:S02]  /*63d0*/  CS2R R94, SRZ ;  /* 0x00000000005e7805 */ /* 0x000fc4000001ff00 */
[-C--:B0-----:R-:W-:Y:S01]  /*63e0*/  LEA.HI.X.SX32 R6, R97, R5.reuse, 0x1, P0 ;  /* 0x0000000561067211 */ /* 0x081fe200000f0eff */
[----:B------:R0:W-:Y:S01]  /*63f0*/  STL [R1+0x179c], R2 ;  /* 0x00179c0201007387 */ /* 0x0001e20000100800 */
[----:B------:R-:W-:Y:S02]  /*6400*/  SHF.R.S32.HI R87, RZ, 0x1f, R87 ;  /* 0x0000001fff577819 */ /* 0x000fe40000011457 */
[----:B------:R-:W-:Y:S02]  /*6410*/  CS2R R96, SRZ ;  /* 0x0000000000607805 */ /* 0x000fe4000001ff00 */
[----:B--2---:R-:W-:Y:S01]  /*6420*/  LEA.HI.X.SX32 R4, R99, R5, 0x1, P4 ;  /* 0x0000000563047211 */ /* 0x004fe200020f0eff */
[----:B------:R1:W-:Y:S01]  /*6430*/  STL [R1+0x17a4], R6 ;  /* 0x0017a40601007387 */ /* 0x0003e20000100800 */
[----:B------:R-:W-:-:S03]  /*6440*/  CS2R R98, SRZ ;  /* 0x0000000000627805 */ /* 0x000fc6000001ff00 */
[----:B------:R2:W-:Y:S01]  /*6450*/  STL [R1+0x17ac], R4 ;  /* 0x0017ac0401007387 */ /* 0x0005e20000100800 */
[----:B0-----:R-:W-:Y:S02]  /*6460*/  LEA.HI.X.SX32 R2, R54, R5, 0x1, P6 ;  /* 0x0000000536027211 */ /* 0x001fe400030f0eff */
[C---:B------:R-:W-:Y:S02]  /*6470*/  LOP3.LUT R5, R11.reuse, 0x10, RZ, 0x3c, !PT ;  /* 0x000000100b057812 */ /* 0x040fe400078e3cff */
[----:B-1----:R-:W-:Y:S01]  /*6480*/  LOP3.LUT R6, R11, 0x20, RZ, 0x3c, !PT ;  /* 0x000000200b067812 */ /* 0x002fe200078e3cff */
[----:B------:R0:W-:Y:S01]  /*6490*/  STL [R1+0x17b4], R2 ;  /* 0x0017b40201007387 */ /* 0x0001e20000100800 */
[----:B--2---:R-:W1:Y:S03]  /*64a0*/  LDC R4, c[0x0][0x238] ;  /* 0x00008e00ff047b82 */ /* 0x004e660000000800 */
[----:B------:R2:W-:Y:S01]  /*64b0*/  STL [R1+0x17f8], R0 ;  /* 0x0017f80001007387 */ /* 0x0005e20000100800 */
[----:B------:R-:W-:-:S02]  /*64c0*/  IMAD.IADD R6, R86, 0x1, R6 ;  /* 0x0000000156067824 */ /* 0x000fc400078e0206 */
[----:B0-----:R-:W-:Y:S01]  /*64d0*/  IMAD.IADD R2, R11, 0x1, R86 ;  /* 0x000000010b027824 */ /* 0x001fe200078e0256 */
[----:B--2---:R-:W-:-:S04]  /*64e0*/  LOP3.LUT R0, R0, 0x70, RZ, 0xc0, !PT ;  /* 0x0000007000007812 */ /* 0x004fc800078ec0ff */
[----:B------:R0:W-:Y:S04]  /*64f0*/  STL [R1+0x17f4], R2 ;  /* 0x0017f40201007387 */ /* 0x0001e80000100800 */
[----:B------:R-:W-:Y:S01]  /*6500*/  STL [R1+0x5b8], RZ ;  /* 0x0005b8ff01007387 */ /* 0x000fe20000100800 */
[C---:B------:R-:W-:Y:S01]  /*6510*/  IMAD R0, R11.reuse, 0x80, R0 ;  /* 0x000000800b007824 */ /* 0x040fe200078e0200 */
[----:B------:R-:W-:Y:S02]  /*6520*/  LOP3.LUT R11, R11, 0x70, RZ, 0x3c, !PT ;  /* 0x000000700b0b7812 */ /* 0x000fe400078e3cff */
[----:B------:R-:W-:Y:S01]  /*6530*/  STL [R1], RZ ;  /* 0x000000ff01007387 */ /* 0x000fe20000100800 */
[----:B0-----:R-:W-:-:S03]  /*6540*/  IMAD.IADD R2, R86, 0x1, R5 ;  /* 0x0000000156027824 */ /* 0x001fc600078e0205 */
[----:B------:R-:W-:Y:S01]  /*6550*/  STL [R1+0x4], RZ ;  /* 0x000004ff01007387 */ /* 0x000fe20000100800 */
[----:B------:R-:W-:Y:S02]  /*6560*/  IMAD.IADD R5, R86, 0x1, R7 ;  /* 0x0000000156057824 */ /* 0x000fe400078e0207 */
[C---:B-1----:R-:W-:Y:S01]  /*6570*/  IMAD R21, R4.reuse, 0x7f, RZ ;  /* 0x0000007f04157824 */ /* 0x042fe200078e02ff */
[----:B------:R-:W-:Y:S01]  /*6580*/  STL [R1+0x8], RZ ;  /* 0x000008ff01007387 */ /* 0x000fe20000100800 */
[C---:B------:R-:W-:Y:S02]  /*6590*/  IMAD R23, R4.reuse, 0x7e, RZ ;  /* 0x0000007e04177824 */ /* 0x040fe400078e02ff */
[C---:B------:R-:W-:Y:S01]  /*65a0*/  IMAD R25, R4.reuse, 0x7d, RZ ;  /* 0x0000007d04197824 */ /* 0x040fe200078e02ff */
[----:B------:R-:W-:Y:S01]  /*65b0*/  STL [R1+0xc], RZ ;  /* 0x00000cff01007387 */ /* 0x000fe20000100800 */
[C---:B------:R-:W-:Y:S01]  /*65c0*/  IMAD R28, R4.reuse, 0x7c, RZ ;  /* 0x0000007c041c7824 */ /* 0x040fe200078e02ff */
[----:B------:R-:W-:Y:S01]  /*65d0*/  SHF.R.S32.HI R12, RZ, 0x1f, R21 ;  /* 0x0000001fff0c7819 */ /* 0x000fe20000011415 */
        /* <DEDUP_REMOVED lines=58> */
[----:B------:R-:W-:Y:S01]  /*6980*/  IMAD R112, R4, 0x5d, RZ ;  /* 0x0000005d04707824 */ /* 0x000fe200078e02ff */
[----:B------:R-:W-:Y:S01]  /*6990*/  SHF.R.S32.HI R49, RZ, 0x1f, R75 ;  /* 0x0000001fff317819 */ /* 0x000fe2000001144b */
[----:B------:R-:W-:Y:S01]  /*69a0*/  IMAD R7, R34, 0x47, RZ ;  /* 0x0000004722077824 */ /* 0x000fe200078e02ff */
[----:B------:R-:W-:Y:S01]  /*69b0*/  STL [R1+0x4c], RZ ;  /* 0x00004cff01007387 */ /* 0x000fe20000100800 */
[----:B------:R-:W-:-:S02]  /*69c0*/  SHF.R.S32.HI R34, RZ, 0x1f, R57 ;  /* 0x0000001fff227819 */ /* 0x000fc40000011439 */
[----:B------:R-:W-:Y:S01]  /*69d0*/  SHF.R.S32.HI R51, RZ, 0x1f, R77 ;  /* 0x0000001fff337819 */ /* 0x000fe2000001144d */
[----:B------:R-:W-:Y:S01]  /*69e0*/  STL [R1+0x50], RZ ;  /* 0x000050ff01007387 */ /* 0x000fe20000100800 */
[----:B------:R-:W-:Y:S02]  /*69f0*/  SHF.R.S32.HI R248, RZ, 0x1f, R7 ;  /* 0x0000001ffff87819 */ /* 0x000fe40000011407 */
[----:B------:R-:W-:Y:S01]  /*6a00*/  LOP3.LUT R7, R0, 0x50, RZ, 0x3c, !PT ;  /* 0x0000005000077812 */ /* 0x000fe200078e3cff */
[----:B------:R-:W-:Y:S01]  /*6a10*/  STL [R1+0x54], RZ ;  /* 0x000054ff01007387 */ /* 0x000fe20000100800 */
[----:B------:R-:W-:Y:S02]  /*6a20*/  SHF.R.S32.HI R52, RZ, 0x1f, R80 ;  /* 0x0000001fff347819 */ /* 0x000fe40000011450 */
[----:B------:R-:W-:Y:S01]  /*6a30*/  SHF.R.S32.HI R54, RZ, 0x1f, R82 ;  /* 0x0000001fff367819 */ /* 0x000fe20000011452 */
[----:B------:R-:W-:Y:S01]  /*6a40*/  STL [R1+0x58], RZ ;  /* 0x000058ff01007387 */ /* 0x000fe20000100800 */
[----:B------:R-:W-:-:S02]  /*6a50*/  SHF.R.S32.HI R56, RZ, 0x1f, R84 ;  /* 0x0000001fff387819 */ /* 0x000fc40000011454 */
[----:B------:R-:W-:Y:S01]  /*6a60*/  SHF.R.S32.HI R60, RZ, 0x1f, R103 ;  /* 0x0000001fff3c7819 */ /* 0x000fe20000011467 */
[----:B------:R-:W-:Y:S01]  /*6a70*/  STL [R1+0x5c], RZ ;  /* 0x00005cff01007387 */ /* 0x000fe20000100800 */
[----:B------:R-:W-:Y:S02]  /*6a80*/  SHF.R.S32.HI R61, RZ, 0x1f, R105 ;  /* 0x0000001fff3d7819 */ /* 0x000fe40000011469 */
[----:B------:R-:W-:Y:S01]  /*6a90*/  SHF.R.S32.HI R63, RZ, 0x1f, R107 ;  /* 0x0000001fff3f7819 */ /* 0x000fe2000001146b */
[----:B------:R-:W-:Y:S01]  /*6aa0*/  STL [R1+0x60], RZ ;  /* 0x000060ff01007387 */ /* 0x000fe20000100800 */
[----:B------:R-:W-:Y:S02]  /*6ab0*/  SHF.R.S32.HI R65, RZ, 0x1f, R109 ;  /* 0x0000001fff417819 */ /* 0x000fe4000001146d */
[----:B------:R-:W-:Y:S01]  /*6ac0*/  SHF.R.S32.HI R67, RZ, 0x1f, R112 ;  /* 0x0000001fff437819 */ /* 0x000fe20000011470 */
[----:B------:R-:W-:Y:S04]  /*6ad0*/  STL [R1+0x64], RZ ;  /* 0x000064ff01007387 */ /* 0x000fe80000100800 */
[----:B------:R-:W-:Y:S04]  /*6ae0*/  STL [R1+0x68], RZ ;  /* 0x000068ff01007387 */ /* 0x000fe80000100800 */
[----:B------:R-:W-:Y:S04]  /*6af0*/  STL [R1+0x6c], RZ ;  /* 0x00006cff01007387 */ /* 0x000fe80000100800 */
[----:B------:R-:W-:Y:S04]  /*6b00*/  STL [R1+0x70], RZ ;  /* 0x000070ff01007387 */ /* 0x000fe80000100800 */
[----:B------:R-:W-:Y:S04]  /*6b10*/  STL [R1+0x74], RZ ;  /* 0x000074ff01007387 */ /* 0x000fe80000100800 */
[----:B------:R-:W-:Y:S04]  /*6b20*/  STL [R1+0x78], RZ ;  /* 0x000078ff01007387 */ /* 0x000fe80000100800 */
[----:B------:R-:W-:Y:S04]  /*6b30*/  STL [R1+0x7c], RZ ;  /* 0x00007cff01007387 */ /* 0x000fe80000100800 */
[----:B------:R0:W-:Y:S04]  /*6b40*/  STL [R1+0xbc], R2 ;  /* 0x0000bc0201007387 */ /* 0x0001e80000100800 */
[----:B------:R1:W-:Y:S04]  /*6b50*/  STL [R1+0xb8], R6 ;  /* 0x0000b80601007387 */ /* 0x0003e80000100800 */
[----:B------:R2:W-:Y:S01]  /*6b60*/  STL [R1+0xb4], R5 ;  /* 0x0000b40501007387 */ /* 0x0005e20000100800 */
[----:B0-----:R-:W-:-:S02]  /*6b70*/  IMAD.IADD R2, R86, 0x1, R8 ;  /* 0x0000000156027824 */ /* 0x001fc400078e0208 */
[----:B------:R-:W-:Y:S01]  /*6b80*/  IMAD R8, R33, 0x48, RZ ;  /* 0x0000004821087824 */ /* 0x000fe200078e02ff */
[----:B------:R-:W-:Y:S01]  /*6b90*/  SHF.R.S32.HI R33, RZ, 0x1f, R55 ;  /* 0x0000001fff217819 */ /* 0x000fe20000011437 */
[C---:B-1----:R-:W-:Y:S01]  /*6ba0*/  IMAD.IADD R6, R86.reuse, 0x1, R9 ;  /* 0x0000000156067824 */ /* 0x042fe200078e0209 */
[----:B------:R0:W-:Y:S01]  /*6bb0*/  STL [R1+0xb0], R2 ;  /* 0x0000b00201007387 */ /* 0x0001e20000100800 */
[----:B------:R-:W-:Y:S01]  /*6bc0*/  IMAD R9, R31, 0x49, RZ ;  /* 0x000000491f097824 */ /* 0x000fe200078e02ff */
[----:B------:R-:W-:Y:S01]  /*6bd0*/  SHF.R.S32.HI R119, RZ, 0x1f, R8 ;  /* 0x0000001fff777819 */ /* 0x000fe20000011408 */
[C---:B--2---:R-:W-:Y:S01]  /*6be0*/  IMAD.IADD R5, R86.reuse, 0x1, R10 ;  /* 0x0000000156057824 */ /* 0x044fe200078e020a */
[----:B------:R1:W-:Y:S01]  /*6bf0*/  STL [R1+0xac], R6 ;  /* 0x0000ac0601007387 */ /* 0x0003e20000100800 */
[----:B------:R-:W-:Y:S01]  /*6c00*/  IMAD R10, R29, 0x4a, RZ ;  /* 0x0000004a1d0a7824 */ /* 0x000fe200078e02ff */
[----:B------:R-:W-:Y:S02]  /*6c10*/  SHF.R.S32.HI R117, RZ, 0x1f, R9 ;  /* 0x0000001fff757819 */ /* 0x000fe40000011409 */
[----:B------:R2:W-:Y:S01]  /*6c20*/  STL [R1+0xa8], R5 ;  /* 0x0000a80501007387 */ /* 0x0005e20000100800 */
[----:B0-----:R-:W-:Y:S01]  /*6c30*/  IMAD.IADD R2, R86, 0x1, R11 ;  /* 0x0000000156027824 */ /* 0x001fe200078e020b */
[----:B------:R-:W-:Y:S01]  /*6c40*/  SHF.R.S32.HI R115, RZ, 0x1f, R10 ;  /* 0x0000001fff737819 */ /* 0x000fe2000001140a */
[----:B------:R-:W-:Y:S01]  /*6c50*/  IMAD R86, R4, 0x62, RZ ;  /* 0x0000006204567824 */ /* 0x000fe200078e02ff */
[----:B------:R-:W-:Y:S01]  /*6c60*/  LOP3.LUT R8, R0, 0x60, RZ, 0x3c, !PT ;  /* 0x0000006000087812 */ /* 0x000fe200078e3cff */
[----:B------:R-:W-:Y:S01]  /*6c70*/  IMAD R4, R24, 0x4d, RZ ;  /* 0x0000004d18047824 */ /* 0x000fe200078e02ff */
[----:B------:R0:W-:Y:S01]  /*6c80*/  STL [R1+0xa4], R2 ;  /* 0x0000a40201007387 */ /* 0x0001e20000100800 */
[----:B-1----:R-:W-:Y:S01]  /*6c90*/  IMAD R6, R36, 0x46, RZ ;  /* 0x0000004624067824 */ /* 0x002fe200078e02ff */
[----:B------:R-:W-:Y:S01]  /*6ca0*/  SHF.R.S32.HI R24, RZ, 0x1f, R44 ;  /* 0x0000001fff187819 */ /* 0x000fe2000001142c */
[----:B--2---:R-:W-:Y:S01]  /*6cb0*/  IMAD R5, R38, 0x45, RZ ;  /* 0x0000004526057824 */ /* 0x004fe200078e02ff */
[----:B------:R1:W-:Y:S01]  /*6cc0*/  STL [R1+0x17f0], R3 ;  /* 0x0017f00301007387 */ /* 0x0003e20000100800 */
[----:B------:R-:W-:Y:S01]  /*6cd0*/  SHF.R.S32.HI R110, RZ, 0x1f, R4 ;  /* 0x0000001fff6e7819 */ /* 0x000fe20000011404 */
[----:B------:R-:W-:Y:S01]  /*6ce0*/  IMAD R11, R27, 0x4b, RZ ;  /* 0x0000004b1b0b7824 */ /* 0x000fe200078e02ff */
[----:B------:R-:W-:Y:S01]  /*6cf0*/  LOP3.LUT R4, R0, 0x20, RZ, 0x3c, !PT ;  /* 0x0000002000047812 */ /* 0x000fe200078e3cff */
[----:B------:R-:W2:Y:S01]  /*6d00*/  LDL R9, [R1+0x17bc] ;  /* 0x0017bc0001097983 */ /* 0x000ea20000100800 */
[----:B------:R-:W-:Y:S01]  /*6d10*/  SHF.R.S32.HI R252, RZ, 0x1f, R5 ;  /* 0x0000001ffffc7819 */ /* 0x000fe20000011405 */
[----:B0-----:R-:W-:Y:S01]  /*6d20*/  IMAD R2, R26, 0x4c, RZ ;  /* 0x0000004c1a027824 */ /* 0x001fe200078e02ff */
[----:B------:R-:W-:-:S02]  /*6d30*/  LOP3.LUT R5, R0, 0x30, RZ, 0x3c, !PT ;  /* 0x0000003000057812 */ /* 0x000fc400078e3cff */
[----:B------:R-:W-:Y:S02]  /*6d40*/  SHF.R.S32.HI R250, RZ, 0x1f, R6 ;  /* 0x0000001ffffa7819 */ /* 0x000fe40000011406 */
[C---:B-1----:R-:W-:Y:S02]  /*6d50*/  LOP3.LUT R3, R0.reuse, 0x10, RZ, 0x3c, !PT ;  /* 0x0000001000037812 */ /* 0x042fe400078e3cff */
[----:B------:R-:W-:Y:S02]  /*6d60*/  SHF.R.S32.HI R111, RZ, 0x1f, R2 ;  /* 0x0000001fff6f7819 */ /* 0x000fe40000011402 */
[----:B------:R-:W-:Y:S01]  /*6d70*/  LOP3.LUT R6, R0, 0x40, RZ, 0x3c, !PT ;  /* 0x0000004000067812 */ /* 0x000fe200078e3cff */
[----:B------:R-:W3:Y:S01]  /*6d80*/  LDL R2, [R1+0x9c] ;  /* 0x00009c0001027983 */ /* 0x000ee20000100800 */
[----:B------:R-:W-:Y:S02]  /*6d90*/  SHF.R.S32.HI R113, RZ, 0x1f, R11 ;  /* 0x0000001fff717819 */ /* 0x000fe4000001140b */
[----:B------:R-:W-:-:S02]  /*6da0*/  SHF.R.S32.HI R26, RZ, 0x1f, R46 ;  /* 0x0000001fff1a7819 */ /* 0x000fc4000001142e */
[----:B------:R-:W-:Y:S02]  /*6db0*/  SHF.R.S32.HI R27, RZ, 0x1f, R48 ;  /* 0x0000001fff1b7819 */ /* 0x000fe40000011430 */
[----:B------:R-:W-:Y:S02]  /*6dc0*/  SHF.R.S32.HI R29, RZ, 0x1f, R50 ;  /* 0x0000001fff1d7819 */ /* 0x000fe40000011432 */
[----:B------:R-:W-:Y:S02]  /*6dd0*/  SHF.R.S32.HI R31, RZ, 0x1f, R53 ;  /* 0x0000001fff1f7819 */ /* 0x000fe40000011435 */
[----:B------:R-:W-:Y:S02]  /*6de0*/  SHF.R.S32.HI R36, RZ, 0x1f, R59 ;  /* 0x0000001fff247819 */ /* 0x000fe4000001143b */
[----:B------:R-:W-:Y:S02]  /*6df0*/  SHF.R.S32.HI R38, RZ, 0x1f, R62 ;  /* 0x0000001fff267819 */ /* 0x000fe4000001143e */
[----:B------:R-:W-:Y:S01]  /*6e00*/  SHF.R.S32.HI R58, RZ, 0x1f, R86 ;  /* 0x0000001fff3a7819 */ /* 0x000fe20000011456 */
[----:B--2---:R-:W-:-:S02]  /*6e10*/  IMAD.IADD R10, R9, 0x1, R0 ;  /* 0x00000001090a7824 */ /* 0x004fc400078e0200 */
[C---:B------:R-:W-:Y:S02]  /*6e20*/  IMAD.IADD R3, R9.reuse, 0x1, R3 ;  /* 0x0000000109037824 */ /* 0x040fe400078e0203 */
[C---:B------:R-:W-:Y:S01]  /*6e30*/  IMAD.IADD R4, R9.reuse, 0x1, R4 ;  /* 0x0000000109047824 */ /* 0x040fe200078e0204 */
[----:B------:R-:W-:Y:S01]  /*6e40*/  STL [R1+0x5d8], R10 ;  /* 0x0005d80a01007387 */ /* 0x000fe20000100800 */
[----:B------:R-:W-:-:S03]  /*6e50*/  IMAD.IADD R5, R9, 0x1, R5 ;  /* 0x0000000109057824 */ /* 0x000fc600078e0205 */
[----:B------:R0:W-:Y:S04]  /*6e60*/  STL [R1+0x5d4], R3 ;  /* 0x0005d40301007387 */ /* 0x0001e80000100800 */
[----:B0-----:R-:W2:Y:S04]  /*6e70*/  LDL R3, [R1+0x80] ;  /* 0x0000800001037983 */ /* 0x001ea80000100800 */
[----:B------:R0:W-:Y:S04]  /*6e80*/  STL [R1+0x5d0], R4 ;  /* 0x0005d00401007387 */ /* 0x0001e80000100800 */
[----:B------:R-:W4:Y:S04]  /*6e90*/  LDL R10, [R1+0x90] ;  /* 0x00009000010a7983 */ /* 0x000f280000100800 */
[----:B------:R-:W5:Y:S01]  /*6ea0*/  LDL R11, [R1+0x88] ;  /* 0x00008800010b7983 */ /* 0x000f620000100800 */
[----:B0-----:R-:W-:-:S03]  /*6eb0*/  IMAD.IADD R4, R9, 0x1, R6 ;  /* 0x0000000109047824 */ /* 0x001fc600078e0206 */
[----:B------:R0:W-:Y:S04]  /*6ec0*/  STL [R1+0x5cc], R5 ;  /* 0x0005cc0501007387 */ /* 0x0001e80000100800 */
[----:B------:R-:W2:Y:S01]  /*6ed0*/  LDL R6, [R1+0x98] ;  /* 0x0000980001067983 */ /* 0x000ea20000100800 */
[----:B0-----:R-:W-:-:S03]  /*6ee0*/  IMAD.IADD R5, R9, 0x1, R7 ;  /* 0x0000000109057824 */ /* 0x001fc600078e0207 */
[----:B------:R0:W-:Y:S01]  /*6ef0*/  STL [R1+0x5c8], R4 ;  /* 0x0005c80401007387 */ /* 0x0001e20000100800 */
[----:B------:R-:W-:-:S03]  /*6f00*/  IMAD.IADD R7, R9, 0x1, R8 ;  /* 0x0000000109077824 */ /* 0x000fc600078e0208 */
[----:B0-----:R-:W4:Y:S04]  /*6f10*/  LDL R4, [R1+0x94] ;  /* 0x0000940001047983 */ /* 0x001f280000100800 */
[----:B------:R0:W-:Y:S04]  /*6f20*/  STL [R1+0x5c4], R5 ;  /* 0x0005c40501007387 */ /* 0x0001e80000100800 */
[----:B------:R-:W5:Y:S04]  /*6f30*/  LDL R8, [R1+0x8c] ;  /* 0x00008c0001087983 */ /* 0x000f680000100800 */
[----:B0-----:R-:W2:Y:S01]  /*6f40*/  LDL R5, [R1+0x84] ;  /* 0x0000840001057983 */ /* 0x001ea20000100800 */
[----:B------:R-:W-:-:S05]  /*6f50*/  LOP3.LUT R0, R0, 0x70, RZ, 0x3c, !PT ;  /* 0x0000007000007812 */ /* 0x000fca00078e3cff */
[----:B------:R-:W-:Y:S01]  /*6f60*/  IMAD.IADD R0, R9, 0x1, R0 ;  /* 0x0000000109007824 */ /* 0x000fe200078e0200 */
[----:B------:R3:W-:Y:S04]  /*6f70*/  STL [R1+0x5c0], R7 ;  /* 0x0005c00701007387 */ /* 0x0007e80000100800 */
[----:B------:R4:W-:Y:S01]  /*6f80*/  STL [R1+0x5bc], R0 ;  /* 0x0005bc0001007387 */ /* 0x0009e20000100800 */
[----:B---3--:R-:W-:-:S05]  /*6f90*/  IADD3 R7, P3, R21, R2, RZ ;  /* 0x0000000215077210 */ /* 0x008fca0007f7e0ff */
[----:B------:R2:W-:Y:S01]  /*6fa0*/  STL [R1+0x6b4], R7 ;  /* 0x0006b40701007387 */ /* 0x0005e20000100800 */
[C---:B----4-:R-:W-:Y:S02]  /*6fb0*/  IADD3 R0, P2, R21.reuse, R4, RZ ;  /* 0x0000000415007210 */ /* 0x050fe40007f5e0ff */
[----:B-----5:R-:W-:-:S03]  /*6fc0*/  IADD3 R9, P1, R21, R8, RZ ;  /* 0x0000000815097210 */ /* 0x020fc60007f3e0ff */
[----:B------:R0:W-:Y:S04]  /*6fd0*/  STL [R1+0x6bc], R0 ;  /* 0x0006bc0001007387 */ /* 0x0001e80000100800 */
[----:B------:R1:W-:Y:S01]  /*6fe0*/  STL [R1+0x6c4], R9 ;  /* 0x0006c40901007387 */ /* 0x0003e20000100800 */
[----:B--2---:R-:W-:Y:S02]  /*6ff0*/  IADD3 R7, P0, R21, R5, RZ ;  /* 0x0000000515077210 */ /* 0x004fe40007f1e0ff */
[----:B------:R-:W2:Y:S01]  /*7000*/  LDC R21, c[0x0][0x238] ;  /* 0x00008e00ff157b82 */ /* 0x000ea20000000800 */
[C---:B0-----:R-:W-:Y:S02]  /*7010*/  IADD3 R0, P4, R23.reuse, R2, RZ ;  /* 0x0000000217007210 */ /* 0x041fe40007f9e0ff */
[----:B------:R0:W-:Y:S01]  /*7020*/  STL [R1+0x6cc], R7 ;  /* 0x0006cc0701007387 */ /* 0x0001e20000100800 */
[----:B-1----:R-:W-:-:S03]  /*7030*/  IADD3 R9, P6, R23, R4, RZ ;  /* 0x0000000417097210 */ /* 0x002fc60007fde0ff */
[----:B------:R1:W-:Y:S04]  /*7040*/  STL [R1+0x6d4], R0 ;  /* 0x0006d40001007387 */ /* 0x0003e80000100800 */
[----:B------:R3:W-:Y:S01]  /*7050*/  STL [R1+0x6dc], R9 ;  /* 0x0006dc0901007387 */ /* 0x0007e20000100800 */
[----:B0-----:R-:W-:Y:S01]  /*7060*/  IADD3 R7, P5, R23, R8, RZ ;  /* 0x0000000817077210 */ /* 0x001fe20007fbe0ff */
[----:B-1----:R-:W-:-:S04]  /*7070*/  IMAD.X R0, R12, 0x1, R6, P3 ;  /* 0x000000010c007824 */ /* 0x002fc800018e0606 */
[----:B------:R0:W-:Y:S01]  /*7080*/  STL [R1+0x6e4], R7 ;  /* 0x0006e40701007387 */ /* 0x0001e20000100800 */
[----:B---3--:R-:W-:-:S03]  /*7090*/  IADD3 R9, P3, R23, R5, RZ ;  /* 0x0000000517097210 */ /* 0x008fc60007f7e0ff */
[----:B------:R1:W-:Y:S04]  /*70a0*/  STL [R1+0x6b0], R0 ;  /* 0x0006b00001007387 */ /* 0x0003e80000100800 */
[----:B------:R3:W-:Y:S01]  /*70b0*/  STL [R1+0x6ec], R9 ;  /* 0x0006ec0901007387 */ /* 0x0007e20000100800 */
[----:B0-----:R-:W-:Y:S01]  /*70c0*/  IMAD.X R7, R12, 0x1, R10, P2 ;  /* 0x000000010c077824 */ /* 0x001fe200010e060a */
[----:B-1----:R-:W-:-:S04]  /*70d0*/  IADD3 R0, P2, R25, R2, RZ ;  /* 0x0000000219007210 */ /* 0x002fc80007f5e0ff */
[----:B------:R0:W-:Y:S01]  /*70e0*/  STL [R1+0x6b8], R7 ;  /* 0x0006b80701007387 */ /* 0x0001e20000100800 */
[----:B---3--:R-:W-:-:S03]  /*70f0*/  IMAD.X R9, R12, 0x1, R11, P1 ;  /* 0x000000010c097824 */ /* 0x008fc600008e060b */
        /* <DEDUP_REMOVED lines=592> */
[----:B------:R-:W-:Y:S01]  /*9600*/  STL [R1+0xb94], R7 ;  /* 0x000b940701007387 */ /* 0x000fe20000100800 */
[----:B---3--:R-:W-:-:S03]  /*9610*/  IADD3 R9, P0, R251, R4, RZ ;  /* 0x00000004fb097210 */ /* 0x008fc60007f1e0ff */
[----:B------:R-:W-:Y:S04]  /*9620*/  STL [R1+0xb60], R0 ;  /* 0x000b600001007387 */ /* 0x000fe80000100800 */
[----:B------:R0:W-:Y:S02]  /*9630*/  STL [R1+0xb9c], R9 ;  /* 0x000b9c0901007387 */ /* 0x0001e40000100800 */
[----:B0-----:R-:W0:Y:S01]  /*9640*/  LDC R9, c[0x0][0x238] ;  /* 0x00008e00ff097b82 */ /* 0x001e220000000800 */
[----:B------:R-:W-:Y:S01]  /*9650*/  IMAD.X R7, R72, 0x1, R3, P4 ;  /* 0x0000000148077824 */ /* 0x000fe200020e0603 */
[----:B------:R-:W-:Y:S01]  /*9660*/  IADD3 R0, P4, R251, R8, RZ ;  /* 0x00000008fb007210 */ /* 0x000fe20007f9e0ff */
[----:B------:R-:W-:-:S03]  /*9670*/  IMAD.X R12, R74, 0x1, R6, P6 ;  /* 0x000000014a0c7824 */ /* 0x000fc600030e0606 */
[----:B------:R1:W-:Y:S04]  /*9680*/  STL [R1+0xb68], R7 ;  /* 0x000b680701007387 */ /* 0x0003e80000100800 */
[----:B------:R3:W-:Y:S01]  /*9690*/  STL [R1+0xba4], R0 ;  /* 0x000ba40001007387 */ /* 0x0007e20000100800 */
[C---:B-1----:R-:W-:Y:S01]  /*96a0*/  IMAD.X R7, R74.reuse, 0x1, R10, P5 ;  /* 0x000000014a077824 */ /* 0x042fe200028e060a */
[----:B---3--:R-:W-:Y:S01]  /*96b0*/  IADD3 R0, P6, R251, R5, RZ ;  /* 0x00000005fb007210 */ /* 0x008fe20007fde0ff */
[----:B0-----:R-:W-:Y:S01]  /*96c0*/  IMAD R9, R9, 0x57, RZ ;  /* 0x0000005709097824 */ /* 0x001fe200078e02ff */
[----:B------:R0:W-:Y:S04]  /*96d0*/  STL [R1+0xb70], R12 ;  /* 0x000b700c01007387 */ /* 0x0001e80000100800 */
        /* <DEDUP_REMOVED lines=10> */
[----:B------:R-:W-:-:S04]  /*9780*/  IADD3 R0, P2, R9, R8, RZ ;  /* 0x0000000809007210 */ /* 0x000fc80007f5e0ff */
[----:B------:R1:W-:Y:S04]  /*9790*/  STL [R1+0xb88], R12 ;  /* 0x000b880c01007387 */ /* 0x0003e80000100800 */
[----:B------:R3:W-:Y:S01]  /*97a0*/  STL [R1+0xbc4], R0 ;  /* 0x000bc40001007387 */ /* 0x0007e20000100800 */
[C---:B-1----:R-:W-:Y:S01]  /*97b0*/  IMAD.X R12, R76.reuse, 0x1, R6, P1 ;  /* 0x000000014c0c7824 */ /* 0x042fe200008e0606 */
[----:B---3--:R-:W-:Y:S01]  /*97c0*/  IADD3 R0, P1, R9, R5, RZ ;  /* 0x0000000509007210 */ /* 0x008fe20007f3e0ff */
[C---:B------:R-:W-:Y:S02]  /*97d0*/  IMAD.X R9, R76.reuse, 0x1, R10, P0 ;  /* 0x000000014c097824 */ /* 0x040fe400000e060a */
        /* <DEDUP_REMOVED lines=33> */
[----:B-1----:R-:W-:Y:S01]  /*99f0*/  IMAD.X R12, R79, 0x1, R6, P0 ;  /* 0x000000014f0c7824 */ /* 0x002fe200000e0606 */
[----:B---3--:R-:W-:Y:S01]  /*9a00*/  IADD3 R0, P0, R9, R5, RZ ;  /* 0x0000000509007210 */ /* 0x008fe20007f1e0ff */
[----:B------:R-:W-:Y:S02]  /*9a10*/  IMAD.X R9, R79, 0x1, R10, P4 ;  /* 0x000000014f097824 */ /* 0x000fe400020e060a */
        /* <DEDUP_REMOVED lines=303> */
[----:B------:R3:W-:Y:S04]  /*ad10*/  STL [R1+0xe24], R0 ;  /* 0x000e240001007387 */ /* 0x0007e80000100800 */
[----:B------:R4:W-:Y:S01]  /*ad20*/  STL [R1+0xdf0], R13 ;  /* 0x000df00d01007387 */ /* 0x0009e20000100800 */
[----:B-1----:R-:W-:Y:S01]  /*ad30*/  IMAD.X R12, R252, 0x1, R10, P1 ;  /* 0x00000001fc0c7824 */ /* 0x002fe200008e060a */
[----:B---3--:R-:W-:Y:S01]  /*ad40*/  IADD3 R0, P2, R7, R5, RZ ;  /* 0x0000000507007210 */ /* 0x008fe20007f5e0ff */
[----:B0-----:R-:W-:-:S04]  /*ad50*/  IMAD R9, R9, 0x43, RZ ;  /* 0x0000004309097824 */ /* 0x001fc800078e02ff */
[----:B------:R0:W-:Y:S01]  /*ad60*/  STL [R1+0xe2c], R0 ;  /* 0x000e2c0001007387 */ /* 0x0001e20000100800 */
[----:B----4-:R-:W-:-:S03]  /*ad70*/  IADD3 R13, P1, R9, R2, RZ ;  /* 0x00000002090d7210 */ /* 0x010fc60007f3e0ff */
[----:B------:R-:W-:Y:S01]  /*ad80*/  STL [R1+0xdf8], R12 ;  /* 0x000df80c01007387 */ /* 0x000fe20000100800 */
[----:B0-----:R-:W-:-:S03]  /*ad90*/  IMAD.X R0, R252, 0x1, R11, P0 ;  /* 0x00000001fc007824 */ /* 0x001fc600000e060b */
[----:B------:R-:W-:Y:S04]  /*ada0*/  STL [R1+0xe34], R13 ;  /* 0x000e340d01007387 */ /* 0x000fe80000100800 */
[----:B------:R0:W-:Y:S02]  /*adb0*/  STL [R1+0xe00], R0 ;  /* 0x000e000001007387 */ /* 0x0001e40000100800 */
[----:B0-----:R-:W-:Y:S02]  /*adc0*/  SHF.R.S32.HI R0, RZ, 0x1f, R7 ;  /* 0x0000001fff007819 */ /* 0x001fe40000011407 */
[----:B------:R-:W0:Y:S01]  /*add0*/  LDC R7, c[0x0][0x238] ;  /* 0x00008e00ff077b82 */ /* 0x000e220000000800 */
[----:B------:R-:W-:Y:S01]  /*ade0*/  IADD3 R12, P0, R9, R4, RZ ;  /* 0x00000004090c7210 */ /* 0x000fe20007f1e0ff */
[----:B------:R-:W-:-:S04]  /*adf0*/  IMAD.X R13, R252, 0x1, R3, P4 ;  /* 0x00000001fc0d7824 */ /* 0x000fc800020e0603 */
[----:B------:R1:W-:Y:S04]  /*ae00*/  STL [R1+0xe3c], R12 ;  /* 0x000e3c0c01007387 */ /* 0x0003e80000100800 */
[----:B------:R3:W-:Y:S01]  /*ae10*/  STL [R1+0xe08], R13 ;  /* 0x000e080d01007387 */ /* 0x0007e20000100800 */
[----:B-1----:R-:W-:Y:S01]  /*ae20*/  IADD3 R12, P4, R9, R8, RZ ;  /* 0x00000008090c7210 */ /* 0x002fe20007f9e0ff */
[----:B---3--:R-:W-:-:S04]  /*ae30*/  IMAD.X R13, R0, 0x1, R6, P6 ;  /* 0x00000001000d7824 */ /* 0x008fc800030e0606 */
[----:B------:R1:W-:Y:S01]  /*ae40*/  STL [R1+0xe44], R12 ;  /* 0x000e440c01007387 */ /* 0x0003e20000100800 */
[----:B0-----:R-:W-:Y:S01]  /*ae50*/  IMAD R7, R7, 0x42, RZ ;  /* 0x0000004207077824 */ /* 0x001fe200078e02ff */
[----:B------:R-:W-:Y:S02]  /*ae60*/  IADD3 R14, P6, R9, R5, RZ ;  /* 0x00000005090e7210 */ /* 0x000fe40007fde0ff */
[----:B------:R0:W-:Y:S01]  /*ae70*/  STL [R1+0xe10], R13 ;  /* 0x000e100d01007387 */ /* 0x0001e20000100800 */
[----:B-1----:R-:W-:-:S03]  /*ae80*/  IMAD.X R12, R0, 0x1, R10, P5 ;  /* 0x00000001000c7824 */ /* 0x002fc600028e060a */
[----:B------:R1:W-:Y:S01]  /*ae90*/  STL [R1+0xe4c], R14 ;  /* 0x000e4c0e01007387 */ /* 0x0003e20000100800 */
[----:B0-----:R-:W-:-:S03]  /*aea0*/  IADD3 R13, P5, R7, R2, RZ ;  /* 0x00000002070d7210 */ /* 0x001fc60007fbe0ff */
[----:B------:R-:W-:Y:S04]  /*aeb0*/  STL [R1+0xe18], R12 ;  /* 0x000e180c01007387 */ /* 0x000fe80000100800 */
[----:B------:R0:W-:Y:S01]  /*aec0*/  STL [R1+0xe54], R13 ;  /* 0x000e540d01007387 */ /* 0x0001e20000100800 */
[C---:B-1----:R-:W-:Y:S02]  /*aed0*/  IMAD.X R14, R0.reuse, 0x1, R11, P3 ;  /* 0x00000001000e7824 */ /* 0x042fe400018e060b */
[----:B0-----:R-:W-:Y:S01]  /*aee0*/  IMAD.X R13, R0, 0x1, R3, P2 ;  /* 0x00000001000d7824 */ /* 0x001fe200010e0603 */
[----:B------:R-:W-:Y:S02]  /*aef0*/  SHF.R.S32.HI R0, RZ, 0x1f, R9 ;  /* 0x0000001fff007819 */ /* 0x000fe40000011409 */
[----:B------:R-:W0:Y:S01]  /*af00*/  LDC R9, c[0x0][0x238] ;  /* 0x00008e00ff097b82 */ /* 0x000e220000000800 */
[C---:B------:R-:W-:Y:S01]  /*af10*/  IADD3 R12, P3, R7.reuse, R4, RZ ;  /* 0x00000004070c7210 */ /* 0x040fe20007f7e0ff */
[----:B------:R-:W-:Y:S04]  /*af20*/  STL [R1+0xe20], R14 ;  /* 0x000e200e01007387 */ /* 0x000fe80000100800 */
        /* <DEDUP_REMOVED lines=24> */
[----:B0-----:R-:W-:Y:S01]  /*b0b0*/  IMAD.SHL.U32 R7, R7, 0x40, RZ ;  /* 0x0000004007077824 */ /* 0x001fe200078e00ff */
        /* <DEDUP_REMOVED lines=642> */
[----:B-1----:R-:W-:-:S05]  /*d8e0*/  IADD3 R12, P2, R9, R8, RZ ;  /* 0x00000008090c7210 */ /* 0x002fca0007f5e0ff */
[----:B------:R1:W-:Y:S01]  /*d8f0*/  STL [R1+0x12c4], R12 ;  /* 0x0012c40c01007387 */ /* 0x0003e20000100800 */
[----:B0-----:R-:W-:Y:S02]  /*d900*/  IMAD R7, R7, 0x1e, RZ ;  /* 0x0000001e07077824 */ /* 0x001fe400078e02ff */
[C---:B---3--:R-:W-:Y:S02]  /*d910*/  IMAD.X R13, R0.reuse, 0x1, R10, P0 ;  /* 0x00000001000d7824 */ /* 0x048fe400000e060a */
[----:B-1----:R-:W-:Y:S01]  /*d920*/  IMAD.X R12, R0, 0x1, R6, P1 ;  /* 0x00000001000c7824 */ /* 0x002fe200008e0606 */
[----:B------:R-:W-:-:S04]  /*d930*/  IADD3 R14, P1, R9, R5, RZ ;  /* 0x00000005090e7210 */ /* 0x000fc80007f3e0ff */
[----:B------:R0:W-:Y:S04]  /*d940*/  STL [R1+0x1290], R12 ;  /* 0x0012900c01007387 */ /* 0x0001e80000100800 */
[----:B------:R1:W-:Y:S01]  /*d950*/  STL [R1+0x12cc], R14 ;  /* 0x0012cc0e01007387 */ /* 0x0003e20000100800 */
[----:B0-----:R-:W-:-:S03]  /*d960*/  IADD3 R12, P0, R7, R2, RZ ;  /* 0x00000002070c7210 */ /* 0x001fc60007f1e0ff */
[----:B------:R0:W-:Y:S01]  /*d970*/  STL [R1+0x1298], R13 ;  /* 0x0012980d01007387 */ /* 0x0001e20000100800 */
[----:B-1----:R-:W-:-:S03]  /*d980*/  IMAD.X R14, R0, 0x1, R11, P4 ;  /* 0x00000001000e7824 */ /* 0x002fc600020e060b */
[----:B------:R1:W-:Y:S01]  /*d990*/  STL [R1+0x12d4], R12 ;  /* 0x0012d40c01007387 */ /* 0x0003e20000100800 */
[C---:B0-----:R-:W-:Y:S01]  /*d9a0*/  IADD3 R13, P4, R7.reuse, R4, RZ ;  /* 0x00000004070d7210 */ /* 0x041fe20007f9e0ff */
[----:B-1----:R-:W-:Y:S01]  /*d9b0*/  IMAD.X R12, R0, 0x1, R3, P6 ;  /* 0x00000001000c7824 */ /* 0x002fe200030e0603 */
[----:B------:R-:W-:Y:S02]  /*d9c0*/  SHF.R.S32.HI R0, RZ, 0x1f, R9 ;  /* 0x0000001fff007819 */ /* 0x000fe40000011409 */
[----:B------:R-:W-:Y:S01]  /*d9d0*/  IADD3 R9, P6, R7, R8, RZ ;  /* 0x0000000807097210 */ /* 0x000fe20007fde0ff */
[----:B------:R-:W-:Y:S04]  /*d9e0*/  STL [R1+0x12a0], R14 ;  /* 0x0012a00e01007387 */ /* 0x000fe80000100800 */
[----:B------:R-:W-:Y:S01]  /*d9f0*/  STL [R1+0x12dc], R13 ;  /* 0x0012dc0d01007387 */ /* 0x000fe20000100800 */
[----:B--2---:R-:W-:-:S03]  /*da00*/  IMAD R21, R21, 0x1d, RZ ;  /* 0x0000001d15157824 */ /* 0x004fc600078e02ff */
[----:B------:R-:W-:Y:S04]  /*da10*/  STL [R1+0x12a8], R12 ;  /* 0x0012a80c01007387 */ /* 0x000fe80000100800 */
[----:B------:R0:W-:Y:S02]  /*da20*/  STL [R1+0x12e4], R9 ;  /* 0x0012e40901007387 */ /* 0x0001e40000100800 */
[C---:B0-----:R-:W-:Y:S01]  /*da30*/  IMAD.X R9, R0.reuse, 0x1, R6, P5 ;  /* 0x0000000100097824 */ /* 0x041fe200028e0606 */
[----:B------:R-:W-:Y:S01]  /*da40*/  IADD3 R13, P5, R7, R5, RZ ;  /* 0x00000005070d7210 */ /* 0x000fe20007fbe0ff */
[----:B------:R-:W-:-:S03]  /*da50*/  IMAD.X R12, R0, 0x1, R10, P3 ;  /* 0x00000001000c7824 */ /* 0x000fc600018e060a */
[----:B------:R0:W-:Y:S04]  /*da60*/  STL [R1+0x12b0], R9 ;  /* 0x0012b00901007387 */ /* 0x0001e80000100800 */
[----:B------:R-:W-:Y:S01]  /*da70*/  STL [R1+0x12ec], R13 ;  /* 0x0012ec0d01007387 */ /* 0x000fe20000100800 */
[----:B0-----:R-:W-:-:S03]  /*da80*/  IADD3 R9, P3, R21, R2, RZ ;  /* 0x0000000215097210 */ /* 0x001fc60007f7e0ff */
[----:B------:R-:W-:Y:S04]  /*da90*/  STL [R1+0x12b8], R12 ;  /* 0x0012b80c01007387 */ /* 0x000fe80000100800 */
[----:B------:R0:W-:Y:S02]  /*daa0*/  STL [R1+0x12f4], R9 ;  /* 0x0012f40901007387 */ /* 0x0001e40000100800 */
[----:B0-----:R-:W0:Y:S01]  /*dab0*/  LDC R9, c[0x0][0x238] ;  /* 0x00008e00ff097b82 */ /* 0x001e220000000800 */
[----:B------:R-:W-:Y:S01]  /*dac0*/  IMAD.X R13, R0, 0x1, R11, P2 ;  /* 0x00000001000d7824 */ /* 0x000fe200010e060b */
[----:B------:R-:W-:Y:S02]  /*dad0*/  IADD3 R12, P2, R21, R4, RZ ;  /* 0x00000004150c7210 */ /* 0x000fe40007f5e0ff */
[----:B------:R-:W-:-:S02]  /*dae0*/  SHF.R.S32.HI R7, RZ, 0x1f, R7 ;  /* 0x0000001fff077819 */ /* 0x000fc40000011407 */
[----:B------:R1:W-:Y:S04]  /*daf0*/  STL [R1+0x12c0], R13 ;  /* 0x0012c00d01007387 */ /* 0x0003e80000100800 */
[----:B------:R2:W-:Y:S01]  /*db00*/  STL [R1+0x12fc], R12 ;  /* 0x0012fc0c01007387 */ /* 0x0005e20000100800 */
[----:B-1----:R-:W-:Y:S01]  /*db10*/  IMAD.X R13, R0, 0x1, R3, P1 ;  /* 0x00000001000d7824 */ /* 0x002fe200008e0603 */
[----:B--2---:R-:W-:Y:S01]  /*db20*/  IADD3 R12, P1, R21, R8, RZ ;  /* 0x00000008150c7210 */ /* 0x004fe20007f3e0ff */
[----:B0-----:R-:W-:Y:S02]  /*db30*/  IMAD R0, R9, 0x1c, RZ ;  /* 0x0000001c09007824 */ /* 0x001fe400078e02ff */
[----:B------:R-:W-:Y:S01]  /*db40*/  IMAD.X R9, R7, 0x1, R6, P0 ;  /* 0x0000000107097824 */ /* 0x000fe200000e0606 */
[----:B------:R0:W-:Y:S04]  /*db50*/  STL [R1+0x12c8], R13 ;  /* 0x0012c80d01007387 */ /* 0x0001e80000100800 */
[----:B------:R1:W-:Y:S04]  /*db60*/  STL [R1+0x1304], R12 ;  /* 0x0013040c01007387 */ /* 0x0003e80000100800 */
[----:B------:R2:W-:Y:S01]  /*db70*/  STL [R1+0x12d0], R9 ;  /* 0x0012d00901007387 */ /* 0x0005e20000100800 */
[----:B0-----:R-:W-:Y:S01]  /*db80*/  IADD3 R13, P0, R21, R5, RZ ;  /* 0x00000005150d7210 */ /* 0x001fe20007f1e0ff */
[----:B-1----:R-:W-:-:S04]  /*db90*/  IMAD.X R12, R7, 0x1, R10, P4 ;  /* 0x00000001070c7824 */ /* 0x002fc800020e060a */
[----:B------:R-:W-:Y:S01]  /*dba0*/  STL [R1+0x130c], R13 ;  /* 0x00130c0d01007387 */ /* 0x000fe20000100800 */
[----:B--2---:R-:W-:-:S03]  /*dbb0*/  IADD3 R9, P4, R0, R2, RZ ;  /* 0x0000000200097210 */ /* 0x004fc60007f9e0ff */
        /* <DEDUP_REMOVED lines=9> */
[C---:B--2---:R-:W-:Y:S01]  /*dc50*/  IADD3 R12, P5, R0.reuse, R8, RZ ;  /* 0x00000008000c7210 */ /* 0x044fe20007fbe0ff */
[----:B0-----:R-:W-:Y:S02]  /*dc60*/  IMAD R7, R9, 0x1b, RZ ;  /* 0x0000001b09077824 */ /* 0x001fe400078e02ff */
[C---:B------:R-:W-:Y:S01]  /*dc70*/  IMAD.X R9, R21.reuse, 0x1, R6, P3 ;  /* 0x0000000115097824 */ /* 0x040fe200018e0606 */
        /* <DEDUP_REMOVED lines=207> */
[----:B0-----:R-:W-:Y:S02]  /*e970*/  IMAD.SHL.U32 R0, R9, 0x10, RZ ;  /* 0x0000001009007824 */ /* 0x001fe400078e00ff */
        /* <DEDUP_REMOVED lines=239> */
[C---:B------:R-:W-:Y:S01]  /*f870*/  IMAD.X R13, R7.reuse, 0x1, R11, P0 ;  /* 0x00000001070d7824 */ /* 0x040fe200000e060b */
[----:B------:R-:W-:Y:S01]  /*f880*/  IADD3 R12, P0, R0, R4, RZ ;  /* 0x00000004000c7210 */ /* 0x000fe20007f1e0ff */
[----:B------:R-:W-:Y:S01]  /*f890*/  IMAD.X R7, R7, 0x1, R3, P4 ;  /* 0x0000000107077824 */ /* 0x000fe200020e0603 */
[----:B------:R-:W-:-:S02]  /*f8a0*/  SHF.R.S32.HI R21, RZ, 0x1f, R21 ;  /* 0x0000001fff157819 */ /* 0x000fc40000011415 */
[----:B------:R-:W-:Y:S04]  /*f8b0*/  STL [R1+0x15e0], R13 ;  /* 0x0015e00d01007387 */ /* 0x000fe80000100800 */
[----:B------:R1:W-:Y:S04]  /*f8c0*/  STL [R1+0x161c], R12 ;  /* 0x00161c0c01007387 */ /* 0x0003e80000100800 */
[----:B------:R2:W-:Y:S01]  /*f8d0*/  STL [R1+0x15e8], R7 ;  /* 0x0015e80701007387 */ /* 0x0005e20000100800 */
[----:B-1----:R-:W-:Y:S01]  /*f8e0*/  IADD3 R12, P4, R0, R8, RZ ;  /* 0x00000008000c7210 */ /* 0x002fe20007f9e0ff */
[----:B--2---:R-:W-:-:S02]  /*f8f0*/  IMAD.X R7, R21, 0x1, R6, P6 ;  /* 0x0000000115077824 */ /* 0x004fc400030e0606 */
[----:B0-----:R-:W-:Y:S02]  /*f900*/  IMAD R9, R9, 0x3, RZ ;  /* 0x0000000309097824 */ /* 0x001fe400078e02ff */
[----:B------:R0:W-:Y:S01]  /*f910*/  STL [R1+0x1624], R12 ;  /* 0x0016240c01007387 */ /* 0x0001e20000100800 */
[----:B------:R-:W-:-:S03]  /*f920*/  IADD3 R13, P6, R0, R5, RZ ;  /* 0x00000005000d7210 */ /* 0x000fc60007fde0ff */
[----:B------:R1:W-:Y:S01]  /*f930*/  STL [R1+0x15f0], R7 ;  /* 0x0015f00701007387 */ /* 0x0003e20000100800 */
[----:B0-----:R-:W-:-:S03]  /*f940*/  IMAD.X R12, R21, 0x1, R10, P5 ;  /* 0x00000001150c7824 */ /* 0x001fc600028e060a */
[----:B------:R-:W-:Y:S01]  /*f950*/  STL [R1+0x162c], R13 ;  /* 0x00162c0d01007387 */ /* 0x000fe20000100800 */
[----:B-1----:R-:W-:-:S03]  /*f960*/  IADD3 R7, P5, R9, R2, RZ ;  /* 0x0000000209077210 */ /* 0x002fc60007fbe0ff */
        /* <DEDUP_REMOVED lines=8> */
[----:B-1----:R-:W-:Y:S02]  /*f9f0*/  IMAD.X R13, R21, 0x1, R3, P2 ;  /* 0x00000001150d7824 */ /* 0x002fe400010e0603 */
[----:B------:R-:W-:Y:S01]  /*fa00*/  IMAD.X R14, R0, 0x1, R10, P0 ;  /* 0x00000001000e7824 */ /* 0x000fe200000e060a */
[----:B------:R-:W1:Y:S01]  /*fa10*/  LDC R21, c[0x0][0x238] ;  /* 0x00008e00ff157b82 */ /* 0x000e620000000800 */
[----:B--2---:R-:W-:Y:S01]  /*fa20*/  IADD3 R12, P2, R9, R8, RZ ;  /* 0x00000008090c7210 */ /* 0x004fe20007f5e0ff */
[----:B------:R2:W-:Y:S01]  /*fa30*/  STL [R1+0x1608], R13 ;  /* 0x0016080d01007387 */ /* 0x0005e20000100800 */
[----:B0-----:R-:W-:-:S03]  /*fa40*/  IMAD.SHL.U32 R7, R7, 0x2, RZ ;  /* 0x0000000207077824 */ /* 0x001fc600078e00ff */
[----:B------:R0:W-:Y:S01]  /*fa50*/  STL [R1+0x1644], R12 ;  /* 0x0016440c01007387 */ /* 0x0001e20000100800 */
[----:B--2---:R-:W-:Y:S01]  /*fa60*/  IMAD.X R13, R0, 0x1, R6, P1 ;  /* 0x00000001000d7824 */ /* 0x004fe200008e0606 */
[----:B0-----:R-:W-:-:S04]  /*fa70*/  IADD3 R12, P1, R9, R5, RZ ;  /* 0x00000005090c7210 */ /* 0x001fc80007f3e0ff */
[----:B------:R0:W-:Y:S01]  /*fa80*/  STL [R1+0x1610], R13 ;  /* 0x0016100d01007387 */ /* 0x0001e20000100800 */
[----:B------:R-:W-:-:S03]  /*fa90*/  SHF.R.S32.HI R9, RZ, 0x1f, R9 ;  /* 0x0000001fff097819 */ /* 0x000fc60000011409 */
[----:B------:R2:W-:Y:S01]  /*faa0*/  STL [R1+0x164c], R12 ;  /* 0x00164c0c01007387 */ /* 0x0005e20000100800 */
[----:B0-----:R-:W-:-:S03]  /*fab0*/  IADD3 R13, P0, R7, R2, RZ ;  /* 0x00000002070d7210 */ /* 0x001fc60007f1e0ff */
[----:B------:R0:W-:Y:S01]  /*fac0*/  STL [R1+0x1618], R14 ;  /* 0x0016180e01007387 */ /* 0x0001e20000100800 */
[----:B--2---:R-:W-:-:S03]  /*fad0*/  IMAD.X R12, R0, 0x1, R11, P4 ;  /* 0x00000001000c7824 */ /* 0x004fc600020e060b */
[----:B------:R2:W-:Y:S04]  /*fae0*/  STL [R1+0x1654], R13 ;  /* 0x0016540d01007387 */ /* 0x0005e80000100800 */
[----:B------:R3:W-:Y:S01]  /*faf0*/  STL [R1+0x1620], R12 ;  /* 0x0016200c01007387 */ /* 0x0007e20000100800 */
[----:B0-----:R-:W-:Y:S01]  /*fb00*/  IADD3 R14, P4, R7, R4, RZ ;  /* 0x00000004070e7210 */ /* 0x001fe20007f9e0ff */
[----:B--2---:R-:W-:Y:S02]  /*fb10*/  IMAD.X R13, R0, 0x1, R3, P6 ;  /* 0x00000001000d7824 */ /* 0x004fe400030e0603 */
[----:B------:R-:W-:Y:S01]  /*fb20*/  IMAD.X R0, R9, 0x1, R6, P5 ;  /* 0x0000000109007824 */ /* 0x000fe200028e0606 */
[C---:B---3--:R-:W-:Y:S01]  /*fb30*/  IADD3 R12, P6, R7.reuse, R8, RZ ;  /* 0x00000008070c7210 */ /* 0x048fe20007fde0ff */
[----:B------:R-:W-:Y:S04]  /*fb40*/  STL [R1+0x165c], R14 ;  /* 0x00165c0e01007387 */ /* 0x000fe80000100800 */
[----:B------:R-:W-:Y:S04]  /*fb50*/  STL [R1+0x1628], R13 ;  /* 0x0016280d01007387 */ /* 0x000fe80000100800 */
[----:B------:R-:W-:Y:S04]  /*fb60*/  STL [R1+0x1664], R12 ;  /* 0x0016640c01007387 */ /* 0x000fe80000100800 */
[----:B------:R0:W-:Y:S02]  /*fb70*/  STL [R1+0x1630], R0 ;  /* 0x0016300001007387 */ /* 0x0001e40000100800 */
[----:B0-----:R-:W0:Y:S01]  /*fb80*/  LDC R0, c[0x0][0x238] ;  /* 0x00008e00ff007b82 */ /* 0x001e220000000800 */
[----:B------:R-:W-:Y:S01]  /*fb90*/  IADD3 R13, P5, R7, R5, RZ ;  /* 0x00000005070d7210 */ /* 0x000fe20007fbe0ff */
[----:B------:R-:W-:-:S04]  /*fba0*/  IMAD.X R12, R9, 0x1, R10, P3 ;  /* 0x00000001090c7824 */ /* 0x000fc800018e060a */
[----:B------:R1:W-:Y:S04]  /*fbb0*/  STL [R1+0x166c], R13 ;  /* 0x00166c0d01007387 */ /* 0x0003e80000100800 */
[----:B------:R2:W-:Y:S01]  /*fbc0*/  STL [R1+0x1638], R12 ;  /* 0x0016380c01007387 */ /* 0x0005e20000100800 */
[----:B-1----:R-:W-:Y:S02]  /*fbd0*/  IADD3 R13, P3, R2, R21, RZ ;  /* 0x00000015020d7210 */ /* 0x002fe40007f7e0ff */
[----:B------:R-:W1:Y:S01]  /*fbe0*/  LDC R2, c[0x0][0x238] ;  /* 0x00008e00ff027b82 */ /* 0x000e620000000800 */
[----:B--2---:R-:W-:Y:S01]  /*fbf0*/  IMAD.X R12, R9, 0x1, R11, P2 ;  /* 0x00000001090c7824 */ /* 0x004fe200010e060b */
[----:B0-----:R-:W-:-:S06]  /*fc00*/  IADD3 R4, P2, R4, R0, RZ ;  /* 0x0000000004047210 */ /* 0x001fcc0007f5e0ff */
[----:B------:R-:W0:Y:S01]  /*fc10*/  LDC R0, c[0x0][0x238] ;  /* 0x00008e00ff007b82 */ /* 0x000e220000000800 */
[----:B------:R-:W-:Y:S04]  /*fc20*/  STL [R1+0x1674], R13 ;  /* 0x0016740d01007387 */ /* 0x000fe80000100800 */
[----:B------:R2:W-:Y:S04]  /*fc30*/  STL [R1+0x1640], R12 ;  /* 0x0016400c01007387 */ /* 0x0005e80000100800 */
[----:B------:R3:W-:Y:S01]  /*fc40*/  STL [R1+0x167c], R4 ;  /* 0x00167c0401007387 */ /* 0x0007e20000100800 */
[----:B--2---:R-:W-:-:S02]  /*fc50*/  IMAD.X R12, R9, 0x1, R3, P1 ;  /* 0x00000001090c7824 */ /* 0x004fc400008e0603 */
[----:B------:R-:W2:Y:S08]  /*fc60*/  LDC R9, c[0x0][0x238] ;  /* 0x00008e00ff097b82 */ /* 0x000eb00000000800 */
[----:B---3--:R-:W3:Y:S01]  /*fc70*/  LDC R4, c[0x0][0x238] ;  /* 0x00008e00ff047b82 */ /* 0x008ee20000000800 */
[----:B------:R-:W-:Y:S02]  /*fc80*/  SHF.R.S32.HI R7, RZ, 0x1f, R7 ;  /* 0x0000001fff077819 */ /* 0x000fe40000011407 */
[----:B0-----:R-:W-:-:S03]  /*fc90*/  IADD3 R8, P1, R8, R0, RZ ;  /* 0x0000000008087210 */ /* 0x001fc60007f3e0ff */
[----:B------:R-:W-:Y:S01]  /*fca0*/  IMAD.X R0, R7, 0x1, R6, P0 ;  /* 0x0000000107007824 */ /* 0x000fe200000e0606 */
[----:B------:R-:W-:Y:S04]  /*fcb0*/  STL [R1+0x1648], R12 ;  /* 0x0016480c01007387 */ /* 0x000fe80000100800 */
[----:B------:R-:W-:Y:S04]  /*fcc0*/  STL [R1+0x1684], R8 ;  /* 0x0016840801007387 */ /* 0x000fe80000100800 */
[----:B------:R0:W-:Y:S01]  /*fcd0*/  STL [R1+0x1650], R0 ;  /* 0x0016500001007387 */ /* 0x0001e20000100800 */
[----:B--2---:R-:W-:-:S02]  /*fce0*/  SHF.R.S32.HI R9, RZ, 0x1f, R9 ;  /* 0x0000001fff097819 */ /* 0x004fc40000011409 */
[----:B---3--:R-:W-:Y:S01]  /*fcf0*/  IADD3 R4, P0, R5, R4, RZ ;  /* 0x0000000405047210 */ /* 0x008fe20007f1e0ff */
[C---:B0-----:R-:W-:Y:S02]  /*fd00*/  IMAD.X R0, R7.reuse, 0x1, R10, P4 ;  /* 0x0000000107007824 */ /* 0x041fe400020e060a */
[C---:B------:R-:W-:Y:S02]  /*fd10*/  IMAD.X R5, R7.reuse, 0x1, R11, P6 ;  /* 0x0000000107057824 */ /* 0x040fe400030e060b */
[----:B------:R0:W-:Y:S04]  /*fd20*/  STL [R1+0x168c], R4 ;  /* 0x00168c0401007387 */ /* 0x0001e80000100800 */
[----:B------:R2:W-:Y:S01]  /*fd30*/  STL [R1+0x1658], R0 ;  /* 0x0016580001007387 */ /* 0x0005e20000100800 */
[----:B0-----:R-:W-:-:S03]  /*fd40*/  IMAD.X R4, R7, 0x1, R3, P5 ;  /* 0x0000000107047824 */ /* 0x001fc600028e0603 */
[----:B------:R0:W-:Y:S01]  /*fd50*/  STL [R1+0x1660], R5 ;  /* 0x0016600501007387 */ /* 0x0001e20000100800 */
[----:B--2---:R-:W-:-:S03]  /*fd60*/  IMAD.X R0, R9, 0x1, R6, P3 ;  /* 0x0000000109007824 */ /* 0x004fc600018e0606 */
[----:B------:R2:W-:Y:S01]  /*fd70*/  STL [R1+0x1668], R4 ;  /* 0x0016680401007387 */ /* 0x0005e20000100800 */
[----:B-1----:R-:W-:-:S03]  /*fd80*/  IMAD.SHL.U32 R2, R2, 0x80, RZ ;  /* 0x0000008002027824 */ /* 0x002fc600078e00ff */
[----:B------:R1:W-:Y:S01]  /*fd90*/  STL [R1+0x1670], R0 ;  /* 0x0016700001007387 */ /* 0x0003e20000100800 */
[C---:B0-----:R-:W-:Y:S02]  /*fda0*/  IMAD.X R5, R9.reuse, 0x1, R10, P2 ;  /* 0x0000000109057824 */ /* 0x041fe400010e060a */
[----:B--2---:R-:W-:-:S03]  /*fdb0*/  IMAD.X R4, R9, 0x1, R11, P1 ;  /* 0x0000000109047824 */ /* 0x004fc600008e060b */
[----:B------:R-:W-:Y:S01]  /*fdc0*/  STL [R1+0x1678], R5 ;  /* 0x0016780501007387 */ /* 0x000fe20000100800 */
[----:B-1----:R-:W-:-:S03]  /*fdd0*/  IMAD.X R0, R9, 0x1, R3, P0 ;  /* 0x0000000109007824 */ /* 0x002fc600000e0603 */
[----:B------:R-:W-:Y:S01]  /*fde0*/  STL [R1+0x1680], R4 ;  /* 0x0016800401007387 */ /* 0x000fe20000100800 */
[----:B------:R-:W-:Y:S01]  /*fdf0*/  UIADD3.64 UR14, UR4, 0x7fe, URZ ;  /* 0x000007fe040e7897 */ /* 0x000fe2000fffe03f */
[----:B------:R-:W-:Y:S01]  /*fe00*/  CS2R R102, SRZ ;  /* 0x0000000000667805 */ /* 0x000fe2000001ff00 */
[----:B------:R-:W-:Y:S01]  /*fe10*/  UIADD3.64 UR10, UR4, 0x800, URZ ;  /* 0x00000800040a7897 */ /* 0x000fe2000fffe03f */
[----:B------:R0:W-:Y:S01]  /*fe20*/  STL [R1+0x1688], R0 ;  /* 0x0016880001007387 */ /* 0x0001e20000100800 */
        /* <DEDUP_REMOVED lines=40> */
[----:B0-----:R-:W-:Y:S01]  /*100b0*/  SHF.R.S32.HI R0, RZ, 0x1f, R2 ;  /* 0x0000001fff007819 */ /* 0x001fe20000011402 */
[----:B------:R-:W-:Y:S02]  /*100c0*/  UIADD3.64 UR14, UR4, 0x802, URZ ;  /* 0x00000802040e7897 */ /* 0x000fe4000fffe03f */
[----:B------:R-:W-:Y:S02]  /*100d0*/  UIADD3.64 UR10, UR4, 0x804, URZ ;  /* 0x00000804040a7897 */ /* 0x000fe4000fffe03f */
[----:B------:R-:W-:Y:S02]  /*100e0*/  UIADD3.64 UR14, UR4, 0x9fe, URZ ;  /* 0x000009fe040e7897 */ /* 0x000fe4000fffe03f */
[----:B------:R-:W-:Y:S02]  /*100f0*/  UIADD3.64 UR10, UR4, 0xa00, URZ ;  /* 0x00000a00040a7897 */ /* 0x000fe4000fffe03f */
[----:B------:R-:W-:Y:S02]  /*10100*/  UIADD3.64 UR20, UR4, 0xa02, URZ ;  /* 0x00000a0204147897 */ /* 0x000fe4000fffe03f */
[----:B------:R-:W-:-:S02]  /*10110*/  UIADD3.64 UR24, UR4, 0xa04, URZ ;  /* 0x00000a0404187897 */ /* 0x000fc4000fffe03f */
[----:B------:R-:W-:Y:S01]  /*10120*/  UIADD3.64 UR28, UR4, 0xbfe, URZ ;  /* 0x00000bfe041c7897 */ /* 0x000fe2000fffe03f */
[----:B------:R-:W-:Y:S01]  /*10130*/  UMOV UR19, 0x40000040 ;  /* 0x4000004000137882 */ /* 0x000fe20000000000 */
[----:B------:R-:W-:Y:S02]  /*10140*/  UIADD3.64 UR32, UR4, 0xc00, URZ ;  /* 0x00000c0004207897 */ /* 0x000fe4000fffe03f */
[----:B------:R-:W-:Y:S02]  /*10150*/  UIADD3.64 UR36, UR4, 0xc02, URZ ;  /* 0x00000c0204247897 */ /* 0x000fe4000fffe03f */
[----:B------:R-:W-:Y:S02]  /*10160*/  UIADD3.64 UR40, UR4, 0xc04, URZ ;  /* 0x00000c0404287897 */ /* 0x000fe4000fffe03f */
[----:B------:R-:W-:Y:S02]  /*10170*/  UIADD3.64 UR44, UR4, 0xdfe, URZ ;  /* 0x00000dfe042c7897 */ /* 0x000fe4000fffe03f */
[----:B------:R-:W-:-:S02]  /*10180*/  UIADD3.64 UR48, UR4, 0xe00, URZ ;  /* 0x00000e0004307897 */ /* 0x000fc4000fffe03f */
[----:B------:R-:W-:Y:S02]  /*10190*/  UIADD3.64 UR52, UR4, 0xe02, URZ ;  /* 0x00000e0204347897 */ /* 0x000fe4000fffe03f */
[----:B------:R-:W-:Y:S02]  /*101a0*/  UIADD3.64 UR56, UR4, 0xe04, URZ ;  /* 0x00000e0404387897 */ /* 0x000fe4000fffe03f */
[----:B------:R-:W-:Y:S02]  /*101b0*/  UIADD3.64 UR10, UR6, 0x2, URZ ;  /* 0x00000002060a7897 */ /* 0x000fe4000fffe03f */
[----:B------:R-:W-:-:S12]  /*101c0*/  UIADD3.64 UR14, UR6, 0x4, URZ ;  /* 0x00000004060e7897 */ /* 0x000fd8000fffe03f */
.L_x_2:
[----:B------:R-:W2:Y:S04]  /*101d0*/  LDL R4, [R1+0x80] ;  /* 0x0000800001047983 */ /* 0x000ea80000100800 */
[----:B------:R-:W3:Y:S04]  /*101e0*/  LDL R0, [R1+0x84] ;  /* 0x0000840001007983 */ /* 0x000ee80000100800 */
[----:B------:R-:W-:Y:S04]  /*101f0*/  STL [R1+0x207c], R6 ;  /* 0x00207c0601007387 */ /* 0x000fe80000100800 */
        /* <DEDUP_REMOVED lines=261> */
[----:B-----5:R-:W-:Y:S04]  /*11250*/  STL [R1+0x1b28], R242 ;  /* 0x001b28f201007387 */ /* 0x020fe80000100800 */
        /* <DEDUP_REMOVED lines=210> */
[----:B------:R-:W-:Y:S04]  /*11f80*/  STL.64 [R1+0x18a0], R86 ;  /* 0x0018a05601007387 */ /* 0x000fe80000100a00 */
        /* <DEDUP_REMOVED lines=48> */
[----:B------:R0:W-:Y:S04]  /*12290*/  STL [R1+0x1824], R51 ;  /* 0x0018243301007387 */ /* 0x0001e80000100800 */
[----:B------:R1:W-:Y:S04]  /*122a0*/  STL [R1+0x1820], R52 ;  /* 0x0018203401007387 */ /* 0x0003e80000100800 */
[----:B------:R4:W-:Y:S04]  /*122b0*/  STL [R1+0x181c], R53 ;  /* 0x00181c3501007387 */ /* 0x0009e80000100800 */
[----:B------:R2:W-:Y:S04]  /*122c0*/  STL [R1+0x1818], R54 ;  /* 0x0018183601007387 */ /* 0x0005e80000100800 */
[----:B------:R3:W-:Y:S04]  /*122d0*/  STL [R1+0x1814], R55 ;  /* 0x0018143701007387 */ /* 0x0007e80000100800 */
[----:B------:R-:W3:Y:S01]  /*122e0*/  LDL.LU R2, [R1+0x5b8] ;  /* 0x0005b80001027983 */ /* 0x000ee20000300800 */
[----:B0-----:R-:W-:-:S02]  /*122f0*/  MOV R51, UR48 ;  /* 0x0000003000337c02 */ /* 0x001fc40008000f00 */
[----:B------:R-:W-:Y:S02]  /*12300*/  MOV R3, UR49 ;  /* 0x0000003100037c02 */ /* 0x000fe40008000f00 */
[----:B------:R-:W-:Y:S01]  /*12310*/  PRMT R6, RZ, 0x7610, R6 ;  /* 0x00007610ff067816 */ /* 0x000fe20000000006 */
[----:B------:R-:W-:Y:S01]  /*12320*/  STL [R1+0x1b94], R51 ;  /* 0x001b943301007387 */ /* 0x000fe20000100800 */
[----:B-1----:R-:W-:Y:S02]  /*12330*/  MOV R52, UR53 ;  /* 0x0000003500347c02 */ /* 0x002fe40008000f00 */
[----:B----4-:R-:W-:Y:S01]  /*12340*/  MOV R53, UR52 ;  /* 0x0000003400357c02 */ /* 0x010fe20008000f00 */
[----:B------:R0:W-:Y:S01]  /*12350*/  STL [R1+0x17d4], R3 ;  /* 0x0017d40301007387 */ /* 0x0001e20000100800 */
[----:B--2---:R-:W-:Y:S02]  /*12360*/  MOV R54, UR57 ;  /* 0x0000003900367c02 */ /* 0x004fe40008000f00 */
[----:B---3--:R-:W-:Y:S01]  /*12370*/  MOV R55, UR56 ;  /* 0x0000003800377c02 */ /* 0x008fe20008000f00 */
[----:B------:R-:W-:Y:S01]  /*12380*/  STL [R1+0x1b98], R52 ;  /* 0x001b983401007387 */ /* 0x000fe20000100800 */
[----:B------:R-:W-:-:S03]  /*12390*/  PRMT R8, RZ, 0x7610, R8 ;  /* 0x00007610ff087816 */ /* 0x000fc60000000008 */
[----:B------:R-:W-:Y:S01]  /*123a0*/  STL [R1+0x1b9c], R53 ;  /* 0x001b9c3501007387 */ /* 0x000fe20000100800 */
[----:B0-----:R-:W0:Y:S03]  /*123b0*/  LDC R3, c[0x0][0x230] ;  /* 0x00008c00ff037b82 */ /* 0x001e260000000800 */
[----:B------:R-:W-:Y:S04]  /*123c0*/  STL [R1+0x1ba0], R54 ;  /* 0x001ba03601007387 */ /* 0x000fe80000100800 */
[----:B------:R-:W-:Y:S01]  /*123d0*/  STL [R1+0x1ba4], R55 ;  /* 0x001ba43701007387 */ /* 0x000fe20000100800 */
[----:B0-----:R-:W-:-:S03]  /*123e0*/  IMAD R3, R2, -0x80, R3 ;  /* 0xffffff8002037824 */ /* 0x001fc600078e0203 */
[----:B------:R-:W-:Y:S02]  /*123f0*/  STL [R1+0x1ba8], R2 ;  /* 0x001ba80201007387 */ /* 0x000fe40000100800 */
[C---:B------:R-:W-:Y:S02]  /*12400*/  ISETP.GT.AND P0, PT, R3.reuse, RZ, PT ;  /* 0x000000ff0300720c */ /* 0x040fe40003f04270 */
[----:B------:R-:W-:-:S11]  /*12410*/  ISETP.GT.AND P1, PT, R3, 0x1, PT ;  /* 0x000000010300780c */ /* 0x000fd60003f24270 */
[----:B------:R-:W-:Y:S02]  /*12420*/  @P0 IMAD.MOV.U32 R5, RZ, RZ, R4 ;  /* 0x000000ffff050224 */ /* 0x000fe400078e0004 */
[----:B------:R-:W-:Y:S02]  /*12430*/  @P0 IMAD.MOV.U32 R4, RZ, RZ, R0 ;  /* 0x000000ffff040224 */ /* 0x000fe400078e0000 */
[----:B------:R-:W2:Y:S04]  /*12440*/  LDL.LU R0, [R1+0x1684] ;  /* 0x0016840001007983 */ /* 0x000ea80000300800 */
[----:B------:R-:W3:Y:S04]  /*12450*/  @P0 LDG.E.U8 R6, desc[UR60][R4.64] ;  /* 0x0000003c04060981 */ /* 0x000ee8000c1e1100 */
[----:B---3--:R0:W-:Y:S04]  /*12460*/  STL [R1+0x568], R6 ;  /* 0x0005680601007387 */ /* 0x0081e80000100800 */
[----:B0-----:R-:W3:Y:S04]  /*12470*/  LDL.LU R6, [R1+0x2104] ;  /* 0x0021040001067983 */ /* 0x001ee80000300800 */
[----:B------:R-:W4:Y:S04]  /*12480*/  LDL R4, [R1+0x88] ;  /* 0x0000880001047983 */ /* 0x000f280000100800 */
[----:B------:R-:W4:Y:S01]  /*12490*/  LDL R5, [R1+0x8c] ;  /* 0x00008c0001057983 */ /* 0x000f220000100800 */
[----:B---3--:R-:W-:-:S02]  /*124a0*/  PRMT R6, RZ, 0x7610, R6 ;  /* 0x00007610ff067816 */ /* 0x008fc40000000006 */
[----:B----4-:R-:W-:-:S04]  /*124b0*/  @P0 LOP3.LUT R5, R5, R4, RZ, 0x3c, !PT ;  /* 0x0000000405050212 */ /* 0x010fc800078e3cff */
[----:B------:R-:W-:-:S04]  /*124c0*/  @P0 LOP3.LUT R4, R5, R4, RZ, 0x3c, !PT ;  /* 0x0000000405040212 */ /* 0x000fc800078e3cff */
[----:B------:R-:W-:-:S05]  /*124d0*/  @P0 LOP3.LUT R5, R5, R4, RZ, 0x3c, !PT ;  /* 0x0000000405050212 */ /* 0x000fca00078e3cff */
        /* <DEDUP_REMOVED lines=23> */
[----:B------:R-:W-:-:S02]  /*12650*/  ISETP.GT.AND P0, PT, R3, 0x2, PT ;  /* 0x000000020300780c */ /* 0x000fc40003f04270 */
[----:B---3--:R-:W-:Y:S02]  /*12660*/  PRMT R8, RZ, 0x7610, R8 ;  /* 0x00007610ff087816 */ /* 0x008fe40000000008 */
[----:B----4-:R-:W-:-:S04]  /*12670*/  @P1 LOP3.LUT R5, R5, R4, RZ, 0x3c, !PT ;  /* 0x0000000405051212 */ /* 0x010fc800078e3cff */
[----:B------:R-:W-:-:S04]  /*12680*/  @P1 LOP3.LUT R4, R5, R4, RZ, 0x3c, !PT ;  /* 0x0000000405041212 */ /* 0x000fc800078e3cff */
[----:B------:R-:W-:-:S05]  /*12690*/  @P1 LOP3.LUT R5, R5, R4, RZ, 0x3c, !PT ;  /* 0x0000000405051212 */ /* 0x000fca00078e3cff */
[----:B------:R-:W3:Y:S04]  /*126a0*/  @P1 LDG.E.U8 R6, desc[UR60][R4.64] ;  /* 0x0000003c04061981 */ /* 0x000ee8000c1e1100 */
[----:B---3--:R0:W-:Y:S04]  /*126b0*/  STL [R1+0xd0], R6 ;  /* 0x0000d00601007387 */ /* 0x0081e80000100800 */
[----:B0-----:R-:W3:Y:S04]  /*126c0*/  LDL.LU R6, [R1+0x20f4] ;  /* 0x0020f40001067983 */ /* 0x001ee80000300800 */
[----:B------:R-:W4:Y:S01]  /*126d0*/  LDL R5, [R1+0x1680] ;  /* 0x0016800001057983 */ /* 0x000f220000100800 */
[----:B--2---:R-:W-:-:S03]  /*126e0*/  @P1 IMAD.MOV.U32 R4, RZ, RZ, R0 ;  /* 0x000000ffff041224 */ /* 0x004fc600078e0000 */
[----:B------:R-:W-:Y:S01]  /*126f0*/  STL [R1+0x1bac], R0 ;  /* 0x001bac0001007387 */ /* 0x000fe20000100800 */
[----:B---3--:R-:W-:-:S03]  /*12700*/  PRMT R6, RZ, 0x7610, R6 ;  /* 0x00007610ff067816 */ /* 0x008fc60000000006 */
[----:B----4-:R-:W2:Y:S04]  /*12710*/  @P1 LDG.E.U8 R8, desc[UR60][R4.64] ;  /* 0x0000003c04081981 */ /* 0x010ea8000c1e1100 */
[----:B--2---:R0:W-:Y:S04]  /*12720*/  STL [R1+0x598], R8 ;  /* 0x0005980801007387 */ /* 0x0041e80000100800 */
[----:B0-----:R-:W2:Y:S04]  /*12730*/  LDL.LU R8, [R1+0x20f0] ;  /* 0x0020f00001087983 */ /* 0x001ea80000300800 */
[----:B------:R-:W3:Y:S04]  /*12740*/  LDL R4, [R1+0x1678] ;  /* 0x0016780001047983 */ /* 0x000ee80000100800 */
[----:B------:R-:W3:Y:S01]  /*12750*/  LDL R5, [R1+0x167c] ;  /* 0x00167c0001057983 */ /* 0x000ee20000100800 */
[----:B--2---:R-:W-:-:S02]  /*12760*/  PRMT R8, RZ, 0x7610, R8 ;  /* 0x00007610ff087816 */ /* 0x004fc40000000008 */
[----:B---3--:R-:W-:-:S04]  /*12770*/  @P1 LOP3.LUT R5, R5, R4, RZ, 0x3c, !PT ;  /* 0x0000000405051212 */ /* 0x008fc800078e3cff */
[----:B------:R-:W-:-:S04]  /*12780*/  @P1 LOP3.LUT R4, R5, R4, RZ, 0x3c, !PT ;  /* 0x0000000405041212 */ /* 0x000fc800078e3cff */
[----:B------:R-:W-:-:S05]  /*12790*/  @P1 LOP3.LUT R5, R5, R4, RZ, 0x3c, !PT ;  /* 0x0000000405051212 */ /* 0x000fca00078e3cff */
[----:B------:R-:W2:Y:S04]  /*127a0*/  @P1 LDG.E.U8 R6, desc[UR60][R4.64] ;  /* 0x0000003c04061981 */ /* 0x000ea8000c1e1100 */
        /* <DEDUP_REMOVED lines=13> */
[----:B------:R-:W-:-:S02]  /*12880*/  ISETP.GT.AND P1, PT, R3, 0x3, PT ;  /* 0x000000030300780c */ /* 0x000fc40003f24270 */
[----:B--2---:R-:W-:Y:S02]  /*12890*/  PRMT R8, RZ, 0x7610, R8 ;  /* 0x00007610ff087816 */ /* 0x004fe40000000008 */
        /* <DEDUP_REMOVED lines=257> */
[----:B------:R-:W-:-:S02]  /*138b0*/  PRMT R10, RZ, 0x7610, R10 ;  /* 0x00007610ff0a7816 */ /* 0x000fc4000000000a */
[----:B------:R-:W-:Y:S02]  /*138c0*/  ISETP.GT.AND P0, PT, R3, 0xa, PT ;  /* 0x0000000a0300780c */ /* 0x000fe40003f04270 */
[----:B---3--:R-:W-:-:S04]  /*138d0*/  @P1 LOP3.LUT R5, R5, R4, RZ, 0x3c, !PT ;  /* 0x0000000405051212 */ /* 0x008fc800078e3cff */
[----:B------:R-:W-:-:S04]  /*138e0*/  @P1 LOP3.LUT R4, R5, R4, RZ, 0x3c, !PT ;  /* 0x0000000405041212 */ /* 0x000fc800078e3cff */
[----:B------:R-:W-:-:S05]  /*138f0*/  @P1 LOP3.LUT R5, R5, R4, RZ, 0x3c, !PT ;  /* 0x0000000405051212 */ /* 0x000fca00078e3cff */
[----:B------:R-:W3:Y:S04]  /*13900*/  @P1 LDG.E.U8 R6, desc[UR60][R4.64] ;  /* 0x0000003c04061981 */ /* 0x000ee8000c1e1100 */
[----:B------:R-:W4:Y:S04]  /*13910*/  LDL R4, [R1+0x1580] ;  /* 0x0015800001047983 */ /* 0x000f280000100800 */
[----:B------:R-:W4:Y:S01]  /*13920*/  LDL R5, [R1+0x1584] ;  /* 0x0015840001057983 */ /* 0x000f220000100800 */
[----:B--2---:R-:W-:-:S03]  /*13930*/  PRMT R8, RZ, 0x7610, R8 ;  /* 0x00007610ff087816 */ /* 0x004fc60000000008 */
[----:B---3--:R-:W-:Y:S04]  /*13940*/  STL [R1+0x1cf0], R6 ;  /* 0x001cf00601007387 */ /* 0x008fe80000100800 */
[----:B------:R-:W-:Y:S01]  /*13950*/  STL [R1+0x1cf4], R6 ;  /* 0x001cf40601007387 */ /* 0x000fe20000100800 */
[----:B----4-:R-:W-:-:S04]  /*13960*/  @P1 LOP3.LUT R5, R5, R4, RZ, 0x3c, !PT ;  /* 0x0000000405051212 */ /* 0x010fc800078e3cff */
        /* <DEDUP_REMOVED lines=137> */
[----:B------:R-:W-:Y:S02]  /*14200*/  PRMT R114, RZ, 0x7610, R114 ;  /* 0x00007610ff727816 */ /* 0x000fe40000000072 */
[----:B------:R-:W-:Y:S02]  /*14210*/  ISETP.GT.AND P0, PT, R3, 0xe, PT ;  /* 0x0000000e0300780c */ /* 0x000fe40003f04270 */
[----:B---3--:R-:W-:-:S04]  /*14220*/  @P1 LOP3.LUT R5, R5, R4, RZ, 0x3c, !PT ;  /* 0x0000000405051212 */ /* 0x008fc800078e3cff */
[----:B------:R-:W-:-:S04]  /*14230*/  @P1 LOP3.LUT R4, R5, R4, RZ, 0x3c, !PT ;  /* 0x0000000405041212 */ /* 0x000fc800078e3cff */
[----:B------:R-:W-:-:S05]  /*14240*/  @P1 LOP3.LUT R5, R5, R4, RZ, 0x3c, !PT ;  /* 0x0000000405051212 */ /* 0x000fca00078e3cff */
[----:B------:R-:W3:Y:S04]  /*14250*/  @P1 LDG.E.U8 R8, desc[UR60][R4.64] ;  /* 0x0000003c04081981 */ /* 0x000ee8000c1e1100 */
[----:B---3--:R0:W-:Y:S04]  /*14260*/  STL [R1+0x4e4], R8 ;  /* 0x0004e40801007387 */ /* 0x0081e80000100800 */
[----:B0-----:R-:W3:Y:S04]  /*14270*/  LDL.LU R8, [R1+0x2038] ;  /* 0x0020380001087983 */ /* 0x001ee80000300800 */
[----:B------:R-:W4:Y:S04]  /*14280*/  LDL R4, [R1+0x1500] ;  /* 0x0015000001047983 */ /* 0x000f280000100800 */
[----:B------:R-:W4:Y:S02]  /*14290*/  LDL R5, [R1+0x1504] ;  /* 0x0015040001057983 */ /* 0x000f240000100800 */
[----:B----4-:R-:W-:-:S04]  /*142a0*/  @P1 LOP3.LUT R5, R5, R4, RZ, 0x3c, !PT ;  /* 0x0000000405051212 */ /* 0x010fc800078e3cff */
[----:B------:R-:W-:-:S04]  /*142b0*/  @P1 LOP3.LUT R4, R5, R4, RZ, 0x3c, !PT ;  /* 0x0000000405041212 */ /* 0x000fc800078e3cff */
[----:B------:R-:W-:-:S05]  /*142c0*/  @P1 LOP3.LUT R5, R5, R4, RZ, 0x3c, !PT ;  /* 0x0000000405051212 */ /* 0x000fca00078e3cff */
[----:B------:R-:W4:Y:S04]  /*142d0*/  @P1 LDG.E.U8 R216, desc[UR60][R4.64] ;  /* 0x0000003c04d81981 */ /* 0x000f28000c1e1100 */
[----:B------:R-:W2:Y:S04]  /*142e0*/  LDL R4, [R1+0x14f8] ;  /* 0x0014f80001047983 */ /* 0x000ea80000100800 */
[----:B------:R-:W2:Y:S01]  /*142f0*/  LDL R5, [R1+0x14fc] ;  /* 0x0014fc0001057983 */ /* 0x000ea20000100800 */
[----:B---3--:R-:W-:-:S03]  /*14300*/  PRMT R8, RZ, 0x7610, R8 ;  /* 0x00007610ff087816 */ /* 0x008fc60000000008 */
[----:B----4-:R-:W-:Y:S01]  /*14310*/  STL [R1+0x1cec], R216 ;  /* 0x001cecd801007387 */ /* 0x010fe20000100800 */
[----:B--2---:R-:W-:-:S04]  /*14320*/  @P1 LOP3.LUT R5, R5, R4, RZ, 0x3c, !PT ;  /* 0x0000000405051212 */ /* 0x004fc800078e3cff */
[----:B------:R-:W-:-:S04]  /*14330*/  @P1 LOP3.LUT R4, R5, R4, RZ, 0x3c, !PT ;  /* 0x0000000405041212 */ /* 0x000fc800078e3cff */
[----:B------:R-:W-:-:S05]  /*14340*/  @P1 LOP3.LUT R5, R5, R4, RZ, 0x3c, !PT ;  /* 0x0000000405051212 */ /* 0x000fca00078e3cff */
[----:B------:R0:W2:Y:S04]  /*14350*/  @P1 LDG.E.U8 R114, desc[UR60][R4.64] ;  /* 0x0000003c04721981 */ /* 0x0000a8000c1e1100 */
[----:B------:R-:W0:Y:S04]  /*14360*/  LDL R4, [R1+0x14f0] ;  /* 0x0014f00001047983 */ /* 0x000e280000100800 */
[----:B------:R-:W0:Y:S01]  /*14370*/  LDL R5, [R1+0x14f4] ;  /* 0x0014f40001057983 */ /* 0x000e220000100800 */
[----:B------:R-:W-:Y:S02]  /*14380*/  PRMT R10, RZ, 0x7610, R10 ;  /* 0x00007610ff0a7816 */ /* 0x000fe4000000000a */
[----:B0-----:R-:W-:-:S04]  /*14390*/  @P1 LOP3.LUT R5, R5, R4, RZ, 0x3c, !PT ;  /* 0x0000000405051212 */ /* 0x001fc800078e3cff */
        /* <DEDUP_REMOVED lines=44> */
[----:B------:R-:W-:-:S02]  /*14660*/  PRMT R116, RZ, 0x7610, R116 ;  /* 0x00007610ff747816 */ /* 0x000fc40000000074 */
[----:B------:R-:W-:Y:S02]  /*14670*/  ISETP.GT.AND P0, PT, R3, 0x10, PT ;  /* 0x000000100300780c */ /* 0x000fe40003f04270 */
        /* <DEDUP_REMOVED lines=13> */
[----:B----4-:R0:W-:Y:S04]  /*14750*/  STL [R1+0x4c8], R8 ;  /* 0x0004c80801007387 */ /* 0x0101e80000100800 */
[----:B0-----:R-:W4:Y:S04]  /*14760*/  LDL.LU R8, [R1+0x201c] ;  /* 0x00201c0001087983 */ /* 0x001f280000300800 */
[----:B------:R-:W2:Y:S04]  /*14770*/  LDL R4, [R1+0x14b8] ;  /* 0x0014b80001047983 */ /* 0x000ea80000100800 */
[----:B------:R-:W2:Y:S01]  /*14780*/  LDL R5, [R1+0x14bc] ;  /* 0x0014bc0001057983 */ /* 0x000ea20000100800 */
[----:B----4-:R-:W-:-:S02]  /*14790*/  PRMT R8, RZ, 0x7610, R8 ;  /* 0x00007610ff087816 */ /* 0x010fc40000000008 */
[----:B--2---:R-:W-:-:S04]  /*147a0*/  @P1 LOP3.LUT R5, R5, R4, RZ, 0x3c, !PT ;  /* 0x0000000405051212 */ /* 0x004fc800078e3cff */
[----:B------:R-:W-:-:S04]  /*147b0*/  @P1 LOP3.LUT R4, R5, R4, RZ, 0x3c, !PT ;  /* 0x0000000405041212 */ /* 0x000fc800078e3cff */
[----:B------:R-:W-:-:S05]  /*147c0*/  @P1 LOP3.LUT R5, R5, R4, RZ, 0x3c, !PT ;  /* 0x0000000405051212 */ /* 0x000fca00078e3cff */
[----:B------:R0:W2:Y:S04]  /*147d0*/  @P1 LDG.E.U8 R116, desc[UR60][R4.64] ;  /* 0x0000003c04741981 */ /* 0x0000a8000c1e1100 */
[----:B------:R-:W0:Y:S04]  /*147e0*/  LDL R4, [R1+0x14b0] ;  /* 0x0014b00001047983 */ /* 0x000e280000100800 */
[----:B------:R-:W0:Y:S01]  /*147f0*/  LDL R5, [R1+0x14b4] ;  /* 0x0014b40001057983 */ /* 0x000e220000100800 */
[----:B---3--:R-:W-:Y:S02]  /*14800*/  PRMT R10, RZ, 0x7610, R10 ;  /* 0x00007610ff0a7816 */ /* 0x008fe4000000000a */
        /* <DEDUP_REMOVED lines=1081> */
[----:B------:R-:W-:-:S02]  /*18ba0*/  PRMT R55, RZ, 0x7610, R55 ;  /* 0x00007610ff377816 */ /* 0x000fc40000000037 */
[----:B------:R-:W-:Y:S02]  /*18bb0*/  PRMT R53, RZ, 0x7610, R53 ;  /* 0x00007610ff357816 */ /* 0x000fe40000000035 */
[----:B------:R-:W-:Y:S02]  /*18bc0*/  ISETP.GT.AND P0, PT, R3, 0x2e, PT ;  /* 0x0000002e0300780c */ /* 0x000fe40003f04270 */
[----:B--2---:R-:W-:-:S04]  /*18bd0*/  @P1 LOP3.LUT R5, R5, R4, RZ, 0x3c, !PT ;  /* 0x0000000405051212 */ /* 0x004fc800078e3cff */
[----:B------:R-:W-:-:S04]  /*18be0*/  @P1 LOP3.LUT R4, R5, R4, RZ, 0x3c, !PT ;  /* 0x0000000405041212 */ /* 0x000fc800078e3cff */
[----:B------:R-:W-:-:S05]  /*18bf0*/  @P1 LOP3.LUT R5, R5, R4, RZ, 0x3c, !PT ;  /* 0x0000000405051212 */ /* 0x000fca00078e3cff */
[----:B------:R0:W2:Y:S04]  /*18c00*/  @P1 LDG.E.U8 R0, desc[UR60][R4.64] ;  /* 0x0000003c04001981 */ /* 0x0000a8000c1e1100 */
[----:B------:R-:W0:Y:S04]  /*18c10*/  LDL R4, [R1+0x1100] ;  /* 0x0011000001047983 */ /* 0x000e280000100800 */
[----:B------:R-:W0:Y:S02]  /*18c20*/  LDL R5, [R1+0x1104] ;  /* 0x0011040001057983 */ /* 0x000e240000100800 */
[----:B0-----:R-:W-:-:S04]  /*18c30*/  @P1 LOP3.LUT R5, R5, R4, RZ, 0x3c, !PT ;  /* 0x0000000405051212 */ /* 0x001fc800078e3cff */
[----:B------:R-:W-:-:S04]  /*18c40*/  @P1 LOP3.LUT R4, R5, R4, RZ, 0x3c, !PT ;  /* 0x0000000405041212 */ /* 0x000fc800078e3cff */
[----:B------:R-:W-:-:S05]  /*18c50*/  @P1 LOP3.LUT R5, R5, R4, RZ, 0x3c, !PT ;  /* 0x0000000405051212 */ /* 0x000fca00078e3cff */
[----:B------:R0:W2:Y:S04]  /*18c60*/  @P1 LDG.E.U8 R55, desc[UR60][R4.64] ;  /* 0x0000003c04371981 */ /* 0x0000a8000c1e1100 */
[----:B------:R-:W0:Y:S04]  /*18c70*/  LDL R4, [R1+0x10f8] ;  /* 0x0010f80001047983 */ /* 0x000e280000100800 */
[----:B------:R-:W0:Y:S01]  /*18c80*/  LDL R5, [R1+0x10fc] ;  /* 0x0010fc0001057983 */ /* 0x000e220000100800 */
[----:B----4-:R-:W-:Y:S02]  /*18c90*/  PRMT R8, RZ, 0x7610, R8 ;  /* 0x00007610ff087816 */ /* 0x010fe40000000008 */
[----:B0-----:R-:W-:-:S04]  /*18ca0*/  @P1 LOP3.LUT R5, R5, R4, RZ, 0x3c, !PT ;  /* 0x0000000405051212 */ /* 0x001fc800078e3cff */
[----:B------:R-:W-:-:S04]  /*18cb0*/  @P1 LOP3.LUT R4, R5, R4, RZ, 0x3c, !PT ;  /* 0x0000000405041212 */ /* 0x000fc800078e3cff */
[----:B------:R-:W-:-:S05]  /*18cc0*/  @P1 LOP3.LUT R5, R5, R4, RZ, 0x3c, !PT ;  /* 0x0000000405051212 */ /* 0x000fca00078e3cff */
[----:B------:R0:W4:Y:S04]  /*18cd0*/  @P1 LDG.E.U8 R53, desc[UR60][R4.64] ;  /* 0x0000003c04351981 */ /* 0x000128000c1e1100 */
        /* <DEDUP_REMOVED lines=9> */
[----:B------:R-:W2:Y:S04]  /*18d70*/  LDL R4, [R1+0x10e8] ;  /* 0x0010e80001047983 */ /* 0x000ea80000100800 */
[----:B------:R-:W2:Y:S01]  /*18d80*/  LDL R5, [R1+0x10ec] ;  /* 0x0010ec0001057983 */ /* 0x000ea20000100800 */
[----:B------:R-:W-:-:S02]  /*18d90*/  ISETP.GT.AND P1, PT, R3, 0x2f, PT ;  /* 0x0000002f0300780c */ /* 0x000fc40003f24270 */
[----:B---3--:R-:W-:Y:S02]  /*18da0*/  PRMT R8, RZ, 0x7610, R8 ;  /* 0x00007610ff087816 */ /* 0x008fe40000000008 */
[----:B--2---:R-:W-:-:S04]  /*18db0*/  @P0 LOP3.LUT R5, R5, R4, RZ, 0x3c, !PT ;  /* 0x0000000405050212 */ /* 0x004fc800078e3cff */
        /* <DEDUP_REMOVED lines=26> */
[----:B---3--:R-:W-:-:S04]  /*18f60*/  @P0 LOP3.LUT R5, R5, R4, RZ, 0x3c, !PT ;  /* 0x0000000405050212 */ /* 0x008fc800078e3cff */
        /* <DEDUP_REMOVED lines=8> */
[----:B------:R-:W-:Y:S02]  /*18ff0*/  PRMT R2, RZ, 0x7610, R2 ;  /* 0x00007610ff027816 */ /* 0x000fe40000000002 */
[----:B------:R-:W-:Y:S02]  /*19000*/  ISETP.GT.AND P0, PT, R3, 0x30, PT ;  /* 0x000000300300780c */ /* 0x000fe40003f04270 */
[----:B----4-:R-:W-:-:S04]  /*19010*/  @P1 LOP3.LUT R5, R5, R4, RZ, 0x3c, !PT ;  /* 0x0000000405051212 */ /* 0x010fc800078e3cff */
[----:B------:R-:W-:-:S04]  /*19020*/  @P1 LOP3.LUT R4, R5, R4, RZ, 0x3c, !PT ;  /* 0x0000000405041212 */ /* 0x000fc800078e3cff */
[----:B------:R-:W-:-:S05]  /*19030*/  @P1 LOP3.LUT R5, R5, R4, RZ, 0x3c, !PT ;  /* 0x0000000405051212 */ /* 0x000fca00078e3cff */
[----:B------:R0:W4:Y:S04]  /*19040*/  @P1 LDG.E.U8 R51, desc[UR60][R4.64] ;  /* 0x0000003c04331981 */ /* 0x000128000c1e1100 */
[----:B------:R-:W0:Y:S04]  /*19050*/  LDL R4, [R1+0x10c0] ;  /* 0x0010c00001047983 */ /* 0x000e280000100800 */
[----:B------:R-:W0:Y:S02]  /*19060*/  LDL R5, [R1+0x10c4] ;  /* 0x0010c40001057983 */ /* 0x000e240000100800 */
        /* <DEDUP_REMOVED lines=10> */
[----:B------:R0:W3:Y:S04]  /*19110*/  @P1 LDG.E.U8 R2, desc[UR60][R4.64] ;  /* 0x0000003c04021981 */ /* 0x0000e8000c1e1100 */
[----:B------:R-:W0:Y:S04]  /*19120*/  LDL R4, [R1+0x10b0] ;  /* 0x0010b00001047983 */ /* 0x000e280000100800 */
[----:B------:R-:W0:Y:S01]  /*19130*/  LDL R5, [R1+0x10b4] ;  /* 0x0010b40001057983 */ /* 0x000e220000100800 */
[----:B------:R-:W-:Y:S02]  /*19140*/  PRMT R218, RZ, 0x7610, R218 ;  /* 0x00007610ffda7816 */ /* 0x000fe400000000da */
[----:B0-----:R-:W-:-:S04]  /*19150*/  @P1 LOP3.LUT R5, R5, R4, RZ, 0x3c, !PT ;  /* 0x0000000405051212 */ /* 0x001fc800078e3cff */
[----:B------:R-:W-:-:S04]  /*19160*/  @P1 LOP3.LUT R4, R5, R4, RZ, 0x3c, !PT ;  /* 0x0000000405041212 */ /* 0x000fc800078e3cff */
[----:B------:R-:W-:-:S05]  /*19170*/  @P1 LOP3.LUT R5, R5, R4, RZ, 0x3c, !PT ;  /* 0x0000000405051212 */ /* 0x000fca00078e3cff */
[----:B------:R-:W2:Y:S04]  /*19180*/  @P1 LDG.E.U8 R8, desc[UR60][R4.64] ;  /* 0x0000003c04081981 */ /* 0x000ea8000c1e1100 */
[----:B--2---:R0:W-:Y:S04]  /*19190*/  STL [R1+0x2bc], R8 ;  /* 0x0002bc0801007387 */ /* 0x0041e80000100800 */
[----:B0-----:R-:W2:Y:S04]  /*191a0*/  LDL.LU R8, [R1+0x1e30] ;  /* 0x001e300001087983 */ /* 0x001ea80000300800 */
[----:B------:R-:W4:Y:S04]  /*191b0*/  LDL R4, [R1+0x10a8] ;  /* 0x0010a80001047983 */ /* 0x000f280000100800 */
[----:B------:R-:W4:Y:S01]  /*191c0*/  LDL R5, [R1+0x10ac] ;  /* 0x0010ac0001057983 */ /* 0x000f220000100800 */
[----:B------:R-:W-:-:S02]  /*191d0*/  PRMT R10, RZ, 0x7610, R10 ;  /* 0x00007610ff0a7816 */ /* 0x000fc4000000000a */
[----:B------:R-:W-:Y:S02]  /*191e0*/  ISETP.GT.AND P1, PT, R3, 0x31, PT ;  /* 0x000000310300780c */ /* 0x000fe40003f24270 */
[----:B--2---:R-:W-:Y:S02]  /*191f0*/  PRMT R8, RZ, 0x7610, R8 ;  /* 0x00007610ff087816 */ /* 0x004fe40000000008 */
[----:B----4-:R-:W-:-:S04]  /*19200*/  @P0 LOP3.LUT R5, R5, R4, RZ, 0x3c, !PT ;  /* 0x0000000405050212 */ /* 0x010fc800078e3cff */
        /* <DEDUP_REMOVED lines=8> */
[----:B------:R-:W4:Y:S04]  /*19290*/  @P0 LDG.E.U8 R8, desc[UR60][R4.64] ;  /* 0x0000003c04080981 */ /* 0x000f28000c1e1100 */
[----:B----4-:R0:W-:Y:S04]  /*192a0*/  STL [R1+0x2b4], R8 ;  /* 0x0002b40801007387 */ /* 0x0101e80000100800 */
[----:B0-----:R-:W4:Y:S04]  /*192b0*/  LDL.LU R8, [R1+0x1e2c] ;  /* 0x001e2c0001087983 */ /* 0x001f280000300800 */
[----:B------:R-:W3:Y:S04]  /*192c0*/  LDL R4, [R1+0x1098] ;  /* 0x0010980001047983 */ /* 0x000ee80000100800 */
[----:B------:R-:W3:Y:S01]  /*192d0*/  LDL R5, [R1+0x109c] ;  /* 0x00109c0001057983 */ /* 0x000ee20000100800 */
[----:B----4-:R-:W-:-:S02]  /*192e0*/  PRMT R8, RZ, 0x7610, R8 ;  /* 0x00007610ff087816 */ /* 0x010fc40000000008 */
        /* <DEDUP_REMOVED lines=48> */
[----:B------:R-:W-:-:S02]  /*195f0*/  PRMT R10, RZ, 0x7610, R10 ;  /* 0x00007610ff0a7816 */ /* 0x000fc4000000000a */
[----:B------:R-:W-:Y:S02]  /*19600*/  ISETP.GT.AND P1, PT, R3, 0x33, PT ;  /* 0x000000330300780c */ /* 0x000fe40003f24270 */
[----:B---3--:R-:W-:Y:S02]  /*19610*/  PRMT R8, RZ, 0x7610, R8 ;  /* 0x00007610ff087816 */ /* 0x008fe40000000008 */
        /* <DEDUP_REMOVED lines=328> */
[----:B------:R-:W-:Y:S02]  /*1aaa0*/  PRMT R246, RZ, 0x7610, R246 ;  /* 0x00007610fff67816 */ /* 0x000fe400000000f6 */
        /* <DEDUP_REMOVED lines=15> */
[----:B------:R-:W3:Y:S02]  /*1aba0*/  LDL R5, [R1+0xf1c] ;  /* 0x000f1c0001057983 */ /* 0x000ee40000100800 */
[----:B---3--:R-:W-:-:S04]  /*1abb0*/  @P0 LOP3.LUT R5, R5, R4, RZ, 0x3c, !PT ;  /* 0x0000000405050212 */ /* 0x008fc800078e3cff */
        /* <DEDUP_REMOVED lines=9> */
[----:B------:R0:W3:Y:S04]  /*1ac50*/  @P0 LDG.E.U8 R241, desc[UR60][R4.64] ;  /* 0x0000003c04f10981 */ /* 0x0000e8000c1e1100 */
[----:B------:R-:W0:Y:S04]  /*1ac60*/  LDL R4, [R1+0xf08] ;  /* 0x000f080001047983 */ /* 0x000e280000100800 */
[----:B------:R-:W0:Y:S01]  /*1ac70*/  LDL R5, [R1+0xf0c] ;  /* 0x000f0c0001057983 */ /* 0x000e220000100800 */
[----:B------:R-:W-:Y:S02]  /*1ac80*/  PRMT R244, RZ, 0x7610, R244 ;  /* 0x00007610fff47816 */ /* 0x000fe400000000f4 */
[----:B------:R-:W-:-:S02]  /*1ac90*/  PRMT R242, RZ, 0x7610, R242 ;  /* 0x00007610fff27816 */ /* 0x000fc400000000f2 */
[----:B------:R-:W-:Y:S02]  /*1aca0*/  PRMT R239, RZ, 0x7610, R239 ;  /* 0x00007610ffef7816 */ /* 0x000fe400000000ef */
[----:B------:R-:W-:Y:S02]  /*1acb0*/  ISETP.GT.AND P0, PT, R3, 0x3e, PT ;  /* 0x0000003e0300780c */ /* 0x000fe40003f04270 */
[----:B0-----:R-:W-:-:S04]  /*1acc0*/  @P1 LOP3.LUT R5, R5, R4, RZ, 0x3c, !PT ;  /* 0x0000000405051212 */ /* 0x001fc800078e3cff */
[----:B------:R-:W-:-:S04]  /*1acd0*/  @P1 LOP3.LUT R4, R5, R4, RZ, 0x3c, !PT ;  /* 0x0000000405041212 */ /* 0x000fc800078e3cff */
[----:B------:R-:W-:-:S05]  /*1ace0*/  @P1 LOP3.LUT R5, R5, R4, RZ, 0x3c, !PT ;  /* 0x0000000405051212 */ /* 0x000fca00078e3cff */
[----:B------:R0:W3:Y:S04]  /*1acf0*/  @P1 LDG.E.U8 R237, desc[UR60][R4.64] ;  /* 0x0000003c04ed1981 */ /* 0x0000e8000c1e1100 */
[----:B------:R-:W0:Y:S04]  /*1ad00*/  LDL R4, [R1+0xf00] ;  /* 0x000f000001047983 */ /* 0x000e280000100800 */
[----:B------:R-:W0:Y:S02]  /*1ad10*/  LDL R5, [R1+0xf04] ;  /* 0x000f040001057983 */ /* 0x000e240000100800 */
        /* <DEDUP_REMOVED lines=19> */
[----:B----4-:R-:W-:Y:S02]  /*1ae50*/  PRMT R10, RZ, 0x7610, R10 ;  /* 0x00007610ff0a7816 */ /* 0x010fe4000000000a */
[----:B------:R-:W-:-:S02]  /*1ae60*/  PRMT R7, RZ, 0x7610, R7 ;  /* 0x00007610ff077816 */ /* 0x000fc40000000007 */
[----:B------:R-:W-:Y:S02]  /*1ae70*/  PRMT R9, RZ, 0x7610, R9 ;  /* 0x00007610ff097816 */ /* 0x000fe40000000009 */
[----:B------:R-:W-:Y:S02]  /*1ae80*/  ISETP.GT.AND P1, PT, R3, 0x3f, PT ;  /* 0x0000003f0300780c */ /* 0x000fe40003f24270 */
[----:B0-----:R-:W-:-:S04]  /*1ae90*/  @P0 LOP3.LUT R5, R5, R4, RZ, 0x3c, !PT ;  /* 0x0000000405050212 */ /* 0x001fc800078e3cff */
        /* <DEDUP_REMOVED lines=19> */
[----:B--2---:R-:W-:-:S02]  /*1afd0*/  PRMT R7, RZ, 0x7610, R7 ;  /* 0x00007610ff077816 */ /* 0x004fc40000000007 */
[----:B----4-:R-:W-:-:S04]  /*1afe0*/  @P0 LOP3.LUT R5, R5, R4, RZ, 0x3c, !PT ;  /* 0x0000000405050212 */ /* 0x010fc800078e3cff */
        /* <DEDUP_REMOVED lines=8> */
[----:B------:R-:W-:Y:S02]  /*1b070*/  PRMT R252, RZ, 0x7610, R252 ;  /* 0x00007610fffc7816 */ /* 0x000fe400000000fc */
        /* <DEDUP_REMOVED lines=23> */
[----:B--2---:R-:W-:-:S04]  /*1b1f0*/  @P1 LOP3.LUT R5, R5, R4, RZ, 0x3c, !PT ;  /* 0x0000000405051212 */ /* 0x004fc800078e3cff */
        /* <DEDUP_REMOVED lines=8> */
[----:B---3--:R-:W-:Y:S02]  /*1b280*/  PRMT R250, RZ, 0x7610, R250 ;  /* 0x00007610fffa7816 */ /* 0x008fe400000000fa */
[----:B------:R-:W-:Y:S02]  /*1b290*/  ISETP.GT.AND P1, PT, R3, 0x41, PT ;  /* 0x000000410300780c */ /* 0x000fe40003f24270 */
[----:B----4-:R-:W-:-:S04]  /*1b2a0*/  @P0 LOP3.LUT R5, R5, R4, RZ, 0x3c, !PT ;  /* 0x0000000405050212 */ /* 0x010fc800078e3cff */
        /* <DEDUP_REMOVED lines=11> */
[----:B--2---:R-:W-:Y:S02]  /*1b360*/  PRMT R252, RZ, 0x7610, R252 ;  /* 0x00007610fffc7816 */ /* 0x004fe400000000fc */
[----:B0-----:R-:W-:-:S04]  /*1b370*/  @P0 LOP3.LUT R5, R5, R4, RZ, 0x3c, !PT ;  /* 0x0000000405050212 */ /* 0x001fc800078e3cff */
        /* <DEDUP_REMOVED lines=17> */
[----:B--2---:R-:W-:Y:S02]  /*1b490*/  PRMT R250, RZ, 0x7610, R250 ;  /* 0x00007610fffa7816 */ /* 0x004fe400000000fa */
[----:B------:R-:W-:Y:S02]  /*1b4a0*/  ISETP.GT.AND P0, PT, R3, 0x42, PT ;  /* 0x000000420300780c */ /* 0x000fe40003f04270 */
        /* <DEDUP_REMOVED lines=65> */
[----:B------:R-:W-:Y:S02]  /*1b8c0*/  PRMT R251, RZ, 0x7610, R251 ;  /* 0x00007610fffb7816 */ /* 0x000fe400000000fb */
        /* <DEDUP_REMOVED lines=287> */
[----:B------:R0:W4:Y:S04]  /*1cac0*/  @P1 LDG.E.U8 R57, desc[UR60][R4.64] ;  /* 0x0000003c04391981 */ /* 0x000128000c1e1100 */
        /* <DEDUP_REMOVED lines=603> */
[----:B------:R-:W-:-:S02]  /*1f080*/  ISETP.GT.AND P1, PT, R3, 0x61, PT ;  /* 0x000000610300780c */ /* 0x000fc40003f24270 */
        /* <DEDUP_REMOVED lines=491> */
[----:B---3--:R-:W-:Y:S02]  /*20f40*/  PRMT R13, RZ, 0x7610, R13 ;  /* 0x00007610ff0d7816 */ /* 0x008fe4000000000d */
[----:B------:R-:W-:-:S02]  /*20f50*/  ISETP.GT.AND P0, PT, R3, 0x72, PT ;  /* 0x000000720300780c */ /* 0x000fc40003f04270 */
[----:B0-----:R-:W-:-:S04]  /*20f60*/  @P1 LOP3.LUT R5, R5, R4, RZ, 0x3c, !PT ;  /* 0x0000000405051212 */ /* 0x001fc800078e3cff */
[----:B------:R-:W-:-:S04]  /*20f70*/  @P1 LOP3.LUT R4, R5, R4, RZ, 0x3c, !PT ;  /* 0x0000000405041212 */ /* 0x000fc800078e3cff */
[----:B------:R-:W-:-:S05]  /*20f80*/  @P1 LOP3.LUT R5, R5, R4, RZ, 0x3c, !PT ;  /* 0x0000000405051212 */ /* 0x000fca00078e3cff */
[----:B------:R0:W3:Y:S04]  /*20f90*/  @P1 LDG.E.U8 R13, desc[UR60][R4.64] ;  /* 0x0000003c040d1981 */ /* 0x0000e8000c1e1100 */
[----:B------:R-:W0:Y:S04]  /*20fa0*/  LDL R4, [R1+0x868] ;  /* 0x0008680001047983 */ /* 0x000e280000100800 */
[----:B------:R-:W0:Y:S01]  /*20fb0*/  LDL R5, [R1+0x86c] ;  /* 0x00086c0001057983 */ /* 0x000e220000100800 */
[----:B--2---:R-:W-:Y:S02]  /*20fc0*/  PRMT R12, RZ, 0x7610, R12 ;  /* 0x00007610ff0c7816 */ /* 0x004fe4000000000c */
[----:B0-----:R-:W-:-:S04]  /*20fd0*/  @P0 LOP3.LUT R5, R5, R4, RZ, 0x3c, !PT ;  /* 0x0000000405050212 */ /* 0x001fc800078e3cff */
        /* <DEDUP_REMOVED lines=50> */
[----:B--2---:R-:W-:-:S04]  /*21300*/  @P1 LOP3.LUT R5, R5, R4, RZ, 0x3c, !PT ;  /* 0x0000000405051212 */ /* 0x004fc800078e3cff */
[----:B------:R-:W-:-:S04]  /*21310*/  @P1 LOP3.LUT R4, R5, R4, RZ, 0x3c, !PT ;  /* 0x0000000405041212 */ /* 0x000fc800078e3cff */
[----:B------:R-:W-:-:S05]  /*21320*/  @P1 LOP3.LUT R5, R5, R4, RZ, 0x3c, !PT ;  /* 0x0000000405051212 */ /* 0x000fca00078e3cff */
[----:B------:R0:W2:Y:S04]  /*21330*/  @P1 LDG.E.U8 R97, desc[UR60][R4.64] ;  /* 0x0000003c04611981 */ /* 0x0000a8000c1e1100 */
[----:B------:R-:W0:Y:S04]  /*21340*/  LDL R4, [R1+0x830] ;  /* 0x0008300001047983 */ /* 0x000e280000100800 */
[----:B------:R-:W0:Y:S01]  /*21350*/  LDL R5, [R1+0x834] ;  /* 0x0008340001057983 */ /* 0x000e220000100800 */
[----:B------:R-:W-:Y:S02]  /*21360*/  PRMT R94, RZ, 0x7610, R94 ;  /* 0x00007610ff5e7816 */ /* 0x000fe4000000005e */
[----:B------:R-:W-:-:S02]  /*21370*/  ISETP.GT.AND P0, PT, R3, 0x74, PT ;  /* 0x000000740300780c */ /* 0x000fc40003f04270 */
        /* <DEDUP_REMOVED lines=352> */
[----:B---3--:R-:W-:-:S02]  /*22980*/  PRMT R82, RZ, 0x7610, R82 ;  /* 0x00007610ff527816 */ /* 0x008fc40000000052 */
[----:B--2---:R-:W-:-:S04]  /*22990*/  @P0 LOP3.LUT R5, R5, R4, RZ, 0x3c, !PT ;  /* 0x0000000405050212 */ /* 0x004fc800078e3cff */
[----:B------:R-:W-:-:S04]  /*229a0*/  @P0 LOP3.LUT R4, R5, R4, RZ, 0x3c, !PT ;  /* 0x0000000405040212 */ /* 0x000fc800078e3cff */
[----:B------:R-:W-:-:S05]  /*229b0*/  @P0 LOP3.LUT R5, R5, R4, RZ, 0x3c, !PT ;  /* 0x0000000405050212 */ /* 0x000fca00078e3cff */
[----:B------:R-:W2:Y:S04]  /*229c0*/  @P0 LDG.E.U8 R82, desc[UR60][R4.64] ;  /* 0x0000003c04520981 */ /* 0x000ea8000c1e1100 */
[----:B--2---:R0:W-:Y:S04]  /*229d0*/  STL [R1+0xd8], R82 ;  /* 0x0000d85201007387 */ /* 0x0041e80000100800 */
[----:B0-----:R-:W2:Y:S04]  /*229e0*/  LDL.LU R82, [R1+0x1cfc] ;  /* 0x001cfc0001527983 */ /* 0x001ea80000300800 */
[----:B------:R-:W3:Y:S04]  /*229f0*/  LDL.LU R5, [R1+0x568] ;  /* 0x0005680001057983 */ /* 0x000ee80000300800 */
[----:B------:R-:W4:Y:S01]  /*22a00*/  LDL.LU R4, [R1+0xd0] ;  /* 0x0000d00001047983 */ /* 0x000f220000300800 */
[----:B---3--:R-:W-:-:S02]  /*22a10*/  LOP3.LUT R5, R5, 0xffff, RZ, 0xc0, !PT ;  /* 0x0000ffff05057812 */ /* 0x008fc400078ec0ff */
[----:B----4-:R-:W-:-:S04]  /*22a20*/  LOP3.LUT R4, R4, 0xffff, RZ, 0xc0, !PT ;  /* 0x0000ffff04047812 */ /* 0x010fc800078ec0ff */
[----:B------:R-:W-:Y:S02]  /*22a30*/  PRMT R4, R5, 0x3340, R4 ;  /* 0x0000334005047816 */ /* 0x000fe40000000004 */
[----:B------:R-:W3:Y:S04]  /*22a40*/  LDL R5, [R1+0x6d0] ;  /* 0x0006d00001057983 */ /* 0x000ee80000100800 */
[----:B------:R0:W-:Y:S04]  /*22a50*/  STL [R1+0x17e8], R4 ;  /* 0x0017e80401007387 */ /* 0x0001e80000100800 */
[----:B0-----:R-:W3:Y:S01]  /*22a60*/  LDL R4, [R1+0x6d4] ;  /* 0x0006d40001047983 */ /* 0x001ee20000100800 */
[----:B--2---:R-:W-:-:S06]  /*22a70*/  PRMT R82, RZ, 0x7610, R82 ;  /* 0x00007610ff527816 */ /* 0x004fcc0000000052 */
[----:B---3--:R-:W2:Y:S04]  /*22a80*/  @P0 LDG.E.U8 R82, desc[UR60][R4.64] ;  /* 0x0000003c04520981 */ /* 0x008ea8000c1e1100 */
[----:B--2---:R0:W-:Y:S04]  /*22a90*/  STL [R1+0xd0], R82 ;  /* 0x0000d05201007387 */ /* 0x0041e80000100800 */
[----:B0-----:R-:W2:Y:S04]  /*22aa0*/  LDL.LU R82, [R1+0x1cf8] ;  /* 0x001cf80001527983 */ /* 0x001ea80000300800 */
[----:B------:R-:W3:Y:S04]  /*22ab0*/  LDL.LU R5, [R1+0x548] ;  /* 0x0005480001057983 */ /* 0x000ee80000300800 */
[----:B------:R-:W4:Y:S01]  /*22ac0*/  LDL.LU R4, [R1+0xc0] ;  /* 0x0000c00001047983 */ /* 0x000f220000300800 */
[----:B------:R-:W-:-:S02]  /*22ad0*/  ISETP.GT.AND P0, PT, R3, 0x7f, PT ;  /* 0x0000007f0300780c */ /* 0x000fc40003f04270 */
[----:B---3--:R-:W-:Y:S02]  /*22ae0*/  LOP3.LUT R5, R5, 0xffff, RZ, 0xc0, !PT ;  /* 0x0000ffff05057812 */ /* 0x008fe400078ec0ff */
[----:B----4-:R-:W-:-:S04]  /*22af0*/  LOP3.LUT R4, R4, 0xffff, RZ, 0xc0, !PT ;  /* 0x0000ffff04047812 */ /* 0x010fc800078ec0ff */
[----:B------:R-:W-:Y:S02]  /*22b00*/  PRMT R4, R5, 0x3340, R4 ;  /* 0x0000334005047816 */ /* 0x000fe40000000004 */
[----:B------:R-:W3:Y:S04]  /*22b10*/  LDL R5, [R1+0x6c8] ;  /* 0x0006c80001057983 */ /* 0x000ee80000100800 */
[----:B------:R0:W-:Y:S04]  /*22b20*/  STL [R1+0x17e4], R4 ;  /* 0x0017e40401007387 */ /* 0x0001e80000100800 */
[----:B0-----:R-:W3:Y:S01]  /*22b30*/  LDL R4, [R1+0x6cc] ;  /* 0x0006cc0001047983 */ /* 0x001ee20000100800 */
[----:B--2---:R-:W-:-:S06]  /*22b40*/  PRMT R82, RZ, 0x7610, R82 ;  /* 0x00007610ff527816 */ /* 0x004fcc0000000052 */
[----:B---3--:R0:W2:Y:S04]  /*22b50*/  @P0 LDG.E.U8 R82, desc[UR60][R4.64] ;  /* 0x0000003c04520981 */ /* 0x0080a8000c1e1100 */
[----:B------:R-:W0:Y:S04]  /*22b60*/  LDL.LU R5, [R1+0x52c] ;  /* 0x00052c0001057983 */ /* 0x000e280000300800 */
[----:B------:R-:W3:Y:S01]  /*22b70*/  LDL.LU R4, [R1+0xcc] ;  /* 0x0000cc0001047983 */ /* 0x000ee20000300800 */
[----:B0-----:R-:W-:Y:S02]  /*22b80*/  LOP3.LUT R5, R5, 0xffff, RZ, 0xc0, !PT ;  /* 0x0000ffff05057812 */ /* 0x001fe400078ec0ff */
[----:B---3--:R-:W-:-:S04]  /*22b90*/  LOP3.LUT R4, R4, 0xffff, RZ, 0xc0, !PT ;  /* 0x0000ffff04047812 */ /* 0x008fc800078ec0ff */
[----:B------:R-:W-:Y:S02]  /*22ba0*/  PRMT R4, R5, 0x3340, R4 ;  /* 0x0000334005047816 */ /* 0x000fe40000000004 */
[----:B------:R-:W3:Y:S04]  /*22bb0*/  LDL R5, [R1+0x6c0] ;  /* 0x0006c00001057983 */ /* 0x000ee80000100800 */
[----:B------:R0:W-:Y:S04]  /*22bc0*/  STL [R1+0x17e0], R4 ;  /* 0x0017e00401007387 */ /* 0x0001e80000100800 */
[----:B0-----:R-:W3:Y:S01]  /*22bd0*/  LDL R4, [R1+0x6c4] ;  /* 0x0006c40001047983 */ /* 0x001ee20000100800 */
[----:B------:R-:W-:-:S06]  /*22be0*/  PRMT R6, RZ, 0x7610, R6 ;  /* 0x00007610ff067816 */ /* 0x000fcc0000000006 */
[----:B---3--:R-:W3:Y:S04]  /*22bf0*/  @P0 LDG.E.U8 R6, desc[UR60][R4.64] ;  /* 0x0000003c04060981 */ /* 0x008ee8000c1e1100 */
[----:B---3--:R0:W-:Y:S04]  /*22c00*/  STL [R1+0xcc], R6 ;  /* 0x0000cc0601007387 */ /* 0x0081e80000100800 */
[----:B0-----:R-:W3:Y:S04]  /*22c10*/  LDL.LU R6, [R1+0x1cf4] ;  /* 0x001cf40001067983 */ /* 0x001ee80000300800 */
[----:B------:R-:W4:Y:S04]  /*22c20*/  LDL.LU R5, [R1+0x4fc] ;  /* 0x0004fc0001057983 */ /* 0x000f280000300800 */
[----:B------:R-:W2:Y:S01]  /*22c30*/  LDL.LU R4, [R1+0xc8] ;  /* 0x0000c80001047983 */ /* 0x000ea20000300800 */
[----:B----4-:R-:W-:-:S02]  /*22c40*/  LOP3.LUT R5, R5, 0xffff, RZ, 0xc0, !PT ;  /* 0x0000ffff05057812 */ /* 0x010fc400078ec0ff */
[----:B--2---:R-:W-:-:S04]  /*22c50*/  LOP3.LUT R4, R4, 0xffff, RZ, 0xc0, !PT ;  /* 0x0000ffff04047812 */ /* 0x004fc800078ec0ff */
[----:B------:R-:W-:Y:S02]  /*22c60*/  PRMT R4, R5, 0x3340, R4 ;  /* 0x0000334005047816 */ /* 0x000fe40000000004 */
[----:B------:R-:W2:Y:S04]  /*22c70*/  LDL R5, [R1+0x6b8] ;  /* 0x0006b80001057983 */ /* 0x000ea80000100800 */
[----:B------:R0:W-:Y:S04]  /*22c80*/  STL [R1+0x17dc], R4 ;  /* 0x0017dc0401007387 */ /* 0x0001e80000100800 */
[----:B0-----:R-:W2:Y:S01]  /*22c90*/  LDL R4, [R1+0x6bc] ;  /* 0x0006bc0001047983 */ /* 0x001ea20000100800 */
[----:B---3--:R-:W-:-:S06]  /*22ca0*/  PRMT R6, RZ, 0x7610, R6 ;  /* 0x00007610ff067816 */ /* 0x008fcc0000000006 */
[----:B--2---:R-:W2:Y:S04]  /*22cb0*/  @P0 LDG.E.U8 R6, desc[UR60][R4.64] ;  /* 0x0000003c04060981 */ /* 0x004ea8000c1e1100 */
[----:B--2---:R0:W-:Y:S04]  /*22cc0*/  STL [R1+0xc8], R6 ;  /* 0x0000c80601007387 */ /* 0x0041e80000100800 */
[----:B0-----:R-:W2:Y:S04]  /*22cd0*/  LDL.LU R6, [R1+0x1cf0] ;  /* 0x001cf00001067983 */ /* 0x001ea80000300800 */
[----:B------:R-:W3:Y:S01]  /*22ce0*/  LDL.LU R5, [R1+0xc4] ;  /* 0x0000c40001057983 */ /* 0x000ee20000300800 */
[----:B--2---:R-:W-:-:S02]  /*22cf0*/  LOP3.LUT R4, R6, 0xffff, RZ, 0xc0, !PT ;  /* 0x0000ffff06047812 */ /* 0x004fc400078ec0ff */
[----:B---3--:R-:W-:Y:S01]  /*22d00*/  LOP3.LUT R5, R5, 0xffff, RZ, 0xc0, !PT ;  /* 0x0000ffff05057812 */ /* 0x008fe200078ec0ff */
[----:B------:R-:W2:Y:S03]  /*22d10*/  LDL.LU R6, [R1+0x5a4] ;  /* 0x0005a40001067983 */ /* 0x000ea60000300800 */
[----:B------:R-:W-:Y:S02]  /*22d20*/  PRMT R4, R5, 0x3340, R4 ;  /* 0x0000334005047816 */ /* 0x000fe40000000004 */
[----:B------:R-:W3:Y:S04]  /*22d30*/  LDL R5, [R1+0x6b0] ;  /* 0x0006b00001057983 */ /* 0x000ee80000100800 */
[----:B------:R0:W-:Y:S04]  /*22d40*/  STL [R1+0x17d8], R4 ;  /* 0x0017d80401007387 */ /* 0x0001e80000100800 */
[----:B0-----:R-:W3:Y:S01]  /*22d50*/  LDL R4, [R1+0x6b4] ;  /* 0x0006b40001047983 */ /* 0x001ee20000100800 */
[----:B------:R-:W-:-:S06]  /*22d60*/  PRMT R216, RZ, 0x7610, R216 ;  /* 0x00007610ffd87816 */ /* 0x000fcc00000000d8 */
[----:B---3--:R0:W3:Y:S01]  /*22d70*/  @P0 LDG.E.U8 R216, desc[UR60][R4.64] ;  /* 0x0000003c04d80981 */ /* 0x0080e2000c1e1100 */
[----:B--2---:R-:W-:Y:S02]  /*22d80*/  LOP3.LUT R6, R6, 0xffff, RZ, 0xc0, !PT ;  /* 0x0000ffff06067812 */ /* 0x004fe400078ec0ff */
[----:B------:R-:W-:Y:S02]  /*22d90*/  LOP3.LUT R8, R8, 0xffff, RZ, 0xc0, !PT ;  /* 0x0000ffff08087812 */ /* 0x000fe400078ec0ff */
[----:B------:R-:W-:Y:S01]  /*22da0*/  LOP3.LUT R7, R7, 0xffff, RZ, 0xc0, !PT ;  /* 0x0000ffff07077812 */ /* 0x000fe200078ec0ff */
[----:B0-----:R-:W0:Y:S01]  /*22db0*/  S2R R4, SR_TID.X ;  /* 0x0000000000047919 */ /* 0x001e220000002100 */
[----:B------:R-:W-:Y:S01]  /*22dc0*/  BAR.SYNC.DEFER_BLOCKING 0x0 ;  /* 0x0000000000007b1d */ /* 0x000fe20000010000 */
[----:B0-----:R-:W-:-:S04]  /*22dd0*/  LOP3.LUT R4, R4, 0x7f, RZ, 0xc0, !PT ;  /* 0x0000007f04047812 */ /* 0x001fc800078ec0ff */
[----:B------:R-:W-:Y:S01]  /*22de0*/  ISETP.GE.AND P0, PT, R4, R3, PT ;  /* 0x000000030400720c */ /* 0x000fe20003f06270 */
[----:B---3--:R0:W-:Y:S04]  /*22df0*/  STL [R1+0xc4], R216 ;  /* 0x0000c4d801007387 */ /* 0x0081e80000100800 */
[----:B0-----:R-:W2:Y:S04]  /*22e00*/  LDL.LU R216, [R1+0x1cec] ;  /* 0x001cec0001d87983 */ /* 0x001ea80000300800 */
[----:B------:R-:W3:Y:S04]  /*22e10*/  LDL.LU R5, [R1+0x598] ;  /* 0x0005980001057983 */ /* 0x000ee80000300800 */
[----:B------:R-:W4:Y:S04]  /*22e20*/  LDL.LU R4, [R1+0x59c] ;  /* 0x00059c0001047983 */ /* 0x000f280000300800 */
[----:B------:R-:W2:Y:S01]  /*22e30*/  LDL.LU R3, [R1+0x594] ;  /* 0x0005940001037983 */ /* 0x000ea20000300800 */
[----:B---3--:R-:W-:-:S02]  /*22e40*/  LOP3.LUT R5, R5, 0xffff, RZ, 0xc0, !PT ;  /* 0x0000ffff05057812 */ /* 0x008fc400078ec0ff */
[----:B----4-:R-:W-:Y:S02]  /*22e50*/  LOP3.LUT R4, R4, 0xffff, RZ, 0xc0, !PT ;  /* 0x0000ffff04047812 */ /* 0x010fe400078ec0ff */
[----:B--2---:R-:W-:Y:S02]  /*22e60*/  LOP3.LUT R3, R3, 0xffff, RZ, 0xc0, !PT ;  /* 0x0000ffff03037812 */ /* 0x004fe400078ec0ff */
[----:B------:R-:W-:Y:S02]  /*22e70*/  PRMT R5, R6, 0x3340, R5 ;  /* 0x0000334006057816 */ /* 0x000fe40000000005 */
[----:B------:R-:W-:Y:S01]  /*22e80*/  PRMT R3, R4, 0x3340, R3 ;  /* 0x0000334004037816 */ /* 0x000fe20000000003 */
[----:B------:R-:W2:Y:S04]  /*22e90*/  LDL.LU R6, [R1+0x58c] ;  /* 0x00058c0001067983 */ /* 0x000ea80000300800 */
[----:B------:R0:W-:Y:S04]  /*22ea0*/  STL [R1+0x594], R5 ;  /* 0x0005940501007387 */ /* 0x0001e80000100800 */
[----:B0-----:R-:W3:Y:S04]  /*22eb0*/  LDL.LU R5, [R1+0x57c] ;  /* 0x00057c0001057983 */ /* 0x001ee80000300800 */
[----:B------:R-:W4:Y:S04]  /*22ec0*/  LDL.LU R4, [R1+0x5a0] ;  /* 0x0005a00001047983 */ /* 0x000f280000300800 */
[----:B------:R0:W-:Y:S04]  /*22ed0*/  STL [R1+0x598], R3 ;  /* 0x0005980301007387 */ /* 0x0001e80000100800 */
[----:B0-----:R-:W4:Y:S01]  /*22ee0*/  LDL.LU R3, [R1+0x590] ;  /* 0x0005900001037983 */ /* 0x001f220000300800 */
[----:B--2---:R-:W-:-:S02]  /*22ef0*/  LOP3.LUT R6, R6, 0xffff, RZ, 0xc0, !PT ;  /* 0x0000ffff06067812 */ /* 0x004fc400078ec0ff */
[----:B---3--:R-:W-:Y:S02]  /*22f00*/  LOP3.LUT R5, R5, 0xffff, RZ, 0xc0, !PT ;  /* 0x0000ffff05057812 */ /* 0x008fe400078ec0ff */
[----:B----4-:R-:W-:Y:S02]  /*22f10*/  LOP3.LUT R4, R4, 0xffff, RZ, 0xc0, !PT ;  /* 0x0000ffff04047812 */ /* 0x010fe400078ec0ff */
[----:B------:R-:W-:Y:S02]  /*22f20*/  PRMT R5, R6, 0x3340, R5 ;  /* 0x0000334006057816 */ /* 0x000fe40000000005 */
[----:B------:R-:W-:-:S04]  /*22f30*/  LOP3.LUT R3, R3, 0xffff, RZ, 0xc0, !PT ;  /* 0x0000ffff03037812 */ /* 0x000fc800078ec0ff */
[----:B------:R-:W-:Y:S02]  /*22f40*/  PRMT R3, R4, 0x3340, R3 ;  /* 0x0000334004037816 */ /* 0x000fe40000000003 */
        /* <DEDUP_REMOVED lines=22> */
[----:B------:R-:W2:Y:S01]  /*230b0*/  LDL.LU R6, [R1+0x558] ;  /* 0x0005580001067983 */ /* 0x000ea20000300800 */
[----:B------:R-:W-:-:S03]  /*230c0*/  LOP3.LUT R3, R3, 0xffff, RZ, 0xc0, !PT ;  /* 0x0000ffff03037812 */ /* 0x000fc600078ec0ff */
[----:B------:R0:W-:Y:S01]  /*230d0*/  STL [R1+0x548], R5 ;  /* 0x0005480501007387 */ /* 0x0001e20000100800 */
[----:B------:R-:W-:-:S03]  /*230e0*/  PRMT R3, R4, 0x3340, R3 ;  /* 0x0000334004037816 */ /* 0x000fc60000000003 */
[----:B0-----:R-:W3:Y:S04]  /*230f0*/  LDL.LU R5, [R1+0x540] ;  /* 0x0005400001057983 */ /* 0x001ee80000300800 */
[----:B------:R-:W4:Y:S04]  /*23100*/  LDL.LU R4, [R1+0x570] ;  /* 0x0005700001047983 */ /* 0x000f280000300800 */
[----:B------:R0:W-:Y:S04]  /*23110*/  STL [R1+0x560], R3 ;  /* 0x0005600301007387 */ /* 0x0001e80000100800 */
[----:B0-----:R-:W3:Y:S01]  /*23120*/  LDL.LU R3, [R1+0x55c] ;  /* 0x00055c0001037983 */ /* 0x001ee20000300800 */
[----:B--2---:R-:W-:-:S02]  /*23130*/  LOP3.LUT R6, R6, 0xffff, RZ, 0xc0, !PT ;  /* 0x0000ffff06067812 */ /* 0x004fc400078ec0ff */
[----:B----4-:R-:W-:Y:S02]  /*23140*/  LOP3.LUT R4, R4, 0xffff, RZ, 0xc0, !PT ;  /* 0x0000ffff04047812 */ /* 0x010fe400078ec0ff */
[----:B---3--:R-:W-:Y:S02]  /*23150*/  LOP3.LUT R5, R5, 0xffff, RZ, 0xc0, !PT ;  /* 0x0000ffff05057812 */ /* 0x008fe400078ec0ff */
[----:B------:R-:W-:Y:S02]  /*23160*/  LOP3.LUT R3, R3, 0xffff, RZ, 0xc0, !PT ;  /* 0x0000ffff03037812 */ /* 0x000fe400078ec0ff */
[----:B------:R-:W-:Y:S02]  /*23170*/  PRMT R5, R6, 0x3340, R5 ;  /* 0x0000334006057816 */ /* 0x000fe40000000005 */
[----:B------:R-:W-:Y:S02]  /*23180*/  PRMT R3, R4, 0x3340, R3 ;  /* 0x0000334004037816 */ /* 0x000fe40000000003 */
[----:B------:R-:W2:Y:S04]  /*23190*/  LDL.LU R4, [R1+0x550] ;  /* 0x0005500001047983 */ /* 0x000ea80000300800 */
[----:B------:R0:W-:Y:S04]  /*231a0*/  STL [R1+0x558], R3 ;  /* 0x0005580301007387 */ /* 0x0001e80000100800 */
        /* <DEDUP_REMOVED lines=51> */
[----:B0-----:R-:W2:Y:S01]  /*234e0*/  LDL.LU R3, [R1+0x500] ;  /* 0x0005000001037983 */ /* 0x001ea20000300800 */
[----:B----4-:R-:W-:-:S02]  /*234f0*/  LOP3.LUT R4, R4, 0xffff, RZ, 0xc0, !PT ;  /* 0x0000ffff04047812 */ /* 0x010fc400078ec0ff */
[----:B--2---:R-:W-:-:S04]  /*23500*/  LOP3.LUT R3, R3, 0xffff, RZ, 0xc0, !PT ;  /* 0x0000ffff03037812 */ /* 0x004fc800078ec0ff */
[----:B------:R-:W-:Y:S02]  /*23510*/  PRMT R3, R4, 0x3340, R3 ;  /* 0x0000334004037816 */ /* 0x000fe40000000003 */
[----:B------:R-:W2:Y:S04]  /*23520*/  LDL.LU R4, [R1+0x4f4] ;  /* 0x0004f40001047983 */ /* 0x000ea80000300800 */
[----:B------:R0:W-:Y:S04]  /*23530*/  STL [R1+0x4f8], R3 ;  /* 0x0004f80301007387 */ /* 0x0001e80000100800 */
[----:B0-----:R-:W4:Y:S01]  /*23540*/  LDL.LU R3, [R1+0x4ec] ;  /* 0x0004ec0001037983 */ /* 0x001f220000300800 */
[----:B------:R-:W-:-:S02]  /*23550*/  LOP3.LUT R6, R6, 0xffff, RZ, 0xc0, !PT ;  /* 0x0000ffff06067812 */ /* 0x000fc400078ec0ff */
[----:B---3--:R-:W-:-:S04]  /*23560*/  LOP3.LUT R5, R5, 0xffff, RZ, 0xc0, !PT ;  /* 0x0000ffff05057812 */ /* 0x008fc800078ec0ff */
[----:B------:R-:W-:-:S05]  /*23570*/  PRMT R5, R6, 0x3340, R5 ;  /* 0x0000334006057816 */ /* 0x000fca0000000005 */
[----:B------:R0:W-:Y:S02]  /*23580*/  STL [R1+0x4e4], R5 ;  /* 0x0004e40501007387 */ /* 0x0001e40000100800 */
[----:B0-----:R-:W-:Y:S02]  /*23590*/  LOP3.LUT R5, R216, 0xffff, RZ, 0xc0, !PT ;  /* 0x0000ffffd8057812 */ /* 0x001fe400078ec0ff */
[----:B--2---:R-:W-:Y:S02]  /*235a0*/  LOP3.LUT R6, R4, 0xffff, RZ, 0xc0, !PT ;  /* 0x0000ffff04067812 */ /* 0x004fe400078ec0ff */
[----:B----4-:R-:W-:Y:S02]  /*235b0*/  LOP3.LUT R4, R3, 0xffff, RZ, 0xc0, !PT ;  /* 0x0000ffff03047812 */ /* 0x010fe400078ec0ff */
[----:B------:R-:W-:Y:S02]  /*235c0*/  LOP3.LUT R3, R114, 0xffff, RZ, 0xc0, !PT ;  /* 0x0000ffff72037812 */ /* 0x000fe400078ec0ff */
[----:B------:R-:W-:-:S02]  /*235d0*/  PRMT R114, R6, 0x3340, R5 ;  /* 0x0000334006727816 */ /* 0x000fc40000000005 */
[----:B------:R-:W2:Y:S04]  /*235e0*/  LDL.LU R6, [R1+0x4d8] ;  /* 0x0004d80001067983 */ /* 0x000ea80000300800 */
[----:B------:R-:W3:Y:S01]  /*235f0*/  LDL.LU R5, [R1+0x4c4] ;  /* 0x0004c40001057983 */ /* 0x000ee20000300800 */
[----:B------:R-:W-:-:S03]  /*23600*/  PRMT R216, R4, 0x3340, R3 ;  /* 0x0000334004d87816 */ /* 0x000fc60000000003 */
[----:B------:R-:W4:Y:S04]  /*23610*/  LDL.LU R4, [R1+0x4f0] ;  /* 0x0004f00001047983 */ /* 0x000f280000300800 */
[----:B------:R-:W2:Y:S04]  /*23620*/  LDL.LU R3, [R1+0x4dc] ;  /* 0x0004dc0001037983 */ /* 0x000ea80000300800 */
[----:B------:R0:W-:Y:S01]  /*23630*/  STL [R1+0x1bfc], R216 ;  /* 0x001bfcd801007387 */ /* 0x0001e20000100800 */
[----:B----4-:R-:W-:Y:S02]  /*23640*/  LOP3.LUT R4, R4, 0xffff, RZ, 0xc0, !PT ;  /* 0x0000ffff04047812 */ /* 0x010fe400078ec0ff */
[----:B--2---:R-:W-:-:S02]  /*23650*/  LOP3.LUT R3, R3, 0xffff, RZ, 0xc0, !PT ;  /* 0x0000ffff03037812 */ /* 0x004fc400078ec0ff */
[----:B---3--:R-:W-:Y:S02]  /*23660*/  LOP3.LUT R5, R5, 0xffff, RZ, 0xc0, !PT ;  /* 0x0000ffff05057812 */ /* 0x008fe400078ec0ff */
[----:B------:R-:W-:Y:S02]  /*23670*/  LOP3.LUT R6, R6, 0xffff, RZ, 0xc0, !PT ;  /* 0x0000ffff06067812 */ /* 0x000fe400078ec0ff */
[----:B0-----:R-:W-:Y:S02]  /*23680*/  PRMT R216, R4, 0x3340, R3 ;  /* 0x0000334004d87816 */ /* 0x001fe40000000003 */
[----:B------:R-:W2:Y:S04]  /*23690*/  LDL.LU R4, [R1+0x4cc] ;  /* 0x0004cc0001047983 */ /* 0x000ea80000300800 */
[----:B------:R-:W3:Y:S04]  /*236a0*/  LDL.LU R3, [R1+0x4c8] ;  /* 0x0004c80001037983 */ /* 0x000ee80000300800 */
[----:B------:R0:W-:Y:S02]  /*236b0*/  STL [R1+0x4d8], R216 ;  /* 0x0004d8d801007387 */ /* 0x0001e40000100800 */
[----:B0-----:R-:W-:-:S02]  /*236c0*/  PRMT R216, R6, 0x3340, R5 ;  /* 0x0000334006d87816 */ /* 0x001fc40000000005 */
[----:B------:R-:W4:Y:S01]  /*236d0*/  LDL.LU R5, [R1+0x4d4] ;  /* 0x0004d40001057983 */ /* 0x000f220000300800 */
[----:B--2---:R-:W-:Y:S02]  /*236e0*/  LOP3.LUT R4, R4, 0xffff, RZ, 0xc0, !PT ;  /* 0x0000ffff04047812 */ /* 0x004fe400078ec0ff */
[----:B----4-:R-:W-:Y:S02]  /*236f0*/  LOP3.LUT R6, R5, 0xffff, RZ, 0xc0, !PT ;  /* 0x0000ffff05067812 */ /* 0x010fe400078ec0ff */
[----:B---3--:R-:W-:Y:S02]  /*23700*/  LOP3.LUT R5, R3, 0xffff, RZ, 0xc0, !PT ;  /* 0x0000ffff03057812 */ /* 0x008fe400078ec0ff */
[----:B------:R-:W-:Y:S02]  /*23710*/  LOP3.LUT R3, R116, 0xffff, RZ, 0xc0, !PT ;  /* 0x0000ffff74037812 */ /* 0x000fe400078ec0ff */
[----:B------:R-:W-:Y:S02]  /*23720*/  PRMT R116, R6, 0x3340, R5 ;  /* 0x0000334006747816 */ /* 0x000fe40000000005 */
[----:B------:R-:W-:Y:S01]  /*23730*/  PRMT R3, R4, 0x3340, R3 ;  /* 0x0000334004037816 */ /* 0x000fe20000000003 */
[----:B------:R-:W2:Y:S04]  /*23740*/  LDL.LU R6, [R1+0x4d0] ;  /* 0x0004d00001067983 */ /* 0x000ea80000300800 */
[----:B------:R-:W3:Y:S04]  /*23750*/  LDL.LU R5, [R1+0x4bc] ;  /* 0x0004bc0001057983 */ /* 0x000ee80000300800 */
[----:B------:R-:W4:Y:S04]  /*23760*/  LDL.LU R4, [R1+0x4b8] ;  /* 0x0004b80001047983 */ /* 0x000f280000300800 */
[----:B------:R0:W-:Y:S04]  /*23770*/  STL [R1+0x4c8], R3 ;  /* 0x0004c80301007387 */ /* 0x0001e80000100800 */
[----:B0-----:R-:W4:Y:S01]  /*23780*/  LDL.LU R3, [R1+0x4a4] ;  /* 0x0004a40001037983 */ /* 0x001f220000300800 */
[----:B--2---:R-:W-:-:S02]  /*23790*/  LOP3.LUT R6, R6, 0xffff, RZ, 0xc0, !PT ;  /* 0x0000ffff06067812 */ /* 0x004fc400078ec0ff */
[----:B---3--:R-:W-:Y:S02]  /*237a0*/  LOP3.LUT R5, R5, 0xffff, RZ, 0xc0, !PT ;  /* 0x0000ffff05057812 */ /* 0x008fe400078ec0ff */
[----:B----4-:R-:W-:Y:S02]  /*237b0*/  LOP3.LUT R4, R4, 0xffff, RZ, 0xc0, !PT ;  /* 0x0000ffff04047812 */ /* 0x010fe400078ec0ff */
[----:B------:R-:W-:Y:S02]  /*237c0*/  PRMT R5, R6, 0x3340, R5 ;  /* 0x0000334006057816 */ /* 0x000fe40000000005 */
[----:B------:R-:W2:Y:S04]  /*237d0*/  LDL.LU R6, [R1+0x4b4] ;  /* 0x0004b40001067983 */ /* 0x000ea80000300800 */
[----:B------:R0:W-:Y:S01]  /*237e0*/  STL [R1+0x4bc], R5 ;  /* 0x0004bc0501007387 */ /* 0x0001e20000100800 */
[----:B------:R-:W-:-:S04]  /*237f0*/  LOP3.LUT R3, R3, 0xffff, RZ, 0xc0, !PT ;  /* 0x0000ffff03037812 */ /* 0x000fc800078ec0ff */
[----:B------:R-:W-:Y:S01]  /*23800*/  PRMT R3, R4, 0x3340, R3 ;  /* 0x0000334004037816 */ /* 0x000fe20000000003 */
        /* <DEDUP_REMOVED lines=10> */
[----:B------:R-:W-:-:S03]  /*238b0*/  LOP3.LUT R3, R3, 0xffff, RZ, 0xc0, !PT ;  /* 0x0000ffff03037812 */ /* 0x000fc600078ec0ff */
[----:B0-----:R-:W3:Y:S01]  /*238c0*/  LDL.LU R5, [R1+0x484] ;  /* 0x0004840001057983 */ /* 0x001ee20000300800 */
[----:B------:R-:W-:-:S03]  /*238d0*/  PRMT R3, R4, 0x3340, R3 ;  /* 0x0000334004037816 */ /* 0x000fc60000000003 */
[----:B------:R-:W4:Y:S04]  /*238e0*/  LDL.LU R4, [R1+0x4b0] ;  /* 0x0004b00001047983 */ /* 0x000f280000300800 */
[----:B------:R0:W-:Y:S04]  /*238f0*/  STL [R1+0x4a0], R3 ;  /* 0x0004a00301007387 */ /* 0x0001e80000100800 */
[----:B0-----:R-:W3:Y:S01]  /*23900*/  LDL.LU R3, [R1+0x49c] ;  /* 0x00049c0001037983 */ /* 0x001ee20000300800 */
[----:B--2---:R-:W-:Y:S02]  /*23910*/  LOP3.LUT R6, R6, 0xffff, RZ, 0xc0, !PT ;  /* 0x0000ffff06067812 */ /* 0x004fe400078ec0ff */
[----:B----4-:R-:W-:-:S02]  /*23920*/  LOP3.LUT R4, R4, 0xffff, RZ, 0xc0, !PT ;  /* 0x0000ffff04047812 */ /* 0x010fc400078ec0ff */
[----:B---3--:R-:W-:-:S04]  /*23930*/  LOP3.LUT R5, R5, 0xffff, RZ, 0xc0, !PT ;  /* 0x0000ffff05057812 */ /* 0x008fc800078ec0ff */
        /* <DEDUP_REMOVED lines=300> */
[----:B------:R-:W-:-:S04]  /*24c00*/  LOP3.LUT R5, R5, 0xffff, RZ, 0xc0, !PT ;  /* 0x0000ffff05057812 */ /* 0x000fc800078ec0ff */
[----:B------:R-:W-:Y:S02]  /*24c10*/  PRMT R5, R6, 0x3340, R5 ;  /* 0x0000334006057816 */ /* 0x000fe40000000005 */
[----:B------:R-:W2:Y:S04]  /*24c20*/  LDL.LU R6, [R1+0x2fc] ;  /* 0x0002fc0001067983 */ /* 0x000ea80000300800 */
[----:B------:R0:W-:Y:S01]  /*24c30*/  STL [R1+0x304], R5 ;  /* 0x0003040501007387 */ /* 0x0001e20000100800 */
[----:B------:R-:W-:-:S03]  /*24c40*/  PRMT R4, R4, 0x3340, R3 ;  /* 0x0000334004047816 */ /* 0x000fc60000000003 */
[----:B0-----:R-:W3:Y:S04]  /*24c50*/  LDL.LU R5, [R1+0x2f8] ;  /* 0x0002f80001057983 */ /* 0x001ee80000300800 */
[----:B------:R-:W4:Y:S04]  /*24c60*/  LDL.LU R3, [R1+0x310] ;  /* 0x0003100001037983 */ /* 0x000f280000300800 */
[----:B------:R4:W-:Y:S02]  /*24c70*/  STL [R1+0x300], R4 ;  /* 0x0003000401007387 */ /* 0x0009e40000100800 */
[----:B----4-:R-:W-:-:S02]  /*24c80*/  LOP3.LUT R4, R3, 0xffff, RZ, 0xc0, !PT ;  /* 0x0000ffff03047812 */ /* 0x010fc400078ec0ff */
[----:B--2---:R-:W-:Y:S02]  /*24c90*/  LOP3.LUT R3, R6, 0xffff, RZ, 0xc0, !PT ;  /* 0x0000ffff06037812 */ /* 0x004fe400078ec0ff */
[----:B---3--:R-:W-:Y:S02]  /*24ca0*/  LOP3.LUT R6, R5, 0xffff, RZ, 0xc0, !PT ;  /* 0x0000ffff05067812 */ /* 0x008fe400078ec0ff */
[----:B------:R-:W-:Y:S02]  /*24cb0*/  LOP3.LUT R5, R0, 0xffff, RZ, 0xc0, !PT ;  /* 0x0000ffff00057812 */ /* 0x000fe400078ec0ff */
[----:B------:R-:W-:Y:S02]  /*24cc0*/  PRMT R0, R4, 0x3340, R3 ;  /* 0x0000334004007816 */ /* 0x000fe40000000003 */
[----:B------:R-:W2:Y:S04]  /*24cd0*/  LDL.LU R4, [R1+0x2f4] ;  /* 0x0002f40001047983 */ /* 0x000ea80000300800 */
[----:B------:R-:W3:Y:S04]  /*24ce0*/  LDL.LU R3, [R1+0x2ec] ;  /* 0x0002ec0001037983 */ /* 0x000ee80000300800 */
[----:B------:R0:W-:Y:S02]  /*24cf0*/  STL [R1+0x2fc], R0 ;  /* 0x0002fc0001007387 */ /* 0x0001e40000100800 */
[----:B0-----:R-:W-:-:S02]  /*24d00*/  PRMT R0, R6, 0x3340, R5 ;  /* 0x0000334006007816 */ /* 0x001fc40000000005 */
[----:B------:R-:W-:-:S03]  /*24d10*/  LOP3.LUT R5, R55, 0xffff, RZ, 0xc0, !PT ;  /* 0x0000ffff37057812 */ /* 0x000fc600078ec0ff */
[----:B------:R0:W-:Y:S04]  /*24d20*/  STL [R1+0x1bb0], R0 ;  /* 0x001bb00001007387 */ /* 0x0001e80000100800 */
[----:B0-----:R-:W4:Y:S01]  /*24d30*/  LDL.LU R0, [R1+0x2bc] ;  /* 0x0002bc0001007983 */ /* 0x001f220000300800 */
[----:B--2---:R-:W-:Y:S02]  /*24d40*/  LOP3.LUT R6, R4, 0xffff, RZ, 0xc0, !PT ;  /* 0x0000ffff04067812 */ /* 0x004fe400078ec0ff */
[----:B---3--:R-:W-:Y:S02]  /*24d50*/  LOP3.LUT R4, R3, 0xffff, RZ, 0xc0, !PT ;  /* 0x0000ffff03047812 */ /* 0x008fe400078ec0ff */
[----:B------:R-:W-:Y:S02]  /*24d60*/  LOP3.LUT R3, R53, 0xffff, RZ, 0xc0, !PT ;  /* 0x0000ffff35037812 */ /* 0x000fe400078ec0ff */
[----:B------:R-:W-:-:S02]  /*24d70*/  PRMT R55, R6, 0x3340, R5 ;  /* 0x0000334006377816 */ /* 0x000fc40000000005 */
[----:B------:R-:W2:Y:S04]  /*24d80*/  LDL.LU R6, [R1+0x2dc] ;  /* 0x0002dc0001067983 */ /* 0x000ea80000300800 */
[----:B------:R-:W3:Y:S04]  /*24d90*/  LDL.LU R5, [R1+0x2d8] ;  /* 0x0002d80001057983 */ /* 0x000ee80000300800 */
[----:B------:R0:W-:Y:S01]  /*24da0*/  STL [R1+0x1bb4], R55 ;  /* 0x001bb43701007387 */ /* 0x0001e20000100800 */
[----:B------:R-:W-:-:S03]  /*24db0*/  PRMT R53, R4, 0x3340, R3 ;  /* 0x0000334004357816 */ /* 0x000fc60000000003 */
[----:B0-----:R-:W4:Y:S04]  /*24dc0*/  LDL.LU R55, [R1+0x2d0] ;  /* 0x0002d00001377983 */ /* 0x001f280000300800 */
[----:B------:R-:W2:Y:S04]  /*24dd0*/  LDL.LU R3, [R1+0x2f0] ;  /* 0x0002f00001037983 */ /* 0x000ea80000300800 */
[----:B------:R0:W-:Y:S04]  /*24de0*/  STL [R1+0x1bb8], R53 ;  /* 0x001bb83501007387 */ /* 0x0001e80000100800 */
[----:B0-----:R-:W4:Y:S01]  /*24df0*/  LDL.LU R53, [R1+0x2cc] ;  /* 0x0002cc0001357983 */ /* 0x001f220000300800 */
[----:B--2---:R-:W-:-:S02]  /*24e00*/  LOP3.LUT R4, R3, 0xffff, RZ, 0xc0, !PT ;  /* 0x0000ffff03047812 */ /* 0x004fc400078ec0ff */
[----:B------:R-:W-:Y:S02]  /*24e10*/  LOP3.LUT R3, R6, 0xffff, RZ, 0xc0, !PT ;  /* 0x0000ffff06037812 */ /* 0x000fe400078ec0ff */
[----:B---3--:R-:W-:Y:S02]  /*24e20*/  LOP3.LUT R6, R5, 0xffff, RZ, 0xc0, !PT ;  /* 0x0000ffff05067812 */ /* 0x008fe400078ec0ff */
[----:B------:R-:W-:Y:S02]  /*24e30*/  LOP3.LUT R5, R51, 0xffff, RZ, 0xc0, !PT ;  /* 0x0000ffff33057812 */ /* 0x000fe400078ec0ff */
[----:B------:R-:W-:Y:S02]  /*24e40*/  PRMT R51, R4, 0x3340, R3 ;  /* 0x0000334004337816 */ /* 0x000fe40000000003 */
[----:B------:R-:W2:Y:S01]  /*24e50*/  LDL.LU R3, [R1+0x2d4] ;  /* 0x0002d40001037983 */ /* 0x000ea20000300800 */
[----:B------:R-:W-:-:S03]  /*24e60*/  PRMT R5, R6, 0x3340, R5 ;  /* 0x0000334006057816 */ /* 0x000fc60000000005 */
[----:B------:R0:W-:Y:S04]  /*24e70*/  STL [R1+0x1bbc], R51 ;  /* 0x001bbc3301007387 */ /* 0x0001e80000100800 */
[----:B------:R1:W-:Y:S01]  /*24e80*/  STL [R1+0x2d8], R5 ;  /* 0x0002d80501007387 */ /* 0x0003e20000100800 */
[----:B----4-:R-:W-:-:S03]  /*24e90*/  LOP3.LUT R4, R53, 0xffff, RZ, 0xc0, !PT ;  /* 0x0000ffff35047812 */ /* 0x010fc600078ec0ff */
[----:B0-----:R-:W3:Y:S04]  /*24ea0*/  LDL.LU R51, [R1+0x294] ;  /* 0x0002940001337983 */ /* 0x001ee80000300800 */
[----:B------:R-:W4:Y:S01]  /*24eb0*/  LDL.LU R53, [R1+0x28c] ;  /* 0x00028c0001357983 */ /* 0x000f220000300800 */
[----:B-1----:R-:W-:Y:S02]  /*24ec0*/  LOP3.LUT R5, R54, 0xffff, RZ, 0xc0, !PT ;  /* 0x0000ffff36057812 */ /* 0x002fe400078ec0ff */
[----:B--2---:R-:W-:Y:S02]  /*24ed0*/  LOP3.LUT R6, R3, 0xffff, RZ, 0xc0, !PT ;  /* 0x0000ffff03067812 */ /* 0x004fe400078ec0ff */
[----:B------:R-:W-:Y:S02]  /*24ee0*/  LOP3.LUT R3, R2, 0xffff, RZ, 0xc0, !PT ;  /* 0x0000ffff02037812 */ /* 0x000fe400078ec0ff */
[----:B------:R-:W-:-:S02]  /*24ef0*/  PRMT R2, R6, 0x3340, R5 ;  /* 0x0000334006027816 */ /* 0x000fc40000000005 */
[----:B------:R-:W-:Y:S02]  /*24f00*/  PRMT R54, R4, 0x3340, R3 ;  /* 0x0000334004367816 */ /* 0x000fe40000000003 */
[----:B------:R-:W-:Y:S02]  /*24f10*/  LOP3.LUT R6, R55, 0xffff, RZ, 0xc0, !PT ;  /* 0x0000ffff37067812 */ /* 0x000fe400078ec0ff */
[----:B------:R-:W-:Y:S01]  /*24f20*/  LOP3.LUT R5, R0, 0xffff, RZ, 0xc0, !PT ;  /* 0x0000ffff00057812 */ /* 0x000fe200078ec0ff */
[----:B------:R0:W-:Y:S01]  /*24f30*/  STL [R1+0x1bc0], R2 ;  /* 0x001bc00201007387 */ /* 0x0001e20000100800 */
[----:B------:R-:W-:Y:S02]  /*24f40*/  LOP3.LUT R3, R52, 0xffff, RZ, 0xc0, !PT ;  /* 0x0000ffff34037812 */ /* 0x000fe400078ec0ff */
[----:B------:R-:W-:Y:S01]  /*24f50*/  PRMT R52, R6, 0x3340, R5 ;  /* 0x0000334006347816 */ /* 0x000fe20000000005 */
[----:B0-----:R-:W2:Y:S04]  /*24f60*/  LDL.LU R2, [R1+0x29c] ;  /* 0x00029c0001027983 */ /* 0x001ea80000300800 */
[----:B------:R0:W-:Y:S04]  /*24f70*/  STL [R1+0x1bc4], R54 ;  /* 0x001bc43601007387 */ /* 0x0001e80000100800 */
[----:B0-----:R-:W3:Y:S04]  /*24f80*/  LDL.LU R54, [R1+0x2b0] ;  /* 0x0002b00001367983 */ /* 0x001ee80000300800 */
[----:B------:R-:W4:Y:S04]  /*24f90*/  LDL.LU R55, [R1+0x290] ;  /* 0x0002900001377983 */ /* 0x000f280000300800 */
[----:B------:R-:W4:Y:S04]  /*24fa0*/  LDL.LU R0, [R1+0x27c] ;  /* 0x00027c0001007983 */ /* 0x000f280000300800 */
[----:B------:R-:W2:Y:S04]  /*24fb0*/  LDL.LU R6, [R1+0x2b4] ;  /* 0x0002b40001067983 */ /* 0x000ea80000300800 */
[----:B------:R-:W3:Y:S01]  /*24fc0*/  LDL.LU R5, [R1+0x2ac] ;  /* 0x0002ac0001057983 */ /* 0x000ee20000300800 */
[----:B------:R-:W-:-:S04]  /*24fd0*/  LOP3.LUT R4, R218, 0xffff, RZ, 0xc0, !PT ;  /* 0x0000ffffda047812 */ /* 0x000fc800078ec0ff */
[----:B------:R-:W-:Y:S02]  /*24fe0*/  PRMT R218, R4, 0x3340, R3 ;  /* 0x0000334004da7816 */ /* 0x000fe40000000003 */
[----:B------:R-:W-:Y:S01]  /*24ff0*/  LOP3.LUT R3, R220, 0xffff, RZ, 0xc0, !PT ;  /* 0x0000ffffdc037812 */ /* 0x000fe200078ec0ff */
[----:B------:R0:W-:Y:S04]  /*25000*/  STL [R1+0x1bc8], R52 ;  /* 0x001bc83401007387 */ /* 0x0001e80000100800 */
[----:B------:R-:W-:Y:S01]  /*25010*/  STL [R1+0x1bcc], R218 ;  /* 0x001bccda01007387 */ /* 0x000fe20000100800 */
[----:B--2---:R-:W-:Y:S02]  /*25020*/  LOP3.LUT R6, R6, 0xffff, RZ, 0xc0, !PT ;  /* 0x0000ffff06067812 */ /* 0x004fe400078ec0ff */
[----:B---3--:R-:W-:-:S02]  /*25030*/  LOP3.LUT R4, R5, 0xffff, RZ, 0xc0, !PT ;  /* 0x0000ffff05047812 */ /* 0x008fc400078ec0ff */
[----:B------:R-:W-:Y:S02]  /*25040*/  LOP3.LUT R5, R222, 0xffff, RZ, 0xc0, !PT ;  /* 0x0000ffffde057812 */ /* 0x000fe400078ec0ff */
[----:B------:R-:W-:Y:S02]  /*25050*/  PRMT R222, R4, 0x3340, R3 ;  /* 0x0000334004de7816 */ /* 0x000fe40000000003 */
[----:B------:R-:W-:Y:S02]  /*25060*/  PRMT R220, R6, 0x3340, R5 ;  /* 0x0000334006dc7816 */ /* 0x000fe40000000005 */
[----:B------:R-:W-:Y:S02]  /*25070*/  LOP3.LUT R4, R54, 0xffff, RZ, 0xc0, !PT ;  /* 0x0000ffff36047812 */ /* 0x000fe400078ec0ff */
[----:B------:R-:W-:Y:S01]  /*25080*/  LOP3.LUT R3, R2, 0xffff, RZ, 0xc0, !PT ;  /* 0x0000ffff02037812 */ /* 0x000fe200078ec0ff */
[----:B------:R-:W-:Y:S04]  /*25090*/  STL [R1+0x1bd0], R220 ;  /* 0x001bd0dc01007387 */ /* 0x000fe80000100800 */
[----:B------:R1:W-:Y:S04]  /*250a0*/  STL [R1+0x1bd4], R222 ;  /* 0x001bd4de01007387 */ /* 0x0003e80000100800 */
[----:B0-----:R-:W2:Y:S04]  /*250b0*/  LDL.LU R52, [R1+0x274] ;  /* 0x0002740001347983 */ /* 0x001ea80000300800 */
[----:B------:R-:W3:Y:S01]  /*250c0*/  LDL.LU R54, [R1+0x26c] ;  /* 0x00026c0001367983 */ /* 0x000ee20000300800 */
[----:B------:R-:W-:-:S02]  /*250d0*/  LOP3.LUT R6, R224, 0xffff, RZ, 0xc0, !PT ;  /* 0x0000ffffe0067812 */ /* 0x000fc400078ec0ff */
[----:B------:R-:W-:Y:S02]  /*250e0*/  LOP3.LUT R5, R217, 0xffff, RZ, 0xc0, !PT ;  /* 0x0000ffffd9057812 */ /* 0x000fe400078ec0ff */
[----:B------:R-:W-:Y:S02]  /*250f0*/  PRMT R224, R4, 0x3340, R3 ;  /* 0x0000334004e07816 */ /* 0x000fe40000000003 */
[----:B------:R-:W-:Y:S02]  /*25100*/  PRMT R217, R6, 0x3340, R5 ;  /* 0x0000334006d97816 */ /* 0x000fe40000000005 */
[----:B------:R-:W-:Y:S01]  /*25110*/  LOP3.LUT R6, R51, 0xffff, RZ, 0xc0, !PT ;  /* 0x0000ffff33067812 */ /* 0x000fe200078ec0ff */
[----:B------:R-:W-:Y:S01]  /*25120*/  STL [R1+0x1bd8], R224 ;  /* 0x001bd8e001007387 */ /* 0x000fe20000100800 */
[----:B------:R-:W-:-:S03]  /*25130*/  LOP3.LUT R5, R221, 0xffff, RZ, 0xc0, !PT ;  /* 0x0000ffffdd057812 */ /* 0x000fc600078ec0ff */
[----:B------:R0:W-:Y:S01]  /*25140*/  STL [R1+0x1bdc], R217 ;  /* 0x001bdcd901007387 */ /* 0x0001e20000100800 */
[----:B----4-:R-:W-:Y:S02]  /*25150*/  LOP3.LUT R4, R53, 0xffff, RZ, 0xc0, !PT ;  /* 0x0000ffff35047812 */ /* 0x010fe400078ec0ff */
[----:B------:R-:W-:Y:S01]  /*25160*/  LOP3.LUT R3, R219, 0xffff, RZ, 0xc0, !PT ;  /* 0x0000ffffdb037812 */ /* 0x000fe200078ec0ff */
[----:B------:R-:W4:Y:S04]  /*25170*/  LDL.LU R2, [R1+0x270] ;  /* 0x0002700001027983 */ /* 0x000f280000300800 */
[----:B------:R-:W4:Y:S01]  /*25180*/  LDL.LU R51, [R1+0x25c] ;  /* 0x00025c0001337983 */ /* 0x000f220000300800 */
[----:B------:R-:W-:Y:S02]  /*25190*/  PRMT R219, R6, 0x3340, R5 ;  /* 0x0000334006db7816 */ /* 0x000fe40000000005 */
[----:B------:R-:W-:-:S02]  /*251a0*/  PRMT R221, R4, 0x3340, R3 ;  /* 0x0000334004dd7816 */ /* 0x000fc40000000003 */
[----:B------:R-:W-:Y:S01]  /*251b0*/  LOP3.LUT R4, R55, 0xffff, RZ, 0xc0, !PT ;  /* 0x0000ffff37047812 */ /* 0x000fe200078ec0ff */
[----:B------:R0:W-:Y:S04]  /*251c0*/  STL [R1+0x1be0], R219 ;  /* 0x001be0db01007387 */ /* 0x0001e80000100800 */
[----:B------:R-:W-:Y:S04]  /*251d0*/  STL [R1+0x1be4], R221 ;  /* 0x001be4dd01007387 */ /* 0x000fe80000100800 */
[----:B------:R-:W4:Y:S04]  /*251e0*/  LDL.LU R53, [R1+0x254] ;  /* 0x0002540001357983 */ /* 0x000f280000300800 */
[----:B------:R-:W4:Y:S01]  /*251f0*/  LDL.LU R55, [R1+0x24c] ;  /* 0x00024c0001377983 */ /* 0x000f220000300800 */
[----:B------:R-:W-:-:S03]  /*25200*/  LOP3.LUT R3, R0, 0xffff, RZ, 0xc0, !PT ;  /* 0x0000ffff00037812 */ /* 0x000fc600078ec0ff */
[----:B-1----:R-:W4:Y:S04]  /*25210*/  LDL.LU R222, [R1+0x250] ;  /* 0x0002500001de7983 */ /* 0x002f280000300800 */
[----:B------:R-:W4:Y:S01]  /*25220*/  LDL.LU R0, [R1+0x23c] ;  /* 0x00023c0001007983 */ /* 0x000f220000300800 */
[----:B------:R-:W-:Y:S02]  /*25230*/  LOP3.LUT R6, R226, 0xffff, RZ, 0xc0, !PT ;  /* 0x0000ffffe2067812 */ /* 0x000fe400078ec0ff */
[----:B------:R-:W-:Y:S02]  /*25240*/  LOP3.LUT R5, R223, 0xffff, RZ, 0xc0, !PT ;  /* 0x0000ffffdf057812 */ /* 0x000fe400078ec0ff */
[----:B------:R-:W-:Y:S02]  /*25250*/  PRMT R223, R4, 0x3340, R3 ;  /* 0x0000334004df7816 */ /* 0x000fe40000000003 */
[----:B------:R-:W-:-:S02]  /*25260*/  LOP3.LUT R3, R191, 0xffff, RZ, 0xc0, !PT ;  /* 0x0000ffffbf037812 */ /* 0x000fc400078ec0ff */
[----:B------:R-:W-:Y:S02]  /*25270*/  PRMT R226, R6, 0x3340, R5 ;  /* 0x0000334006e27816 */ /* 0x000fe40000000005 */
[----:B------:R-:W-:Y:S01]  /*25280*/  LOP3.LUT R5, R229, 0xffff, RZ, 0xc0, !PT ;  /* 0x0000ffffe5057812 */ /* 0x000fe200078ec0ff */
[----:B------:R-:W-:Y:S04]  /*25290*/  STL [R1+0x1be8], R223 ;  /* 0x001be8df01007387 */ /* 0x000fe80000100800 */
[----:B------:R-:W-:Y:S04]  /*252a0*/  STL [R1+0x1bec], R226 ;  /* 0x001bece201007387 */ /* 0x000fe80000100800 */
[----:B------:R-:W4:Y:S04]  /*252b0*/  LDL.LU R220, [R1+0x234] ;  /* 0x0002340001dc7983 */ /* 0x000f280000300800 */
[----:B------:R-:W4:Y:S01]  /*252c0*/  LDL.LU R218, [R1+0x22c] ;  /* 0x00022c0001da7983 */ /* 0x000f220000300800 */
[----:B--2---:R-:W-:-:S02]  /*252d0*/  LOP3.LUT R6, R52, 0xffff, RZ, 0xc0, !PT ;  /* 0x0000ffff34067812 */ /* 0x004fc400078ec0ff */
[----:B---3--:R-:W-:Y:S02]  /*252e0*/  LOP3.LUT R4, R54, 0xffff, RZ, 0xc0, !PT ;  /* 0x0000ffff36047812 */ /* 0x008fe400078ec0ff */
[----:B------:R-:W-:Y:S02]  /*252f0*/  PRMT R191, R6, 0x3340, R5 ;  /* 0x0000334006bf7816 */ /* 0x000fe40000000005 */
[----:B------:R-:W-:-:S03]  /*25300*/  PRMT R229, R4, 0x3340, R3 ;  /* 0x0000334004e57816 */ /* 0x000fc60000000003 */
[----:B------:R1:W-:Y:S04]  /*25310*/  STL [R1+0x1bf0], R191 ;  /* 0x001bf0bf01007387 */ /* 0x0003e80000100800 */
[----:B------:R-:W-:Y:S04]  /*25320*/  STL [R1+0x1bf4], R229 ;  /* 0x001bf4e501007387 */ /* 0x000fe80000100800 */
[----:B------:R-:W2:Y:S04]  /*25330*/  LDL.LU R52, [R1+0x230] ;  /* 0x0002300001347983 */ /* 0x000ea80000300800 */
[----:B------:R-:W3:Y:S01]  /*25340*/  LDL.LU R54, [R1+0x21c] ;  /* 0x00021c0001367983 */ /* 0x000ee20000300800 */
[----:B----4-:R-:W-:-:S02]  /*25350*/  LOP3.LUT R4, R2, 0xffff, RZ, 0xc0, !PT ;  /* 0x0000ffff02047812 */ /* 0x010fc400078ec0ff */
[----:B------:R-:W-:Y:S02]  /*25360*/  LOP3.LUT R3, R51, 0xffff, RZ, 0xc0, !PT ;  /* 0x0000ffff33037812 */ /* 0x000fe400078ec0ff */
[----:B------:R-:W-:Y:S02]  /*25370*/  LOP3.LUT R6, R231, 0xffff, RZ, 0xc0, !PT ;  /* 0x0000ffffe7067812 */ /* 0x000fe400078ec0ff */
[----:B------:R-:W-:Y:S01]  /*25380*/  LOP3.LUT R5, R225, 0xffff, RZ, 0xc0, !PT ;  /* 0x0000ffffe1057812 */ /* 0x000fe200078ec0ff */
[----:B------:R-:W4:Y:S01]  /*25390*/  LDL.LU R2, [R1+0x214] ;  /* 0x0002140001027983 */ /* 0x000f220000300800 */
[----:B------:R-:W-:-:S03]  /*253a0*/  PRMT R231, R4, 0x3340, R3 ;  /* 0x0000334004e77816 */ /* 0x000fc60000000003 */
[----:B------:R-:W4:Y:S01]  /*253b0*/  LDL.LU R51, [R1+0x20c] ;  /* 0x00020c0001337983 */ /* 0x000f220000300800 */
[----:B------:R-:W-:Y:S02]  /*253c0*/  PRMT R225, R6, 0x3340, R5 ;  /* 0x0000334006e17816 */ /* 0x000fe40000000005 */
[----:B------:R-:W-:Y:S02]  /*253d0*/  LOP3.LUT R3, R227, 0xffff, RZ, 0xc0, !PT ;  /* 0x0000ffffe3037812 */ /* 0x000fe400078ec0ff */
[----:B------:R-:W-:Y:S01]  /*253e0*/  LOP3.LUT R6, R53, 0xffff, RZ, 0xc0, !PT ;  /* 0x0000ffff35067812 */ /* 0x000fe200078ec0ff */
[----:B------:R1:W-:Y:S01]  /*253f0*/  STL [R1+0x1bf8], R231 ;  /* 0x001bf8e701007387 */ /* 0x0003e20000100800 */
[----:B------:R-:W-:-:S03]  /*25400*/  LOP3.LUT R4, R55, 0xffff, RZ, 0xc0, !PT ;  /* 0x0000ffff37047812 */ /* 0x000fc600078ec0ff */
[----:B------:R-:W4:Y:S01]  /*25410*/  LDL.LU R53, [R1+0x210] ;  /* 0x0002100001357983 */ /* 0x000f220000300800 */
[----:B------:R-:W-:-:S03]  /*25420*/  LOP3.LUT R5, R228, 0xffff, RZ, 0xc0, !PT ;  /* 0x0000ffffe4057812 */ /* 0x000fc600078ec0ff */
[----:B------:R-:W4:Y:S01]  /*25430*/  LDL.LU R55, [R1+0x1fc] ;  /* 0x0001fc0001377983 */ /* 0x000f220000300800 */
[----:B------:R-:W-:Y:S02]  /*25440*/  PRMT R228, R4, 0x3340, R3 ;  /* 0x0000334004e47816 */ /* 0x000fe40000000003 */
[----:B------:R-:W-:Y:S02]  /*25450*/  LOP3.LUT R3, R0, 0xffff, RZ, 0xc0, !PT ;  /* 0x0000ffff00037812 */ /* 0x000fe400078ec0ff */
[----:B------:R-:W4:Y:S01]  /*25460*/  LDL.LU R0, [R1+0x1f4] ;  /* 0x0001f40001007983 */ /* 0x000f220000300800 */
[----:B------:R-:W-:Y:S02]  /*25470*/  PRMT R227, R6, 0x3340, R5 ;  /* 0x0000334006e37816 */ /* 0x000fe40000000005 */
[----:B------:R-:W-:Y:S02]  /*25480*/  LOP3.LUT R4, R222, 0xffff, RZ, 0xc0, !PT ;  /* 0x0000ffffde047812 */ /* 0x000fe400078ec0ff */
[----:B------:R-:W-:-:S02]  /*25490*/  LOP3.LUT R6, R230, 0xffff, RZ, 0xc0, !PT ;  /* 0x0000ffffe6067812 */ /* 0x000fc400078ec0ff */
[----:B------:R-:W-:Y:S02]  /*254a0*/  LOP3.LUT R5, R167, 0xffff, RZ, 0xc0, !PT ;  /* 0x0000ffffa7057812 */ /* 0x000fe400078ec0ff */
[----:B------:R-:W-:Y:S02]  /*254b0*/  PRMT R230, R4, 0x3340, R3 ;  /* 0x0000334004e67816 */ /* 0x000fe40000000003 */
[----:B------:R-:W-:Y:S02]  /*254c0*/  LOP3.LUT R4, R218, 0xffff, RZ, 0xc0, !PT ;  /* 0x0000ffffda047812 */ /* 0x000fe400078ec0ff */
[----:B------:R-:W-:Y:S02]  /*254d0*/  PRMT R167, R6, 0x3340, R5 ;  /* 0x0000334006a77816 */ /* 0x000fe40000000005 */
[----:B------:R-:W-:Y:S02]  /*254e0*/  LOP3.LUT R6, R220, 0xffff, RZ, 0xc0, !PT ;  /* 0x0000ffffdc067812 */ /* 0x000fe400078ec0ff */
[----:B------:R-:W-:-:S02]  /*254f0*/  LOP3.LUT R5, R236, 0xffff, RZ, 0xc0, !PT ;  /* 0x0000ffffec057812 */ /* 0x000fc400078ec0ff */
[----:B------:R-:W-:Y:S02]  /*25500*/  LOP3.LUT R3, R234, 0xffff, RZ, 0xc0, !PT ;  /* 0x0000ffffea037812 */ /* 0x000fe400078ec0ff */
[----:B------:R-:W-:Y:S02]  /*25510*/  PRMT R234, R6, 0x3340, R5 ;  /* 0x0000334006ea7816 */ /* 0x000fe40000000005 */
[----:B------:R-:W-:Y:S02]  /*25520*/  PRMT R236, R4, 0x3340, R3 ;  /* 0x0000334004ec7816 */ /* 0x000fe40000000003 */
[----:B------:R-:W-:Y:S02]  /*25530*/  LOP3.LUT R6, R238, 0xffff, RZ, 0xc0, !PT ;  /* 0x0000ffffee067812 */ /* 0x000fe400078ec0ff */
[----:B------:R-:W-:-:S04]  /*25540*/  LOP3.LUT R5, R232, 0xffff, RZ, 0xc0, !PT ;  /* 0x0000ffffe8057812 */ /* 0x000fc800078ec0ff */
[----:B------:R-:W-:Y:S02]  /*25550*/  PRMT R232, R6, 0x3340, R5 ;  /* 0x0000334006e87816 */ /* 0x000fe40000000005 */
[----:B------:R-:W-:Y:S02]  /*25560*/  LOP3.LUT R5, R235, 0xffff, RZ, 0xc0, !PT ;  /* 0x0000ffffeb057812 */ /* 0x000fe400078ec0ff */
[----:B--2---:R-:W-:Y:S02]  /*25570*/  LOP3.LUT R4, R52, 0xffff, RZ, 0xc0, !PT ;  /* 0x0000ffff34047812 */ /* 0x004fe400078ec0ff */
[----:B---3--:R-:W-:-:S04]  /*25580*/  LOP3.LUT R3, R54, 0xffff, RZ, 0xc0, !PT ;  /* 0x0000ffff36037812 */ /* 0x008fc800078ec0ff */
[----:B------:R-:W-:Y:S02]  /*25590*/  PRMT R238, R4, 0x3340, R3 ;  /* 0x0000334004ee7816 */ /* 0x000fe40000000003 */
[----:B------:R-:W-:Y:S02]  /*255a0*/  LOP3.LUT R3, R233, 0xffff, RZ, 0xc0, !PT ;  /* 0x0000ffffe9037812 */ /* 0x000fe400078ec0ff */
[----:B----4-:R-:W-:Y:S02]  /*255b0*/  LOP3.LUT R6, R2, 0xffff, RZ, 0xc0, !PT ;  /* 0x0000ffff02067812 */ /* 0x010fe400078ec0ff */
[----:B------:R-:W-:Y:S02]  /*255c0*/  LOP3.LUT R4, R51, 0xffff, RZ, 0xc0, !PT ;  /* 0x0000ffff33047812 */ /* 0x000fe400078ec0ff */
[----:B------:R-:W2:Y:S01]  /*255d0*/  LDL.LU R51, [R1+0x1d8] ;  /* 0x0001d80001337983 */ /* 0x000ea20000300800 */
[----:B------:R-:W-:Y:S02]  /*255e0*/  PRMT R233, R6, 0x3340, R5 ;  /* 0x0000334006e97816 */ /* 0x000fe40000000005 */
[----:B------:R-:W-:Y:S01]  /*255f0*/  PRMT R235, R4, 0x3340, R3 ;  /* 0x0000334004eb7816 */ /* 0x000fe20000000003 */
[----:B------:R-:W3:Y:S01]  /*25600*/  LDL.LU R222, [R1+0x1d4] ;  /* 0x0001d40001de7983 */ /* 0x000ee20000300800 */
[----:B------:R-:W-:-:S03]  /*25610*/  LOP3.LUT R4, R53, 0xffff, RZ, 0xc0, !PT ;  /* 0x0000ffff35047812 */ /* 0x000fc600078ec0ff */
[----:B------:R-:W4:Y:S01]  /*25620*/  LDL.LU R220, [R1+0x1d0] ;  /* 0x0001d00001dc7983 */ /* 0x000f220000300800 */
[----:B------:R-:W-:Y:S02]  /*25630*/  LOP3.LUT R6, R240, 0xffff, RZ, 0xc0, !PT ;  /* 0x0000fffff0067812 */ /* 0x000fe400078ec0ff */
[----:B------:R-:W-:Y:S01]  /*25640*/  LOP3.LUT R5, R237, 0xffff, RZ, 0xc0, !PT ;  /* 0x0000ffffed057812 */ /* 0x000fe200078ec0ff */
[----:B------:R-:W3:Y:S04]  /*25650*/  LDL.LU R53, [R1+0x1cc] ;  /* 0x0001cc0001357983 */ /* 0x000ee80000300800 */
[----:B------:R-:W4:Y:S01]  /*25660*/  LDL.LU R218, [R1+0x1c4] ;  /* 0x0001c40001da7983 */ /* 0x000f220000300800 */
[----:B------:R-:W-:-:S03]  /*25670*/  LOP3.LUT R3, R55, 0xffff, RZ, 0xc0, !PT ;  /* 0x0000ffff37037812 */ /* 0x000fc600078ec0ff */
[----:B------:R-:W4:Y:S01]  /*25680*/  LDL.LU R52, [R1+0x1bc] ;  /* 0x0001bc0001347983 */ /* 0x000f220000300800 */
[----:B------:R-:W-:-:S03]  /*25690*/  PRMT R240, R6, 0x3340, R5 ;  /* 0x0000334006f07816 */ /* 0x000fc60000000005 */
[----:B------:R-:W4:Y:S01]  /*256a0*/  LDL.LU R55, [R1+0x1b4] ;  /* 0x0001b40001377983 */ /* 0x000f220000300800 */
[----:B------:R-:W-:-:S03]  /*256b0*/  LOP3.LUT R6, R0, 0xffff, RZ, 0xc0, !PT ;  /* 0x0000ffff00067812 */ /* 0x000fc600078ec0ff */
[----:B------:R-:W4:Y:S01]  /*256c0*/  LDL.LU R0, [R1+0x1ac] ;  /* 0x0001ac0001007983 */ /* 0x000f220000300800 */
[----:B------:R-:W-:Y:S02]  /*256d0*/  LOP3.LUT R5, R244, 0xffff, RZ, 0xc0, !PT ;  /* 0x0000fffff4057812 */ /* 0x000fe400078ec0ff */
[----:B------:R-:W-:Y:S02]  /*256e0*/  PRMT R237, R4, 0x3340, R3 ;  /* 0x0000334004ed7816 */ /* 0x000fe40000000003 */
[----:B------:R-:W-:Y:S02]  /*256f0*/  LOP3.LUT R4, R246, 0xffff, RZ, 0xc0, !PT ;  /* 0x0000fffff6047812 */ /* 0x000fe400078ec0ff */
[----:B------:R-:W-:Y:S02]  /*25700*/  LOP3.LUT R3, R242, 0xffff, RZ, 0xc0, !PT ;  /* 0x0000fffff2037812 */ /* 0x000fe400078ec0ff */
[----:B------:R-:W-:Y:S02]  /*25710*/  PRMT R242, R6, 0x3340, R5 ;  /* 0x0000334006f27816 */ /* 0x000fe40000000005 */
[----:B------:R-:W-:-:S02]  /*25720*/  LOP3.LUT R6, R10, 0xffff, RZ, 0xc0, !PT ;  /* 0x0000ffff0a067812 */ /* 0x000fc400078ec0ff */
[----:B------:R-:W-:Y:S02]  /*25730*/  LOP3.LUT R5, R9, 0xffff, RZ, 0xc0, !PT ;  /* 0x0000ffff09057812 */ /* 0x000fe400078ec0ff */
[----:B------:R-:W-:Y:S02]  /*25740*/  PRMT R244, R4, 0x3340, R3 ;  /* 0x0000334004f47816 */ /* 0x000fe40000000003 */
[----:B------:R-:W-:Y:S02]  /*25750*/  LOP3.LUT R4, R241, 0xffff, RZ, 0xc0, !PT ;  /* 0x0000fffff1047812 */ /* 0x000fe400078ec0ff */
[----:B------:R-:W-:Y:S02]  /*25760*/  LOP3.LUT R3, R239, 0xffff, RZ, 0xc0, !PT ;  /* 0x0000ffffef037812 */ /* 0x000fe400078ec0ff */
[----:B------:R-:W-:Y:S01]  /*25770*/  PRMT R241, R6, 0x3340, R5 ;  /* 0x0000334006f17816 */ /* 0x000fe20000000005 */
[----:B------:R-:W4:Y:S04]  /*25780*/  LDL.LU R54, [R1+0x1a4] ;  /* 0x0001a40001367983 */ /* 0x000f280000300800 */
[----:B------:R-:W4:Y:S01]  /*25790*/  LDL.LU R2, [R1+0x19c] ;  /* 0x00019c0001027983 */ /* 0x000f220000300800 */
[----:B------:R-:W-:-:S02]  /*257a0*/  LOP3.LUT R6, R245, 0xffff, RZ, 0xc0, !PT ;  /* 0x0000fffff5067812 */ /* 0x000fc400078ec0ff */
[----:B------:R-:W-:Y:S02]  /*257b0*/  LOP3.LUT R5, R193, 0xffff, RZ, 0xc0, !PT ;  /* 0x0000ffffc1057812 */ /* 0x000fe400078ec0ff */
[----:B------:R-:W-:Y:S02]  /*257c0*/  PRMT R246, R4, 0x3340, R3 ;  /* 0x0000334004f67816 */ /* 0x000fe40000000003 */
[----:B------:R-:W-:Y:S02]  /*257d0*/  PRMT R239, R8, 0x3340, R7 ;  /* 0x0000334008ef7816 */ /* 0x000fe40000000007 */
[----:B------:R-:W-:Y:S02]  /*257e0*/  LOP3.LUT R4, R243, 0xffff, RZ, 0xc0, !PT ;  /* 0x0000fffff3047812 */ /* 0x000fe400078ec0ff */
[----:B------:R-:W-:Y:S02]  /*257f0*/  LOP3.LUT R3, R184, 0xffff, RZ, 0xc0, !PT ;  /* 0x0000ffffb8037812 */ /* 0x000fe400078ec0ff */
[----:B------:R-:W-:-:S02]  /*25800*/  PRMT R184, R6, 0x3340, R5 ;  /* 0x0000334006b87816 */ /* 0x000fc40000000005 */
[----:B------:R-:W-:Y:S02]  /*25810*/  PRMT R193, R4, 0x3340, R3 ;  /* 0x0000334004c17816 */ /* 0x000fe40000000003 */
[----:B--2---:R-:W-:Y:S02]  /*25820*/  LOP3.LUT R10, R51, 0xffff, RZ, 0xc0, !PT ;  /* 0x0000ffff330a7812 */ /* 0x004fe400078ec0ff */
[----:B------:R-:W2:Y:S01]  /*25830*/  LDL.LU R51, [R1+0x188] ;  /* 0x0001880001337983 */ /* 0x000ea20000300800 */
[----:B---3--:R-:W-:-:S03]  /*25840*/  LOP3.LUT R7, R53, 0xffff, RZ, 0xc0, !PT ;  /* 0x0000ffff35077812 */ /* 0x008fc600078ec0ff */
[----:B------:R-:W3:Y:S04]  /*25850*/  LDL.LU R53, [R1+0x180] ;  /* 0x0001800001357983 */ /* 0x000ee80000300800 */
[----:B0-----:R-:W3:Y:S04]  /*25860*/  LDL.LU R217, [R1+0x174] ;  /* 0x0001740001d97983 */ /* 0x001ee80000300800 */
[----:B------:R-:W3:Y:S01]  /*25870*/  LDL.LU R224, [R1+0x168] ;  /* 0x0001680001e07983 */ /* 0x000ee20000300800 */
[----:B----4-:R-:W-:-:S03]  /*25880*/  LOP3.LUT R5, R55, 0xffff, RZ, 0xc0, !PT ;  /* 0x0000ffff37057812 */ /* 0x010fc600078ec0ff */
[----:B------:R-:W4:Y:S01]  /*25890*/  LDL.LU R55, [R1+0x14c] ;  /* 0x00014c0001377983 */ /* 0x000f220000300800 */
[----:B------:R-:W-:-:S03]  /*258a0*/  LOP3.LUT R3, R0, 0xffff, RZ, 0xc0, !PT ;  /* 0x0000ffff00037812 */ /* 0x000fc600078ec0ff */
[----:B------:R-:W4:Y:S01]  /*258b0*/  LDL.LU R0, [R1+0x148] ;  /* 0x0001480001007983 */ /* 0x000f220000300800 */
[----:B------:R-:W-:Y:S02]  /*258c0*/  LOP3.LUT R9, R220, 0xffff, RZ, 0xc0, !PT ;  /* 0x0000ffffdc097812 */ /* 0x000fe400078ec0ff */
[----:B------:R-:W-:Y:S02]  /*258d0*/  LOP3.LUT R8, R222, 0xffff, RZ, 0xc0, !PT ;  /* 0x0000ffffde087812 */ /* 0x000fe400078ec0ff */
[----:B------:R-:W-:Y:S02]  /*258e0*/  LOP3.LUT R6, R218, 0xffff, RZ, 0xc0, !PT ;  /* 0x0000ffffda067812 */ /* 0x000fe400078ec0ff */
[----:B------:R-:W-:Y:S01]  /*258f0*/  LOP3.LUT R4, R52, 0xffff, RZ, 0xc0, !PT ;  /* 0x0000ffff34047812 */ /* 0x000fe200078ec0ff */
[----:B------:R-:W4:Y:S01]  /*25900*/  LDL.LU R222, [R1+0x140] ;  /* 0x0001400001de7983 */ /* 0x000f220000300800 */
[----:B------:R-:W-:-:S03]  /*25910*/  PRMT R243, R10, 0x3340, R9 ;  /* 0x000033400af37816 */ /* 0x000fc60000000009 */
[----:B------:R-:W4:Y:S01]  /*25920*/  LDL.LU R220, [R1+0x13c] ;  /* 0x00013c0001dc7983 */ /* 0x000f220000300800 */
[----:B------:R-:W-:Y:S02]  /*25930*/  PRMT R245, R8, 0x3340, R7 ;  /* 0x0000334008f57816 */ /* 0x000fe40000000007 */
[----:B------:R-:W-:Y:S01]  /*25940*/  LOP3.LUT R9, R195, 0xffff, RZ, 0xc0, !PT ;  /* 0x0000ffffc3097812 */ /* 0x000fe200078ec0ff */
[----:B------:R-:W4:Y:S01]  /*25950*/  LDL.LU R218, [R1+0x12c] ;  /* 0x00012c0001da7983 */ /* 0x000f220000300800 */
[----:B------:R-:W-:Y:S02]  /*25960*/  LOP3.LUT R8, R197, 0xffff, RZ, 0xc0, !PT ;  /* 0x0000ffffc5087812 */ /* 0x000fe400078ec0ff */
[----:B------:R-:W-:Y:S02]  /*25970*/  PRMT R195, R6, 0x3340, R5 ;  /* 0x0000334006c37816 */ /* 0x000fe40000000005 */
[----:B------:R-:W-:Y:S02]  /*25980*/  LOP3.LUT R10, R247, 0xffff, RZ, 0xc0, !PT ;  /* 0x0000fffff70a7812 */ /* 0x000fe400078ec0ff */
[----:B------:R-:W-:-:S02]  /*25990*/  PRMT R197, R4, 0x3340, R3 ;  /* 0x0000334004c57816 */ /* 0x000fc40000000003 */
[----:B------:R-:W-:Y:S01]  /*259a0*/  LOP3.LUT R6, R54, 0xffff, RZ, 0xc0, !PT ;  /* 0x0000ffff36067812 */ /* 0x000fe200078ec0ff */
[----:B------:R-:W4:Y:S01]  /*259b0*/  LDL.LU R52, [R1+0x128] ;  /* 0x0001280001347983 */ /* 0x000f220000300800 */
[----:B------:R-:W-:-:S03]  /*259c0*/  LOP3.LUT R4, R2, 0xffff, RZ, 0xc0, !PT ;  /* 0x0000ffff02047812 */ /* 0x000fc600078ec0ff */
[----:B------:R-:W4:Y:S01]  /*259d0*/  LDL.LU R54, [R1+0x120] ;  /* 0x0001200001367983 */ /* 0x000f220000300800 */
[----:B------:R-:W-:-:S03]  /*259e0*/  LOP3.LUT R7, R192, 0xffff, RZ, 0xc0, !PT ;  /* 0x0000ffffc0077812 */ /* 0x000fc600078ec0ff */
[----:B------:R-:W4:Y:S01]  /*259f0*/  LDL.LU R2, [R1+0x11c] ;  /* 0x00011c0001027983 */ /* 0x000f220000300800 */
[----:B------:R-:W-:Y:S02]  /*25a00*/  PRMT R247, R10, 0x3340, R9 ;  /* 0x000033400af77816 */ /* 0x000fe40000000009 */
[----:B------:R-:W-:Y:S02]  /*25a10*/  LOP3.LUT R9, R194, 0xffff, RZ, 0xc0, !PT ;  /* 0x0000ffffc2097812 */ /* 0x000fe400078ec0ff */
[----:B------:R-:W-:Y:S02]  /*25a20*/  PRMT R192, R8, 0x3340, R7 ;  /* 0x0000334008c07816 */ /* 0x000fe40000000007 */
[----:B------:R-:W-:Y:S02]  /*25a30*/  LOP3.LUT R8, R196, 0xffff, RZ, 0xc0, !PT ;  /* 0x0000ffffc4087812 */ /* 0x000fe400078ec0ff */
[----:B--2---:R-:W-:Y:S02]  /*25a40*/  LOP3.LUT R5, R51, 0xffff, RZ, 0xc0, !PT ;  /* 0x0000ffff33057812 */ /* 0x004fe400078ec0ff */
[----:B------:R-:W2:Y:S02]  /*25a50*/  LDL.LU R51, [R1+0x10c] ;  /* 0x00010c0001337983 */ /* 0x000ea40000300800 */
[----:B------:R-:W-:-:S02]  /*25a60*/  PRMT R194, R6, 0x3340, R5 ;  /* 0x0000334006c27816 */ /* 0x000fc40000000005 */
[----:B---3--:R-:W-:Y:S02]  /*25a70*/  LOP3.LUT R3, R53, 0xffff, RZ, 0xc0, !PT ;  /* 0x0000ffff35037812 */ /* 0x008fe400078ec0ff */
[----:B------:R-:W3:Y:S02]  /*25a80*/  LDL.LU R53, [R1+0x108] ;  /* 0x0001080001357983 */ /* 0x000ee40000300800 */
[----:B------:R-:W-:Y:S02]  /*25a90*/  PRMT R196, R4, 0x3340, R3 ;  /* 0x0000334004c47816 */ /* 0x000fe40000000003 */
[----:B----4-:R-:W-:Y:S02]  /*25aa0*/  LOP3.LUT R5, R55, 0xffff, RZ, 0xc0, !PT ;  /* 0x0000ffff37057812 */ /* 0x010fe400078ec0ff */
[----:B------:R-:W4:Y:S01]  /*25ab0*/  LDL.LU R55, [R1+0x100] ;  /* 0x0001000001377983 */ /* 0x000f220000300800 */
[----:B------:R-:W-:-:S03]  /*25ac0*/  LOP3.LUT R3, R0, 0xffff, RZ, 0xc0, !PT ;  /* 0x0000ffff00037812 */ /* 0x000fc600078ec0ff */
[----:B------:R-:W4:Y:S01]  /*25ad0*/  LDL.LU R0, [R1+0xfc] ;  /* 0x0000fc0001007983 */ /* 0x000f220000300800 */
[----:B------:R-:W-:Y:S02]  /*25ae0*/  LOP3.LUT R10, R199, 0xffff, RZ, 0xc0, !PT ;  /* 0x0000ffffc70a7812 */ /* 0x000fe400078ec0ff */
[----:B------:R-:W-:Y:S02]  /*25af0*/  LOP3.LUT R7, R186, 0xffff, RZ, 0xc0, !PT ;  /* 0x0000ffffba077812 */ /* 0x000fe400078ec0ff */
[----:B------:R-:W-:Y:S02]  /*25b00*/  LOP3.LUT R6, R217, 0xffff, RZ, 0xc0, !PT ;  /* 0x0000ffffd9067812 */ /* 0x000fe400078ec0ff */
[----:B------:R-:W-:Y:S02]  /*25b10*/  LOP3.LUT R4, R224, 0xffff, RZ, 0xc0, !PT ;  /* 0x0000ffffe0047812 */ /* 0x000fe400078ec0ff */
[----:B------:R-:W-:Y:S02]  /*25b20*/  PRMT R186, R10, 0x3340, R9 ;  /* 0x000033400aba7816 */ /* 0x000fe40000000009 */
[----:B------:R-:W-:-:S02]  /*25b30*/  PRMT R199, R8, 0x3340, R7 ;  /* 0x0000334008c77816 */ /* 0x000fc40000000007 */
[----:B------:R-:W-:Y:S02]  /*25b40*/  LOP3.LUT R10, R203, 0xffff, RZ, 0xc0, !PT ;  /* 0x0000ffffcb0a7812 */ /* 0x000fe400078ec0ff */
[----:B------:R-:W-:Y:S02]  /*25b50*/  LOP3.LUT R8, R201, 0xffff, RZ, 0xc0, !PT ;  /* 0x0000ffffc9087812 */ /* 0x000fe400078ec0ff */
[----:B------:R-:W-:Y:S02]  /*25b60*/  LOP3.LUT R9, R198, 0xffff, RZ, 0xc0, !PT ;  /* 0x0000ffffc6097812 */ /* 0x000fe400078ec0ff */
[----:B------:R-:W-:Y:S02]  /*25b70*/  LOP3.LUT R7, R185, 0xffff, RZ, 0xc0, !PT ;  /* 0x0000ffffb9077812 */ /* 0x000fe400078ec0ff */
[----:B------:R-:W-:Y:S02]  /*25b80*/  PRMT R201, R6, 0x3340, R5 ;  /* 0x0000334006c97816 */ /* 0x000fe40000000005 */
[----:B------:R-:W-:-:S02]  /*25b90*/  LOP3.LUT R6, R222, 0xffff, RZ, 0xc0, !PT ;  /* 0x0000ffffde067812 */ /* 0x000fc400078ec0ff */
[----:B------:R-:W-:Y:S02]  /*25ba0*/  LOP3.LUT R5, R218, 0xffff, RZ, 0xc0, !PT ;  /* 0x0000ffffda057812 */ /* 0x000fe400078ec0ff */
[----:B------:R-:W-:Y:S02]  /*25bb0*/  PRMT R203, R4, 0x3340, R3 ;  /* 0x0000334004cb7816 */ /* 0x000fe40000000003 */
[----:B------:R-:W-:Y:S02]  /*25bc0*/  PRMT R185, R10, 0x3340, R9 ;  /* 0x000033400ab97816 */ /* 0x000fe40000000009 */
[----:B------:R-:W-:Y:S02]  /*25bd0*/  PRMT R198, R8, 0x3340, R7 ;  /* 0x0000334008c67816 */ /* 0x000fe40000000007 */
[----:B------:R-:W-:Y:S02]  /*25be0*/  LOP3.LUT R4, R220, 0xffff, RZ, 0xc0, !PT ;  /* 0x0000ffffdc047812 */ /* 0x000fe400078ec0ff */
[----:B------:R-:W-:-:S02]  /*25bf0*/  LOP3.LUT R3, R52, 0xffff, RZ, 0xc0, !PT ;  /* 0x0000ffff34037812 */ /* 0x000fc400078ec0ff */
[----:B------:R-:W-:Y:S02]  /*25c00*/  LOP3.LUT R10, R205, 0xffff, RZ, 0xc0, !PT ;  /* 0x0000ffffcd0a7812 */ /* 0x000fe400078ec0ff */
[----:B------:R-:W-:Y:S02]  /*25c10*/  LOP3.LUT R8, R202, 0xffff, RZ, 0xc0, !PT ;  /* 0x0000ffffca087812 */ /* 0x000fe400078ec0ff */
[----:B------:R-:W-:Y:S02]  /*25c20*/  LOP3.LUT R9, R200, 0xffff, RZ, 0xc0, !PT ;  /* 0x0000ffffc8097812 */ /* 0x000fe400078ec0ff */
[----:B------:R-:W-:Y:S02]  /*25c30*/  LOP3.LUT R7, R188, 0xffff, RZ, 0xc0, !PT ;  /* 0x0000ffffbc077812 */ /* 0x000fe400078ec0ff */
[----:B------:R-:W-:Y:S02]  /*25c40*/  PRMT R200, R6, 0x3340, R5 ;  /* 0x0000334006c87816 */ /* 0x000fe40000000005 */
[----:B------:R-:W-:-:S02]  /*25c50*/  LOP3.LUT R6, R54, 0xffff, RZ, 0xc0, !PT ;  /* 0x0000ffff36067812 */ /* 0x000fc400078ec0ff */
[----:B------:R-:W-:Y:S02]  /*25c60*/  PRMT R202, R4, 0x3340, R3 ;  /* 0x0000334004ca7816 */ /* 0x000fe40000000003 */
[----:B------:R-:W-:Y:S02]  /*25c70*/  PRMT R188, R10, 0x3340, R9 ;  /* 0x000033400abc7816 */ /* 0x000fe40000000009 */
[----:B------:R-:W-:Y:S02]  /*25c80*/  PRMT R205, R8, 0x3340, R7 ;  /* 0x0000334008cd7816 */ /* 0x000fe40000000007 */
[----:B------:R-:W-:Y:S02]  /*25c90*/  LOP3.LUT R4, R2, 0xffff, RZ, 0xc0, !PT ;  /* 0x0000ffff02047812 */ /* 0x000fe400078ec0ff */
[----:B------:R-:W-:Y:S02]  /*25ca0*/  LOP3.LUT R10, R208, 0xffff, RZ, 0xc0, !PT ;  /* 0x0000ffffd00a7812 */ /* 0x000fe400078ec0ff */
[----:B------:R-:W-:-:S02]  /*25cb0*/  LOP3.LUT R8, R204, 0xffff, RZ, 0xc0, !PT ;  /* 0x0000ffffcc087812 */ /* 0x000fc400078ec0ff */
[----:B------:R-:W-:Y:S02]  /*25cc0*/  LOP3.LUT R9, R187, 0xffff, RZ, 0xc0, !PT ;  /* 0x0000ffffbb097812 */ /* 0x000fe400078ec0ff */
[----:B------:R-:W-:Y:S02]  /*25cd0*/  LOP3.LUT R7, R143, 0xffff, RZ, 0xc0, !PT ;  /* 0x0000ffff8f077812 */ /* 0x000fe400078ec0ff */
[----:B------:R-:W-:Y:S02]  /*25ce0*/  PRMT R187, R10, 0x3340, R9 ;  /* 0x000033400abb7816 */ /* 0x000fe40000000009 */
[----:B------:R-:W-:Y:S02]  /*25cf0*/  PRMT R204, R8, 0x3340, R7 ;  /* 0x0000334008cc7816 */ /* 0x000fe40000000007 */
        /* <DEDUP_REMOVED lines=16> */
[----:B--2---:R-:W-:-:S04]  /*25e00*/  LOP3.LUT R5, R51, 0xffff, RZ, 0xc0, !PT ;  /* 0x0000ffff33057812 */ /* 0x004fc800078ec0ff */
[----:B------:R-:W-:Y:S02]  /*25e10*/  PRMT R143, R6, 0x3340, R5 ;  /* 0x00003340068f7816 */ /* 0x000fe40000000005 */
[----:B------:R-:W-:Y:S02]  /*25e20*/  LOP3.LUT R5, R56, 0xffff, RZ, 0xc0, !PT ;  /* 0x0000ffff38057812 */ /* 0x000fe400078ec0ff */
[----:B------:R-:W2:Y:S01]  /*25e30*/  LDL.LU R56, [R1+0x1ce8] ;  /* 0x001ce80001387983 */ /* 0x000ea20000300800 */
[----:B---3--:R-:W-:-:S04]  /*25e40*/  LOP3.LUT R3, R53, 0xffff, RZ, 0xc0, !PT ;  /* 0x0000ffff35037812 */ /* 0x008fc800078ec0ff */
[----:B------:R-:W-:Y:S02]  /*25e50*/  PRMT R208, R4, 0x3340, R3 ;  /* 0x0000334004d07816 */ /* 0x000fe40000000003 */
[----:B----4-:R-:W-:Y:S02]  /*25e60*/  LOP3.LUT R6, R55, 0xffff, RZ, 0xc0, !PT ;  /* 0x0000ffff37067812 */ /* 0x010fe400078ec0ff */
[----:B------:R-:W-:Y:S02]  /*25e70*/  LOP3.LUT R3, R57, 0xffff, RZ, 0xc0, !PT ;  /* 0x0000ffff39037812 */ /* 0x000fe400078ec0ff */
[----:B------:R-:W-:Y:S01]  /*25e80*/  LOP3.LUT R4, R0, 0xffff, RZ, 0xc0, !PT ;  /* 0x0000ffff00047812 */ /* 0x000fe200078ec0ff */
[----:B------:R-:W3:Y:S01]  /*25e90*/  LDL.LU R57, [R1+0x1ce4] ;  /* 0x001ce40001397983 */ /* 0x000ee20000300800 */
[----:B------:R-:W-:Y:S02]  /*25ea0*/  PRMT R206, R6, 0x3340, R5 ;  /* 0x0000334006ce7816 */ /* 0x000fe40000000005 */
[----:B------:R-:W-:-:S02]  /*25eb0*/  LOP3.LUT R6, R58, 0xffff, RZ, 0xc0, !PT ;  /* 0x0000ffff3a067812 */ /* 0x000fc400078ec0ff */
        /* <DEDUP_REMOVED lines=22> */
[----:B------:R-:W-:Y:S01]  /*26020*/  PRMT R169, R6, 0x3340, R5 ;  /* 0x0000334006a97816 */ /* 0x000fe20000000005 */
[----:B------:R-:W4:Y:S01]  /*26030*/  LDL.LU R58, [R1+0x1ce0] ;  /* 0x001ce000013a7983 */ /* 0x000f220000300800 */
[----:B------:R-:W-:-:S02]  /*26040*/  LOP3.LUT R6, R70, 0xffff, RZ, 0xc0, !PT ;  /* 0x0000ffff46067812 */ /* 0x000fc400078ec0ff */
[----:B------:R-:W-:Y:S01]  /*26050*/  LOP3.LUT R5, R72, 0xffff, RZ, 0xc0, !PT ;  /* 0x0000ffff48057812 */ /* 0x000fe200078ec0ff */
[----:B------:R-:W3:Y:S01]  /*26060*/  LDL.LU R59, [R1+0x1cdc] ;  /* 0x001cdc00013b7983 */ /* 0x000ee20000300800 */
[----:B------:R-:W-:-:S03]  /*26070*/  PRMT R171, R4, 0x3340, R3 ;  /* 0x0000334004ab7816 */ /* 0x000fc60000000003 */
[----:B------:R-:W4:Y:S01]  /*26080*/  LDL.LU R60, [R1+0x1cd8] ;  /* 0x001cd800013c7983 */ /* 0x000f220000300800 */
[----:B------:R-:W-:Y:S02]  /*26090*/  PRMT R215, R10, 0x3340, R9 ;  /* 0x000033400ad77816 */ /* 0x000fe40000000009 */
[----:B------:R-:W-:Y:S02]  /*260a0*/  PRMT R153, R8, 0x3340, R7 ;  /* 0x0000334008997816 */ /* 0x000fe40000000007 */
[----:B------:R-:W-:Y:S02]  /*260b0*/  LOP3.LUT R4, R71, 0xffff, RZ, 0xc0, !PT ;  /* 0x0000ffff47047812 */ /* 0x000fe400078ec0ff */
[----:B------:R-:W-:Y:S01]  /*260c0*/  LOP3.LUT R3, R74, 0xffff, RZ, 0xc0, !PT ;  /* 0x0000ffff4a037812 */ /* 0x000fe200078ec0ff */
[----:B------:R-:W3:Y:S01]  /*260d0*/  LDL.LU R61, [R1+0x1cd4] ;  /* 0x001cd400013d7983 */ /* 0x000ee20000300800 */
[----:B------:R-:W-:Y:S02]  /*260e0*/  LOP3.LUT R10, R170, 0xffff, RZ, 0xc0, !PT ;  /* 0x0000ffffaa0a7812 */ /* 0x000fe400078ec0ff */
[----:B------:R-:W-:-:S02]  /*260f0*/  LOP3.LUT R8, R168, 0xffff, RZ, 0xc0, !PT ;  /* 0x0000ffffa8087812 */ /* 0x000fc400078ec0ff */
[----:B------:R-:W-:Y:S02]  /*26100*/  LOP3.LUT R9, R158, 0xffff, RZ, 0xc0, !PT ;  /* 0x0000ffff9e097812 */ /* 0x000fe400078ec0ff */
[----:B------:R-:W-:Y:S01]  /*26110*/  LOP3.LUT R7, R156, 0xffff, RZ, 0xc0, !PT ;  /* 0x0000ffff9c077812 */ /* 0x000fe200078ec0ff */
[----:B------:R-:W4:Y:S01]  /*26120*/  LDL.LU R62, [R1+0x1cd0] ;  /* 0x001cd000013e7983 */ /* 0x000f220000300800 */
[----:B------:R-:W-:-:S03]  /*26130*/  PRMT R168, R6, 0x3340, R5 ;  /* 0x0000334006a87816 */ /* 0x000fc60000000005 */
[----:B------:R-:W3:Y:S01]  /*26140*/  LDL.LU R63, [R1+0x1ccc] ;  /* 0x001ccc00013f7983 */ /* 0x000ee20000300800 */
[----:B------:R-:W-:Y:S02]  /*26150*/  LOP3.LUT R6, R75, 0xffff, RZ, 0xc0, !PT ;  /* 0x0000ffff4b067812 */ /* 0x000fe400078ec0ff */
[----:B------:R-:W-:Y:S01]  /*26160*/  LOP3.LUT R5, R77, 0xffff, RZ, 0xc0, !PT ;  /* 0x0000ffff4d057812 */ /* 0x000fe200078ec0ff */
[----:B------:R-:W4:Y:S01]  /*26170*/  LDL.LU R64, [R1+0x1cc8] ;  /* 0x001cc80001407983 */ /* 0x000f220000300800 */
[----:B------:R-:W-:-:S03]  /*26180*/  PRMT R170, R4, 0x3340, R3 ;  /* 0x0000334004aa7816 */ /* 0x000fc60000000003 */
[----:B------:R-:W3:Y:S01]  /*26190*/  LDL.LU R65, [R1+0x1cc4] ;  /* 0x001cc40001417983 */ /* 0x000ee20000300800 */
[----:B------:R-:W-:Y:S02]  /*261a0*/  PRMT R156, R10, 0x3340, R9 ;  /* 0x000033400a9c7816 */ /* 0x000fe40000000009 */
[----:B------:R-:W-:Y:S02]  /*261b0*/  PRMT R158, R8, 0x3340, R7 ;  /* 0x00003340089e7816 */ /* 0x000fe40000000007 */
[----:B------:R-:W-:Y:S02]  /*261c0*/  LOP3.LUT R4, R76, 0xffff, RZ, 0xc0, !PT ;  /* 0x0000ffff4c047812 */ /* 0x000fe400078ec0ff */
[----:B------:R-:W-:Y:S01]  /*261d0*/  LOP3.LUT R3, R78, 0xffff, RZ, 0xc0, !PT ;  /* 0x0000ffff4e037812 */ /* 0x000fe200078ec0ff */
[----:B------:R-:W4:Y:S01]  /*261e0*/  LDL.LU R66, [R1+0x1cc0] ;  /* 0x001cc00001427983 */ /* 0x000f220000300800 */
[----:B------:R-:W-:Y:S02]  /*261f0*/  LOP3.LUT R10, R175, 0xffff, RZ, 0xc0, !PT ;  /* 0x0000ffffaf0a7812 */ /* 0x000fe400078ec0ff */
[----:B------:R-:W-:-:S02]  /*26200*/  LOP3.LUT R8, R173, 0xffff, RZ, 0xc0, !PT ;  /* 0x0000ffffad087812 */ /* 0x000fc400078ec0ff */
[----:B------:R-:W-:Y:S02]  /*26210*/  LOP3.LUT R9, R157, 0xffff, RZ, 0xc0, !PT ;  /* 0x0000ffff9d097812 */ /* 0x000fe400078ec0ff */
[----:B------:R-:W-:Y:S01]  /*26220*/  LOP3.LUT R7, R155, 0xffff, RZ, 0xc0, !PT ;  /* 0x0000ffff9b077812 */ /* 0x000fe200078ec0ff */
[----:B------:R-:W3:Y:S01]  /*26230*/  LDL.LU R67, [R1+0x1cbc] ;  /* 0x001cbc0001437983 */ /* 0x000ee20000300800 */
[----:B------:R-:W-:-:S03]  /*26240*/  PRMT R173, R6, 0x3340, R5 ;  /* 0x0000334006ad7816 */ /* 0x000fc60000000005 */
[----:B------:R-:W4:Y:S01]  /*26250*/  LDL.LU R68, [R1+0x1cb8] ;  /* 0x001cb80001447983 */ /* 0x000f220000300800 */
[----:B------:R-:W-:Y:S02]  /*26260*/  LOP3.LUT R6, R79, 0xffff, RZ, 0xc0, !PT ;  /* 0x0000ffff4f067812 */ /* 0x000fe400078ec0ff */
        /* <DEDUP_REMOVED lines=71> */
[----:B------:R-:W4:Y:S01]  /*266e0*/  LDL.LU R46, [R1+0x1c60] ;  /* 0x001c6000012e7983 */ /* 0x000f220000300800 */
        /* <DEDUP_REMOVED lines=11> */
[----:B------:R-:W4:Y:S01]  /*267a0*/  LDL.LU R43, [R1+0x1c54] ;  /* 0x001c5400012b7983 */ /* 0x000f220000300800 */
        /* <DEDUP_REMOVED lines=12> */
[----:B------:R-:W-:Y:S01]  /*26870*/  LOP3.LUT R7, R121, 0xffff, RZ, 0xc0, !PT ;  /* 0x0000ffff79077812 */ /* 0x000fe200078ec0ff */
[----:B------:R-:W4:Y:S01]  /*26880*/  LDL.LU R39, [R1+0x1c44] ;  /* 0x001c440001277983 */ /* 0x000f220000300800 */
[----:B------:R-:W-:-:S03]  /*26890*/  PRMT R124, R6, 0x3340, R5 ;  /* 0x00003340067c7816 */ /* 0x000fc60000000005 */
[----:B------:R-:W4:Y:S01]  /*268a0*/  LDL.LU R38, [R1+0x1c40] ;  /* 0x001c400001267983 */ /* 0x000f220000300800 */
        /* <DEDUP_REMOVED lines=9> */
[----:B------:R-:W4:Y:S01]  /*26940*/  LDL.LU R35, [R1+0x1c34] ;  /* 0x001c340001237983 */ /* 0x000f220000300800 */
[----:B------:R-:W-:Y:S02]  /*26950*/  LOP3.LUT R8, R128, 0xffff, RZ, 0xc0, !PT ;  /* 0x0000ffff80087812 */ /* 0x000fe400078ec0ff */
[----:B------:R-:W-:Y:S02]  /*26960*/  LOP3.LUT R7, R123, 0xffff, RZ, 0xc0, !PT ;  /* 0x0000ffff7b077812 */ /* 0x000fe400078ec0ff */
[----:B------:R-:W-:Y:S01]  /*26970*/  PRMT R183, R10, 0x3340, R9 ;  /* 0x000033400ab77816 */ /* 0x000fe20000000009 */
[----:B------:R-:W4:Y:S01]  /*26980*/  LDL.LU R34, [R1+0x1c30] ;  /* 0x001c300001227983 */ /* 0x000f220000300800 */
[----:B------:R-:W-:-:S03]  /*26990*/  PRMT R123, R6, 0x3340, R5 ;  /* 0x00003340067b7816 */ /* 0x000fc60000000005 */
        /* <DEDUP_REMOVED lines=20> */
[----:B------:R-:W-:Y:S01]  /*26ae0*/  LOP3.LUT R5, R24, 0xffff, RZ, 0xc0, !PT ;  /* 0x0000ffff18057812 */ /* 0x000fe200078ec0ff */
[----:B------:R-:W4:Y:S01]  /*26af0*/  LDL.LU R27, [R1+0x1c14] ;  /* 0x001c1400011b7983 */ /* 0x000f220000300800 */
[----:B------:R-:W-:Y:S02]  /*26b00*/  LOP3.LUT R9, R127, 0xffff, RZ, 0xc0, !PT ;  /* 0x0000ffff7f097812 */ /* 0x000fe400078ec0ff */
[----:B------:R-:W-:Y:S02]  /*26b10*/  PRMT R147, R4, 0x3340, R3 ;  /* 0x0000334004937816 */ /* 0x000fe40000000003 */
[----:B------:R-:W-:Y:S01]  /*26b20*/  PRMT R127, R8, 0x3340, R7 ;  /* 0x00003340087f7816 */ /* 0x000fe20000000007 */
[----:B------:R-:W4:Y:S01]  /*26b30*/  LDL.LU R26, [R1+0x1c10] ;  /* 0x001c1000011a7983 */ /* 0x000f220000300800 */
[----:B------:R-:W-:-:S03]  /*26b40*/  LOP3.LUT R4, R25, 0xffff, RZ, 0xc0, !PT ;  /* 0x0000ffff19047812 */ /* 0x000fc600078ec0ff */
[----:B------:R-:W4:Y:S01]  /*26b50*/  LDL.LU R25, [R1+0x1c0c] ;  /* 0x001c0c0001197983 */ /* 0x000f220000300800 */
[----:B------:R-:W-:-:S03]  /*26b60*/  LOP3.LUT R7, R129, 0xffff, RZ, 0xc0, !PT ;  /* 0x0000ffff81077812 */ /* 0x000fc600078ec0ff */
[----:B------:R-:W4:Y:S01]  /*26b70*/  LDL.LU R24, [R1+0x1c08] ;  /* 0x001c080001187983 */ /* 0x000f220000300800 */
[----:B------:R-:W-:Y:S02]  /*26b80*/  LOP3.LUT R3, R119, 0xffff, RZ, 0xc0, !PT ;  /* 0x0000ffff77037812 */ /* 0x000fe400078ec0ff */
[----:B------:R-:W-:Y:S01]  /*26b90*/  PRMT R129, R6, 0x3340, R5 ;  /* 0x0000334006817816 */ /* 0x000fe20000000005 */
[----:B------:R-:W4:Y:S01]  /*26ba0*/  LDL.LU R119, [R1+0x1c04] ;  /* 0x001c040001777983 */ /* 0x000f220000300800 */
[----:B------:R-:W-:-:S03]  /*26bb0*/  LOP3.LUT R6, R118, 0xffff, RZ, 0xc0, !PT ;  /* 0x0000ffff76067812 */ /* 0x000fc600078ec0ff */
[----:B------:R-:W4:Y:S04]  /*26bc0*/  LDL.LU R118, [R1+0x1c00] ;  /* 0x001c000001767983 */ /* 0x000f280000300800 */
[----:B------:R-:W4:Y:S04]  /*26bd0*/  LDL R2, [R1+0x5e0] ;  /* 0x0005e00001027983 */ /* 0x000f280000100800 */
[----:B------:R-:W4:Y:S04]  /*26be0*/  LDL R220, [R1+0x5dc] ;  /* 0x0005dc0001dc7983 */ /* 0x000f280000100800 */
[----:B------:R-:W4:Y:S04]  /*26bf0*/  LDL R219, [R1+0x17b4] ;  /* 0x0017b40001db7983 */ /* 0x000f280000100800 */
[----:B------:R-:W4:Y:S01]  /*26c00*/  LDL R218, [R1+0x17b8] ;  /* 0x0017b80001da7983 */ /* 0x000f220000100800 */
[----:B------:R-:W-:-:S03]  /*26c10*/  PRMT R125, R10, 0x3340, R9 ;  /* 0x000033400a7d7816 */ /* 0x000fc60000000009 */
[----:B------:R-:W4:Y:S04]  /*26c20*/  LDL R217, [R1+0x1774] ;  /* 0x0017740001d97983 */ /* 0x000f280000100800 */
[----:B-1----:R-:W4:Y:S01]  /*26c30*/  LDL R191, [R1+0x1778] ;  /* 0x0017780001bf7983 */ /* 0x002f220000100800 */
[----:B------:R-:W-:Y:S02]  /*26c40*/  LOP3.LUT R10, R146, 0xffff, RZ, 0xc0, !PT ;  /* 0x0000ffff920a7812 */ /* 0x000fe400078ec0ff */
[----:B------:R-:W-:Y:S02]  /*26c50*/  PRMT R146, R4, 0x3340, R3 ;  /* 0x0000334004927816 */ /* 0x000fe40000000003 */
[----:B------:R-:W-:Y:S02]  /*26c60*/  LOP3.LUT R4, R151, 0xffff, RZ, 0xc0, !PT ;  /* 0x0000ffff97047812 */ /* 0x000fe400078ec0ff */
[----:B------:R-:W-:-:S02]  /*26c70*/  LOP3.LUT R3, R149, 0xffff, RZ, 0xc0, !PT ;  /* 0x0000ffff95037812 */ /* 0x000fc400078ec0ff */
[----:B------:R-:W-:Y:S01]  /*26c80*/  LOP3.LUT R9, R132, 0xffff, RZ, 0xc0, !PT ;  /* 0x0000ffff84097812 */ /* 0x000fe200078ec0ff */
[----:B------:R-:W4:Y:S04]  /*26c90*/  LDL R55, [R1+0x1734] ;  /* 0x0017340001377983 */ /* 0x000f280000100800 */
[----:B------:R-:W4:Y:S01]  /*26ca0*/  LDL R54, [R1+0x1738] ;  /* 0x0017380001367983 */ /* 0x000f220000100800 */
[----:B------:R-:W-:Y:S02]  /*26cb0*/  PRMT R149, R4, 0x3340, R3 ;  /* 0x0000334004957816 */ /* 0x000fe40000000003 */
[----:B------:R-:W-:Y:S02]  /*26cc0*/  LOP3.LUT R4, R141, 0xffff, RZ, 0xc0, !PT ;  /* 0x0000ffff8d047812 */ /* 0x000fe400078ec0ff */
[----:B------:R-:W-:-:S02]  /*26cd0*/  LOP3.LUT R3, R139, 0xffff, RZ, 0xc0, !PT ;  /* 0x0000ffff8b037812 */ /* 0x000fc400078ec0ff */
[----:B------:R-:W-:Y:S02]  /*26ce0*/  PRMT R132, R10, 0x3340, R9 ;  /* 0x000033400a847816 */ /* 0x000fe40000000009 */
[----:B------:R-:W-:Y:S01]  /*26cf0*/  LOP3.LUT R10, R148, 0xffff, RZ, 0xc0, !PT ;  /* 0x0000ffff940a7812 */ /* 0x000fe200078ec0ff */
[----:B------:R-:W4:Y:S01]  /*26d00*/  LDL R0, [R1+0x16f8] ;  /* 0x0016f80001007983 */ /* 0x000f220000100800 */
[----:B------:R-:W-:Y:S02]  /*26d10*/  PRMT R148, R4, 0x3340, R3 ;  /* 0x0000334004947816 */ /* 0x000fe40000000003 */
[----:B------:R-:W-:Y:S02]  /*26d20*/  LOP3.LUT R4, R91, 0xffff, RZ, 0xc0, !PT ;  /* 0x0000ffff5b047812 */ /* 0x000fe400078ec0ff */
[----:B------:R-:W-:Y:S02]  /*26d30*/  LOP3.LUT R3, R88, 0xffff, RZ, 0xc0, !PT ;  /* 0x0000ffff58037812 */ /* 0x000fe400078ec0ff */
[----:B------:R-:W-:Y:S01]  /*26d40*/  LOP3.LUT R8, R134, 0xffff, RZ, 0xc0, !PT ;  /* 0x0000ffff86087812 */ /* 0x000fe200078ec0ff */
[----:B------:R-:W4:Y:S04]  /*26d50*/  LDL R53, [R1+0x16f4] ;  /* 0x0016f40001357983 */ /* 0x000f280000100800 */
[----:B------:R-:W4:Y:S01]  /*26d60*/  LDL R52, [R1+0x16b4] ;  /* 0x0016b40001347983 */ /* 0x000f220000100800 */
[----:B------:R-:W-:-:S02]  /*26d70*/  PRMT R151, R4, 0x3340, R3 ;  /* 0x0000334004977816 */ /* 0x000fc40000000003 */
[----:B------:R-:W-:Y:S02]  /*26d80*/  LOP3.LUT R4, R18, 0xffff, RZ, 0xc0, !PT ;  /* 0x0000ffff12047812 */ /* 0x000fe400078ec0ff */
[----:B------:R-:W-:Y:S02]  /*26d90*/  LOP3.LUT R3, R14, 0xffff, RZ, 0xc0, !PT ;  /* 0x0000ffff0e037812 */ /* 0x000fe400078ec0ff */
[----:B------:R-:W-:Y:S02]  /*26da0*/  PRMT R134, R8, 0x3340, R7 ;  /* 0x0000334008867816 */ /* 0x000fe40000000007 */
[----:B------:R-:W-:Y:S02]  /*26db0*/  LOP3.LUT R8, R136, 0xffff, RZ, 0xc0, !PT ;  /* 0x0000ffff88087812 */ /* 0x000fe400078ec0ff */
[----:B------:R-:W-:Y:S02]  /*26dc0*/  LOP3.LUT R7, R131, 0xffff, RZ, 0xc0, !PT ;  /* 0x0000ffff83077812 */ /* 0x000fe400078ec0ff */
[----:B------:R-:W-:Y:S01]  /*26dd0*/  PRMT R91, R4, 0x3340, R3 ;  /* 0x00003340045b7816 */ /* 0x000fe20000000003 */
[----:B------:R-:W4:Y:S01]  /*26de0*/  LDL R51, [R1+0x16b8] ;  /* 0x0016b80001337983 */ /* 0x000f220000100800 */
[----:B------:R-:W-:-:S02]  /*26df0*/  LOP3.LUT R3, R13, 0xffff, RZ, 0xc0, !PT ;  /* 0x0000ffff0d037812 */ /* 0x000fc400078ec0ff */
[----:B------:R-:W-:Y:S02]  /*26e00*/  LOP3.LUT R4, R17, 0xffff, RZ, 0xc0, !PT ;  /* 0x0000ffff11047812 */ /* 0x000fe400078ec0ff */
[----:B------:R-:W-:Y:S02]  /*26e10*/  LOP3.LUT R9, R133, 0xffff, RZ, 0xc0, !PT ;  /* 0x0000ffff85097812 */ /* 0x000fe400078ec0ff */
[----:B------:R-:W-:Y:S02]  /*26e20*/  PRMT R133, R8, 0x3340, R7 ;  /* 0x0000334008857816 */ /* 0x000fe40000000007 */
[----:B------:R-:W-:Y:S02]  /*26e30*/  LOP3.LUT R7, R95, 0xffff, RZ, 0xc0, !PT ;  /* 0x0000ffff5f077812 */ /* 0x000fe400078ec0ff */
[----:B------:R-:W-:Y:S02]  /*26e40*/  PRMT R95, R4, 0x3340, R3 ;  /* 0x00003340045f7816 */ /* 0x000fe40000000003 */
[----:B------:R-:W-:Y:S01]  /*26e50*/  LOP3.LUT R5, R150, 0xffff, RZ, 0xc0, !PT ;  /* 0x0000ffff96057812 */ /* 0x000fe200078ec0ff */
[----:B------:R-:W4:Y:S04]  /*26e60*/  LDL R3, [R1+0x694] ;  /* 0x0006940001037983 */ /* 0x000f280000100800 */
        /* <DEDUP_REMOVED lines=23> */
[----:B------:R-:W-:Y:S02]  /*26fe0*/  LOP3.LUT R10, R138, 0xffff, RZ, 0xc0, !PT ;  /* 0x0000ffff8a0a7812 */ /* 0x000fe400078ec0ff */
[----:B------:R-:W-:Y:S02]  /*26ff0*/  PRMT R150, R8, 0x3340, R7 ;  /* 0x0000334008967816 */ /* 0x000fe40000000007 */
[----:B------:R-:W-:Y:S02]  /*27000*/  LOP3.LUT R8, R12, 0xffff, RZ, 0xc0, !PT ;  /* 0x0000ffff0c087812 */ /* 0x000fe400078ec0ff */
[----:B------:R-:W-:-:S02]  /*27010*/  PRMT R93, R6, 0x3340, R5 ;  /* 0x00003340065d7816 */ /* 0x000fc40000000005 */
[----:B------:R-:W-:Y:S02]  /*27020*/  LOP3.LUT R7, R11, 0xffff, RZ, 0xc0, !PT ;  /* 0x0000ffff0b077812 */ /* 0x000fe400078ec0ff */
[----:B------:R-:W-:Y:S01]  /*27030*/  PRMT R138, R10, 0x3340, R9 ;  /* 0x000033400a8a7816 */ /* 0x000fe20000000009 */
[----:B------:R-:W4:Y:S04]  /*27040*/  LDL R12, [R1+0x614] ;  /* 0x00061400010c7983 */ /* 0x000f280000100800 */
[----:B------:R-:W4:Y:S01]  /*27050*/  LDL R11, [R1+0x618] ;  /* 0x00061800010b7983 */ /* 0x000f220000100800 */
[----:B------:R-:W-:Y:S02]  /*27060*/  LOP3.LUT R10, R252, 0xffff, RZ, 0xc0, !PT ;  /* 0x0000fffffc0a7812 */ /* 0x000fe400078ec0ff */
[----:B------:R-:W-:Y:S01]  /*27070*/  LOP3.LUT R9, R248, 0xffff, RZ, 0xc0, !PT ;  /* 0x0000fffff8097812 */ /* 0x000fe200078ec0ff */
[----:B------:R-:W4:Y:S04]  /*27080*/  LDL R16, [R1+0x17ac] ;  /* 0x0017ac0001107983 */ /* 0x000f280000100800 */
[----:B------:R-:W4:Y:S04]  /*27090*/  LDL R15, [R1+0x17b0] ;  /* 0x0017b000010f7983 */ /* 0x000f280000100800 */
[----:B------:R-:W4:Y:S01]  /*270a0*/  LDL R6, [R1+0x16f0] ;  /* 0x0016f00001067983 */ /* 0x000f220000100800 */
[----:B------:R-:W-:-:S02]  /*270b0*/  PRMT R137, R10, 0x3340, R9 ;  /* 0x000033400a897816 */ /* 0x000fc40000000009 */
[----:B------:R-:W-:Y:S02]  /*270c0*/  LOP3.LUT R10, R251, 0xffff, RZ, 0xc0, !PT ;  /* 0x0000fffffb0a7812 */ /* 0x000fe400078ec0ff */
[----:B------:R-:W-:Y:S01]  /*270d0*/  LOP3.LUT R9, R23, 0xffff, RZ, 0xc0, !PT ;  /* 0x0000ffff17097812 */ /* 0x000fe200078ec0ff */
[----:B------:R-:W4:Y:S04]  /*270e0*/  LDL R18, [R1+0x6ac] ;  /* 0x0006ac0001127983 */ /* 0x000f280000100800 */
[----:B------:R-:W4:Y:S01]  /*270f0*/  LDL R17, [R1+0x1690] ;  /* 0x0016900001117983 */ /* 0x000f220000100800 */
[----:B--2---:R-:W-:Y:S02]  /*27100*/  PRMT R56, RZ, 0x7610, R56 ;  /* 0x00007610ff387816 */ /* 0x004fe40000000038 */
[----:B------:R-:W-:Y:S01]  /*27110*/  PRMT R141, R10, 0x3340, R9 ;  /* 0x000033400a8d7816 */ /* 0x000fe20000000009 */
[----:B------:R-:W2:Y:S04]  /*27120*/  LDL R19, [R1+0x5e4] ;  /* 0x0005e40001137983 */ /* 0x000ea80000100800 */
[----:B------:R-:W2:Y:S04]  /*27130*/  LDL R10, [R1+0x176c] ;  /* 0x00176c00010a7983 */ /* 0x000ea80000100800 */
[----:B------:R-:W2:Y:S01]  /*27140*/  LDL R9, [R1+0x1770] ;  /* 0x0017700001097983 */ /* 0x000ea20000100800 */
[----:B------:R-:W-:-:S03]  /*27150*/  PRMT R88, R8, 0x3340, R7 ;  /* 0x0000334008587816 */ /* 0x000fc60000000007 */
[----:B------:R-:W2:Y:S04]  /*27160*/  LDL R8, [R1+0x172c] ;  /* 0x00172c0001087983 */ /* 0x000ea80000100800 */
[----:B------:R-:W2:Y:S01]  /*27170*/  LDL R7, [R1+0x16ec] ;  /* 0x0016ec0001077983 */ /* 0x000ea20000100800 */
[----:B---3--:R-:W-:Y:S01]  /*27180*/  PRMT R48, RZ, 0x7610, R48 ;  /* 0x00007610ff307816 */ /* 0x008fe20000000030 */
[----:B----4-:R-:W-:Y:S02]  /*27190*/  @!P0 IMAD.MOV.U32 R4, RZ, RZ, R2 ;  /* 0x000000ffff048224 */ /* 0x010fe400078e0002 */
[----:B------:R-:W3:Y:S01]  /*271a0*/  LDL R2, [R1+0x698] ;  /* 0x0006980001027983 */ /* 0x000ee20000100800 */
[----:B------:R-:W-:Y:S01]  /*271b0*/  @!P0 IMAD.MOV.U32 R5, RZ, RZ, R220 ;  /* 0x000000ffff058224 */ /* 0x000fe200078e00dc */
[----:B------:R-:W-:-:S04]  /*271c0*/  PRMT R118, RZ, 0x7610, R118 ;  /* 0x00007610ff767816 */ /* 0x000fc80000000076 */
[----:B------:R0:W4:Y:S01]  /*271d0*/  @!P0 LDG.E.U8 R48, desc[UR60][R4.64] ;  /* 0x0000003c04308981 */ /* 0x000122000c1e1100 */
[----:B------:R-:W-:Y:S01]  /*271e0*/  PRMT R119, RZ, 0x7610, R119 ;  /* 0x00007610ff777816 */ /* 0x000fe20000000077 */
[----:B0-----:R-:W-:Y:S02]  /*271f0*/  @!P0 IMAD.MOV.U32 R4, RZ, RZ, R218 ;  /* 0x000000ffff048224 */ /* 0x001fe400078e00da */
[----:B------:R-:W-:-:S05]  /*27200*/  @!P0 IMAD.MOV.U32 R5, RZ, RZ, R219 ;  /* 0x000000ffff058224 */ /* 0x000fca00078e00db */
[----:B------:R0:W4:Y:S01]  /*27210*/  @!P0 LDG.E.U8 R118, desc[UR60][R4.64] ;  /* 0x0000003c04768981 */ /* 0x000122000c1e1100 */
[----:B------:R-:W-:Y:S01]  /*27220*/  PRMT R24, RZ, 0x7610, R24 ;  /* 0x00007610ff187816 */ /* 0x000fe20000000018 */
[----:B0-----:R-:W-:Y:S02]  /*27230*/  @!P0 IMAD.MOV.U32 R4, RZ, RZ, R191 ;  /* 0x000000ffff048224 */ /* 0x001fe400078e00bf */
[----:B------:R-:W-:-:S05]  /*27240*/  @!P0 IMAD.MOV.U32 R5, RZ, RZ, R217 ;  /* 0x000000ffff058224 */ /* 0x000fca00078e00d9 */
[----:B------:R0:W4:Y:S02]  /*27250*/  @!P0 LDG.E.U8 R119, desc[UR60][R4.64] ;  /* 0x0000003c04778981 */ /* 0x000124000c1e1100 */
[----:B0-----:R-:W-:Y:S02]  /*27260*/  @!P0 IMAD.MOV.U32 R4, RZ, RZ, R54 ;  /* 0x000000ffff048224 */ /* 0x001fe400078e0036 */
[----:B------:R-:W-:-:S05]  /*27270*/  @!P0 IMAD.MOV.U32 R5, RZ, RZ, R55 ;  /* 0x000000ffff058224 */ /* 0x000fca00078e0037 */
[----:B------:R0:W4:Y:S01]  /*27280*/  @!P0 LDG.E.U8 R24, desc[UR60][R4.64] ;  /* 0x0000003c04188981 */ /* 0x000122000c1e1100 */
[----:B------:R-:W-:Y:S01]  /*27290*/  PRMT R25, RZ, 0x7610, R25 ;  /* 0x00007610ff197816 */ /* 0x000fe20000000019 */
[----:B0-----:R-:W-:Y:S02]  /*272a0*/  @!P0 IMAD.MOV.U32 R4, RZ, RZ, R0 ;  /* 0x000000ffff048224 */ /* 0x001fe400078e0000 */
[----:B------:R-:W4:Y:S01]  /*272b0*/  LDL R0, [R1+0x1730] ;  /* 0x0017300001007983 */ /* 0x000f220000100800 */
[----:B------:R-:W-:Y:S01]  /*272c0*/  @!P0 IMAD.MOV.U32 R5, RZ, RZ, R53 ;  /* 0x000000ffff058224 */ /* 0x000fe200078e0035 */
[----:B------:R-:W-:-:S04]  /*272d0*/  PRMT R26, RZ, 0x7610, R26 ;  /* 0x00007610ff1a7816 */ /* 0x000fc8000000001a */
[----:B------:R0:W4:Y:S02]  /*272e0*/  @!P0 LDG.E.U8 R25, desc[UR60][R4.64] ;  /* 0x0000003c04198981 */ /* 0x000124000c1e1100 */
[----:B0-----:R-:W-:Y:S02]  /*272f0*/  @!P0 IMAD.MOV.U32 R4, RZ, RZ, R51 ;  /* 0x000000ffff048224 */ /* 0x001fe400078e0033 */
[----:B------:R-:W-:-:S05]  /*27300*/  @!P0 IMAD.MOV.U32 R5, RZ, RZ, R52 ;  /* 0x000000ffff058224 */ /* 0x000fca00078e0034 */
[----:B------:R0:W4:Y:S02]  /*27310*/  @!P0 LDG.E.U8 R26, desc[UR60][R4.64] ;  /* 0x0000003c041a8981 */ /* 0x000124000c1e1100 */
[----:B0-----:R-:W-:Y:S02]  /*27320*/  @!P0 IMAD.MOV.U32 R5, RZ, RZ, R3 ;  /* 0x000000ffff058224 */ /* 0x001fe400078e0003 */
[----:B------:R-:W4:Y:S01]  /*27330*/  LDL R3, [R1+0x16ac] ;  /* 0x0016ac0001037983 */ /* 0x000f220000100800 */
[----:B------:R-:W-:Y:S02]  /*27340*/  PRMT R27, RZ, 0x7610, R27 ;  /* 0x00007610ff1b7816 */ /* 0x000fe4000000001b */
[----:B------:R-:W-:Y:S02]  /*27350*/  PRMT R28, RZ, 0x7610, R28 ;  /* 0x00007610ff1c7816 */ /* 0x000fe4000000001c */
[----:B------:R-:W-:Y:S02]  /*27360*/  PRMT R29, RZ, 0x7610, R29 ;  /* 0x00007610ff1d7816 */ /* 0x000fe4000000001d */
[----:B------:R-:W-:-:S02]  /*27370*/  PRMT R30, RZ, 0x7610, R30 ;  /* 0x00007610ff1e7816 */ /* 0x000fc4000000001e */
[----:B------:R-:W-:Y:S02]  /*27380*/  PRMT R31, RZ, 0x7610, R31 ;  /* 0x00007610ff1f7816 */ /* 0x000fe4000000001f */
[----:B------:R-:W-:Y:S02]  /*27390*/  PRMT R87, RZ, 0x7610, R87 ;  /* 0x00007610ff577816 */ /* 0x000fe40000000057 */
[----:B------:R-:W-:Y:S01]  /*273a0*/  PRMT R86, RZ, 0x7610, R86 ;  /* 0x00007610ff567816 */ /* 0x000fe20000000056 */
[----:B---3--:R-:W-:Y:S02]  /*273b0*/  @!P0 IMAD.MOV.U32 R4, RZ, RZ, R2 ;  /* 0x000000ffff048224 */ /* 0x008fe400078e0002 */
[----:B------:R-:W3:Y:S04]  /*273c0*/  LDL R2, [R1+0x16b0] ;  /* 0x0016b00001027983 */ /* 0x000ee80000100800 */
[----:B------:R0:W3:Y:S02]  /*273d0*/  @!P0 LDG.E.U8 R27, desc[UR60][R4.64] ;  /* 0x0000003c041b8981 */ /* 0x0000e4000c1e1100 */
[----:B0-----:R-:W-:-:S02]  /*273e0*/  @!P0 IMAD.MOV.U32 R4, RZ, RZ, R13 ;  /* 0x000000ffff048224 */ /* 0x001fc400078e000d */
[----:B------:R-:W-:Y:S01]  /*273f0*/  @!P0 IMAD.MOV.U32 R5, RZ, RZ, R14 ;  /* 0x000000ffff058224 */ /* 0x000fe200078e000e */
[----:B------:R-:W3:Y:S04]  /*27400*/  LDL R13, [R1+0x690] ;  /* 0x00069000010d7983 */ /* 0x000ee80000100800 */
        /* <DEDUP_REMOVED lines=12> */
[----:B--2---:R-:W-:-:S02]  /*274d0*/  @!P0 IMAD.MOV.U32 R4, RZ, RZ, R9 ;  /* 0x000000ffff048224 */ /* 0x004fc400078e0009 */
[----:B------:R-:W-:Y:S01]  /*274e0*/  @!P0 IMAD.MOV.U32 R5, RZ, RZ, R10 ;  /* 0x000000ffff058224 */ /* 0x000fe200078e000a */
[----:B------:R-:W2:Y:S04]  /*274f0*/  LDL R9, [R1+0x17a8] ;  /* 0x0017a80001097983 */ /* 0x000ea80000100800 */
[----:B------:R-:W2:Y:S04]  /*27500*/  LDL R10, [R1+0x17a4] ;  /* 0x0017a400010a7983 */ /* 0x000ea80000100800 */
[----:B------:R4:W2:Y:S02]  /*27510*/  @!P0 LDG.E.U8 R31, desc[UR60][R4.64] ;  /* 0x0000003c041f8981 */ /* 0x0008a4000c1e1100 */
[----:B----4-:R-:W-:-:S02]  /*27520*/  @!P0 IMAD.MOV.U32 R4, RZ, RZ, R0 ;  /* 0x000000ffff048224 */ /* 0x010fc400078e0000 */
[----:B------:R-:W4:Y:S01]  /*27530*/  LDL R0, [R1+0x1768] ;  /* 0x0017680001007983 */ /* 0x000f220000100800 */
[----:B------:R-:W-:-:S03]  /*27540*/  @!P0 IMAD.MOV.U32 R5, RZ, RZ, R8 ;  /* 0x000000ffff058224 */ /* 0x000fc600078e0008 */
[----:B------:R-:W4:Y:S04]  /*27550*/  LDL R8, [R1+0x1764] ;  /* 0x0017640001087983 */ /* 0x000f280000100800 */
[----:B------:R0:W4:Y:S02]  /*27560*/  @!P0 LDG.E.U8 R87, desc[UR60][R4.64] ;  /* 0x0000003c04578981 */ /* 0x000124000c1e1100 */
[----:B0-----:R-:W-:Y:S02]  /*27570*/  @!P0 IMAD.MOV.U32 R4, RZ, RZ, R6 ;  /* 0x000000ffff048224 */ /* 0x001fe400078e0006 */
[----:B------:R-:W-:Y:S01]  /*27580*/  @!P0 IMAD.MOV.U32 R5, RZ, RZ, R7 ;  /* 0x000000ffff058224 */ /* 0x000fe200078e0007 */
[----:B------:R-:W4:Y:S04]  /*27590*/  LDL R6, [R1+0x1728] ;  /* 0x0017280001067983 */ /* 0x000f280000100800 */
[----:B------:R-:W4:Y:S04]  /*275a0*/  LDL R7, [R1+0x1724] ;  /* 0x0017240001077983 */ /* 0x000f280000100800 */
[----:B------:R0:W4:Y:S02]  /*275b0*/  @!P0 LDG.E.U8 R86, desc[UR60][R4.64] ;  /* 0x0000003c04568981 */ /* 0x000124000c1e1100 */
[----:B0-----:R-:W-:-:S02]  /*275c0*/  @!P0 IMAD.MOV.U32 R5, RZ, RZ, R3 ;  /* 0x000000ffff058224 */ /* 0x001fc400078e0003 */
[----:B------:R-:W4:Y:S01]  /*275d0*/  LDL R3, [R1+0x16e4] ;  /* 0x0016e40001037983 */ /* 0x000f220000100800 */
[----:B------:R-:W-:Y:S02]  /*275e0*/  PRMT R85, RZ, 0x7610, R85 ;  /* 0x00007610ff557816 */ /* 0x000fe40000000055 */
[----:B------:R-:W-:Y:S02]  /*275f0*/  PRMT R84, RZ, 0x7610, R84 ;  /* 0x00007610ff547816 */ /* 0x000fe40000000054 */
[----:B------:R-:W-:Y:S02]  /*27600*/  PRMT R83, RZ, 0x7610, R83 ;  /* 0x00007610ff537816 */ /* 0x000fe40000000053 */
[----:B------:R-:W-:Y:S02]  /*27610*/  PRMT R81, RZ, 0x7610, R81 ;  /* 0x00007610ff517816 */ /* 0x000fe40000000051 */
[----:B------:R-:W-:Y:S02]  /*27620*/  PRMT R80, RZ, 0x7610, R80 ;  /* 0x00007610ff507816 */ /* 0x000fe40000000050 */
[----:B------:R-:W-:-:S02]  /*27630*/  PRMT R79, RZ, 0x7610, R79 ;  /* 0x00007610ff4f7816 */ /* 0x000fc4000000004f */
[----:B------:R-:W-:Y:S01]  /*27640*/  PRMT R78, RZ, 0x7610, R78 ;  /* 0x00007610ff4e7816 */ /* 0x000fe2000000004e */
[----:B---3--:R-:W-:Y:S02]  /*27650*/  @!P0 IMAD.MOV.U32 R4, RZ, RZ, R2 ;  /* 0x000000ffff048224 */ /* 0x008fe400078e0002 */
[----:B------:R-:W3:Y:S04]  /*27660*/  LDL R2, [R1+0x16e8] ;  /* 0x0016e80001027983 */ /* 0x000ee80000100800 */
[----:B------:R0:W3:Y:S02]  /*27670*/  @!P0 LDG.E.U8 R85, desc[UR60][R4.64] ;  /* 0x0000003c04558981 */ /* 0x0000e4000c1e1100 */
[----:B0-----:R-:W-:Y:S02]  /*27680*/  @!P0 IMAD.MOV.U32 R4, RZ, RZ, R13 ;  /* 0x000000ffff048224 */ /* 0x001fe400078e000d */
        /* <DEDUP_REMOVED lines=120> */
[----:B------:R-:W-:Y:S01]  /*27e10*/  PRMT R57, RZ, 0x7610, R57 ;  /* 0x00007610ff397816 */ /* 0x000fe20000000039 */
[----:B---3--:R-:W-:-:S02]  /*27e20*/  @!P0 IMAD.MOV.U32 R4, RZ, RZ, R2 ;  /* 0x000000ffff048224 */ /* 0x008fc400078e0002 */
        /* <DEDUP_REMOVED lines=14> */
[----:B------:R-:W-:Y:S02]  /*27f10*/  PRMT R32, RZ, 0x7610, R32 ;  /* 0x00007610ff207816 */ /* 0x000fe40000000020 */
[----:B------:R-:W-:Y:S01]  /*27f20*/  PRMT R33, RZ, 0x7610, R33 ;  /* 0x00007610ff217816 */ /* 0x000fe20000000021 */
[----:B------:R-:W3:Y:S04]  /*27f30*/  LDL R16, [R1+0x1784] ;  /* 0x0017840001107983 */ /* 0x000ee80000100800 */
[----:B------:R2:W3:Y:S04]  /*27f40*/  @!P0 LDG.E.U8 R59, desc[UR60][R4.64] ;  /* 0x0000003c043b8981 */ /* 0x0004e8000c1e1100 */
[----:B------:R-:W3:Y:S01]  /*27f50*/  LDL R15, [R1+0x1788] ;  /* 0x00178800010f7983 */ /* 0x000ee20000100800 */
        /* <DEDUP_REMOVED lines=40> */
[----:B0-----:R-:W-:-:S02]  /*281e0*/  @!P0 IMAD.MOV.U32 R4, RZ, RZ, R17 ;  /* 0x000000ffff048224 */ /* 0x001fc400078e0011 */
[----:B------:R-:W-:Y:S01]  /*281f0*/  @!P0 IMAD.MOV.U32 R5, RZ, RZ, R18 ;  /* 0x000000ffff058224 */ /* 0x000fe200078e0012 */
[----:B------:R-:W-:Y:S02]  /*28200*/  PRMT R39, RZ, 0x7610, R39 ;  /* 0x00007610ff277816 */ /* 0x000fe40000000027 */
[----:B------:R-:W-:Y:S01]  /*28210*/  PRMT R40, RZ, 0x7610, R40 ;  /* 0x00007610ff287816 */ /* 0x000fe20000000028 */
[----:B------:R-:W2:Y:S04]  /*28220*/  LDL R18, [R1+0x5e8] ;  /* 0x0005e80001127983 */ /* 0x000ea80000100800 */
[----:B------:R4:W2:Y:S01]  /*28230*/  @!P0 LDG.E.U8 R36, desc[UR60][R4.64] ;  /* 0x0000003c04248981 */ /* 0x0008a2000c1e1100 */
[----:B------:R-:W-:-:S03]  /*28240*/  PRMT R41, RZ, 0x7610, R41 ;  /* 0x00007610ff297816 */ /* 0x000fc60000000029 */
[----:B------:R-:W2:Y:S01]  /*28250*/  LDL R17, [R1+0x177c] ;  /* 0x00177c0001117983 */ /* 0x000ea20000100800 */
[----:B----4-:R-:W-:-:S03]  /*28260*/  @!P0 IMAD.MOV.U32 R4, RZ, RZ, R0 ;  /* 0x000000ffff048224 */ /* 0x010fc600078e0000 */
        /* <DEDUP_REMOVED lines=41> */
[----:B------:R-:W2:Y:S04]  /*28500*/  LDL R8, [R1+0x65c] ;  /* 0x00065c0001087983 */ /* 0x000ea80000100800 */
[----:B------:R0:W2:Y:S02]  /*28510*/  @!P0 LDG.E.U8 R44, desc[UR60][R4.64] ;  /* 0x0000003c042c8981 */ /* 0x0000a4000c1e1100 */
[----:B0-----:R-:W-:Y:S02]  /*28520*/  @!P0 IMAD.MOV.U32 R4, RZ, RZ, R6 ;  /* 0x000000ffff048224 */ /* 0x001fe400078e0006 */
[----:B------:R-:W-:Y:S01]  /*28530*/  @!P0 IMAD.MOV.U32 R5, RZ, RZ, R7 ;  /* 0x000000ffff058224 */ /* 0x000fe200078e0007 */
[----:B------:R-:W2:Y:S04]  /*28540*/  LDL R6, [R1+0x61c] ;  /* 0x00061c0001067983 */ /* 0x000ea80000100800 */
[----:B------:R-:W2:Y:S04]  /*28550*/  LDL R7, [R1+0x660] ;  /* 0x0006600001077983 */ /* 0x000ea80000100800 */
[----:B------:R0:W2:Y:S02]  /*28560*/  @!P0 LDG.E.U8 R45, desc[UR60][R4.64] ;  /* 0x0000003c042d8981 */ /* 0x0000a4000c1e1100 */
[----:B0-----:R-:W-:-:S02]  /*28570*/  @!P0 IMAD.MOV.U32 R5, RZ, RZ, R3 ;  /* 0x000000ffff058224 */ /* 0x001fc400078e0003 */
[----:B------:R-:W2:Y:S04]  /*28580*/  LDL R3, [R1+0x620] ;  /* 0x0006200001037983 */ /* 0x000ea80000100800 */
[----:B------:R-:W2:Y:S04]  /*28590*/  LDL.LU R218, [R1+0x198] ;  /* 0x0001980001da7983 */ /* 0x000ea80000300800 */
[----:B------:R-:W2:Y:S01]  /*285a0*/  LDL.LU R52, [R1+0x194] ;  /* 0x0001940001347983 */ /* 0x000ea20000300800 */
[----:B------:R-:W-:Y:S02]  /*285b0*/  PRMT R46, RZ, 0x7610, R46 ;  /* 0x00007610ff2e7816 */ /* 0x000fe4000000002e */
[----:B------:R-:W-:-:S02]  /*285c0*/  PRMT R47, RZ, 0x7610, R47 ;  /* 0x00007610ff2f7816 */ /* 0x000fc4000000002f */
[----:B------:R-:W-:Y:S02]  /*285d0*/  PRMT R49, RZ, 0x7610, R49 ;  /* 0x00007610ff317816 */ /* 0x000fe40000000031 */
[----:B------:R-:W-:Y:S02]  /*285e0*/  PRMT R50, RZ, 0x7610, R50 ;  /* 0x00007610ff327816 */ /* 0x000fe40000000032 */
[----:B------:R-:W-:Y:S01]  /*285f0*/  PRMT R252, RZ, 0x7610, R252 ;  /* 0x00007610fffc7816 */ /* 0x000fe200000000fc */
[----:B------:R-:W2:Y:S01]  /*28600*/  LDL.LU R54, [R1+0x190] ;  /* 0x0001900001367983 */ /* 0x000ea20000300800 */
[----:B------:R-:W-:Y:S02]  /*28610*/  PRMT R251, RZ, 0x7610, R251 ;  /* 0x00007610fffb7816 */ /* 0x000fe400000000fb */
[----:B------:R-:W-:Y:S02]  /*28620*/  PRMT R250, RZ, 0x7610, R250 ;  /* 0x00007610fffa7816 */ /* 0x000fe400000000fa */
[----:B------:R-:W-:Y:S01]  /*28630*/  PRMT R249, RZ, 0x7610, R249 ;  /* 0x00007610fff97816 */ /* 0x000fe200000000f9 */
[----:B---3--:R-:W-:-:S02]  /*28640*/  @!P0 IMAD.MOV.U32 R4, RZ, RZ, R2 ;  /* 0x000000ffff048224 */ /* 0x008fc400078e0002 */
[----:B------:R-:W3:Y:S04]  /*28650*/  LDL.LU R2, [R1+0x17c] ;  /* 0x00017c0001027983 */ /* 0x000ee80000300800 */
[----:B------:R0:W3:Y:S04]  /*28660*/  @!P0 LDG.E.U8 R46, desc[UR60][R4.64] ;  /* 0x0000003c042e8981 */ /* 0x0000e8000c1e1100 */
[----:B------:R-:W3:Y:S04]  /*28670*/  LDL.LU R51, [R1+0x15c] ;  /* 0x00015c0001337983 */ /* 0x000ee80000300800 */
[----:B------:R-:W3:Y:S04]  /*28680*/  LDL.LU R53, [R1+0x158] ;  /* 0x0001580001357983 */ /* 0x000ee80000300800 */
[----:B------:R-:W3:Y:S01]  /*28690*/  LDL.LU R55, [R1+0x154] ;  /* 0x0001540001377983 */ /* 0x000ee20000300800 */
[----:B0-----:R-:W-:-:S02]  /*286a0*/  @!P0 IMAD.MOV.U32 R4, RZ, RZ, R18 ;  /* 0x000000ffff048224 */ /* 0x001fc400078e0012 */
[----:B------:R-:W-:-:S05]  /*286b0*/  @!P0 IMAD.MOV.U32 R5, RZ, RZ, R19 ;  /* 0x000000ffff058224 */ /* 0x000fca00078e0013 */
[----:B------:R0:W3:Y:S02]  /*286c0*/  @!P0 LDG.E.U8 R47, desc[UR60][R4.64] ;  /* 0x0000003c042f8981 */ /* 0x0000e4000c1e1100 */
[----:B0-----:R-:W-:Y:S02]  /*286d0*/  @!P0 IMAD.MOV.U32 R4, RZ, RZ, R16 ;  /* 0x000000ffff048224 */ /* 0x001fe400078e0010 */
        /* <DEDUP_REMOVED lines=9> */
[----:B----4-:R-:W-:Y:S02]  /*28770*/  @!P0 IMAD.MOV.U32 R4, RZ, RZ, R0 ;  /* 0x000000ffff048224 */ /* 0x010fe400078e0000 */
[----:B------:R-:W4:Y:S04]  /*28780*/  LDL.LU R0, [R1+0x144] ;  /* 0x0001440001007983 */ /* 0x000f280000300800 */
[----:B------:R2:W4:Y:S04]  /*28790*/  @!P0 LDG.E.U8 R251, desc[UR60][R4.64] ;  /* 0x0000003c04fb8981 */ /* 0x000528000c1e1100 */
[----:B------:R-:W4:Y:S04]  /*287a0*/  LDL.LU R217, [R1+0x138] ;  /* 0x0001380001d97983 */ /* 0x000f280000300800 */
[----:B------:R-:W4:Y:S04]  /*287b0*/  LDL.LU R224, [R1+0x134] ;  /* 0x0001340001e07983 */ /* 0x000f280000300800 */
[----:B------:R-:W4:Y:S04]  /*287c0*/  LDL.LU R222, [R1+0x130] ;  /* 0x0001300001de7983 */ /* 0x000f280000300800 */
[----:B------:R-:W4:Y:S01]  /*287d0*/  LDL.LU R220, [R1+0x124] ;  /* 0x0001240001dc7983 */ /* 0x000f220000300800 */
[----:B--2---:R-:W-:-:S02]  /*287e0*/  @!P0 IMAD.MOV.U32 R4, RZ, RZ, R9 ;  /* 0x000000ffff048224 */ /* 0x004fc400078e0009 */
[----:B------:R-:W-:-:S05]  /*287f0*/  @!P0 IMAD.MOV.U32 R5, RZ, RZ, R10 ;  /* 0x000000ffff058224 */ /* 0x000fca00078e000a */
[----:B------:R0:W2:Y:S02]  /*28800*/  @!P0 LDG.E.U8 R250, desc[UR60][R4.64] ;  /* 0x0000003c04fa8981 */ /* 0x0000a4000c1e1100 */
[----:B0-----:R-:W-:Y:S02]  /*28810*/  @!P0 IMAD.MOV.U32 R4, RZ, RZ, R7 ;  /* 0x000000ffff048224 */ /* 0x001fe400078e0007 */
[----:B------:R-:W-:Y:S01]  /*28820*/  @!P0 IMAD.MOV.U32 R5, RZ, RZ, R8 ;  /* 0x000000ffff058224 */ /* 0x000fe200078e0008 */
[----:B------:R-:W-:-:S04]  /*28830*/  LOP3.LUT R8, R218, 0xffff, RZ, 0xc0, !PT ;  /* 0x0000ffffda087812 */ /* 0x000fc800078ec0ff */
[----:B------:R0:W2:Y:S04]  /*28840*/  @!P0 LDG.E.U8 R249, desc[UR60][R4.64] ;  /* 0x0000003c04f98981 */ /* 0x0000a8000c1e1100 */
[----:B------:R-:W2:Y:S01]  /*28850*/  LDL.LU R218, [R1+0x118] ;  /* 0x0001180001da7983 */ /* 0x000ea20000300800 */
[----:B0-----:R-:W-:Y:S01]  /*28860*/  @!P0 IMAD.MOV.U32 R5, RZ, RZ, R6 ;  /* 0x000000ffff058224 */ /* 0x001fe200078e0006 */
[----:B------:R-:W-:Y:S02]  /*28870*/  LOP3.LUT R6, R52, 0xffff, RZ, 0xc0, !PT ;  /* 0x0000ffff34067812 */ /* 0x000fe400078ec0ff */
[----:B------:R-:W2:Y:S01]  /*28880*/  LDL.LU R52, [R1+0x114] ;  /* 0x0001140001347983 */ /* 0x000ea20000300800 */
[----:B------:R-:W-:Y:S01]  /*28890*/  PRMT R248, RZ, 0x7610, R248 ;  /* 0x00007610fff87816 */ /* 0x000fe200000000f8 */
[----:B------:R-:W-:Y:S01]  /*288a0*/  @!P0 IMAD.MOV.U32 R4, RZ, RZ, R3 ;  /* 0x000000ffff048224 */ /* 0x000fe200078e0003 */
[----:B------:R-:W-:-:S02]  /*288b0*/  LOP3.LUT R3, R94, 0xffff, RZ, 0xc0, !PT ;  /* 0x0000ffff5e037812 */ /* 0x000fc400078ec0ff */
[----:B------:R-:W-:Y:S02]  /*288c0*/  LOP3.LUT R9, R90, 0xffff, RZ, 0xc0, !PT ;  /* 0x0000ffff5a097812 */ /* 0x000fe400078ec0ff */
[----:B------:R0:W2:Y:S01]  /*288d0*/  @!P0 LDG.E.U8 R248, desc[UR60][R4.64] ;  /* 0x0000003c04f88981 */ /* 0x0000a2000c1e1100 */
[----:B------:R-:W-:Y:S02]  /*288e0*/  LOP3.LUT R10, R92, 0xffff, RZ, 0xc0, !PT ;  /* 0x0000ffff5c0a7812 */ /* 0x000fe400078ec0ff */
[----:B0-----:R-:W-:Y:S02]  /*288f0*/  LOP3.LUT R5, R97, 0xffff, RZ, 0xc0, !PT ;  /* 0x0000ffff61057812 */ /* 0x001fe400078ec0ff */
[----:B------:R-:W-:Y:S02]  /*28900*/  LOP3.LUT R4, R54, 0xffff, RZ, 0xc0, !PT ;  /* 0x0000ffff36047812 */ /* 0x000fe400078ec0ff */
[----:B------:R-:W2:Y:S01]  /*28910*/  LDL.LU R54, [R1+0x110] ;  /* 0x0001100001367983 */ /* 0x000ea20000300800 */
[----:B------:R-:W-:-:S02]  /*28920*/  PRMT R92, R6, 0x3340, R5 ;  /* 0x00003340065c7816 */ /* 0x000fc40000000005 */
[----:B------:R-:W-:Y:S02]  /*28930*/  PRMT R94, R4, 0x3340, R3 ;  /* 0x00003340045e7816 */ /* 0x000fe40000000003 */
[----:B------:R-:W-:Y:S02]  /*28940*/  LOP3.LUT R5, R103, 0xffff, RZ, 0xc0, !PT ;  /* 0x0000ffff67057812 */ /* 0x000fe400078ec0ff */
[----:B------:R-:W-:Y:S02]  /*28950*/  PRMT R97, R10, 0x3340, R9 ;  /* 0x000033400a617816 */ /* 0x000fe40000000009 */
[----:B------:R-:W-:Y:S02]  /*28960*/  LOP3.LUT R3, R101, 0xffff, RZ, 0xc0, !PT ;  /* 0x0000ffff65037812 */ /* 0x000fe400078ec0ff */
[----:B------:R-:W-:Y:S02]  /*28970*/  LOP3.LUT R10, R99, 0xffff, RZ, 0xc0, !PT ;  /* 0x0000ffff630a7812 */ /* 0x000fe400078ec0ff */
[----:B------:R-:W-:-:S04]  /*28980*/  LOP3.LUT R9, R96, 0xffff, RZ, 0xc0, !PT ;  /* 0x0000ffff60097812 */ /* 0x000fc800078ec0ff */
[----:B------:R-:W-:Y:S02]  /*28990*/  PRMT R96, R10, 0x3340, R9 ;  /* 0x000033400a607816 */ /* 0x000fe40000000009 */
[----:B------:R-:W-:Y:S02]  /*289a0*/  LOP3.LUT R9, R98, 0xffff, RZ, 0xc0, !PT ;  /* 0x0000ffff62097812 */ /* 0x000fe400078ec0ff */
[----:B------:R-:W-:Y:S02]  /*289b0*/  LOP3.LUT R10, R100, 0xffff, RZ, 0xc0, !PT ;  /* 0x0000ffff640a7812 */ /* 0x000fe400078ec0ff */
[----:B---3--:R-:W-:Y:S02]  /*289c0*/  LOP3.LUT R7, R2, 0xffff, RZ, 0xc0, !PT ;  /* 0x0000ffff02077812 */ /* 0x008fe400078ec0ff */
[----:B------:R-:W3:Y:S02]  /*289d0*/  LDL.LU R2, [R1+0x104] ;  /* 0x0001040001027983 */ /* 0x000ee40000300800 */
[----:B------:R-:W-:-:S02]  /*289e0*/  PRMT R90, R8, 0x3340, R7 ;  /* 0x00003340085a7816 */ /* 0x000fc40000000007 */
[----:B------:R-:W-:Y:S02]  /*289f0*/  LOP3.LUT R8, R51, 0xffff, RZ, 0xc0, !PT ;  /* 0x0000ffff33087812 */ /* 0x000fe400078ec0ff */
[----:B------:R-:W-:Y:S01]  /*28a00*/  LOP3.LUT R6, R53, 0xffff, RZ, 0xc0, !PT ;  /* 0x0000ffff35067812 */ /* 0x000fe200078ec0ff */
[----:B------:R-:W3:Y:S01]  /*28a10*/  LDL.LU R51, [R1+0xf8] ;  /* 0x0000f80001337983 */ /* 0x000ee20000300800 */
[----:B------:R-:W-:-:S03]  /*28a20*/  LOP3.LUT R4, R55, 0xffff, RZ, 0xc0, !PT ;  /* 0x0000ffff37047812 */ /* 0x000fc600078ec0ff */
[----:B------:R-:W3:Y:S04]  /*28a30*/  LDL.LU R53, [R1+0xf4] ;  /* 0x0000f40001357983 */ /* 0x000ee80000300800 */
[----:B------:R-:W3:Y:S01]  /*28a40*/  LDL.LU R55, [R1+0xf0] ;  /* 0x0000f00001377983 */ /* 0x000ee20000300800 */
[----:B------:R-:W-:Y:S02]  /*28a50*/  PRMT R101, R6, 0x3340, R5 ;  /* 0x0000334006657816 */ /* 0x000fe40000000005 */
[----:B------:R-:W-:Y:S02]  /*28a60*/  LOP3.LUT R5, R105, 0xffff, RZ, 0xc0, !PT ;  /* 0x0000ffff69057812 */ /* 0x000fe400078ec0ff */
[----:B------:R-:W-:Y:S02]  /*28a70*/  PRMT R103, R4, 0x3340, R3 ;  /* 0x0000334004677816 */ /* 0x000fe40000000003 */
[----:B----4-:R-:W-:-:S02]  /*28a80*/  LOP3.LUT R7, R0, 0xffff, RZ, 0xc0, !PT ;  /* 0x0000ffff00077812 */ /* 0x010fc400078ec0ff */
[----:B------:R-:W4:Y:S04]  /*28a90*/  LDL.LU R0, [R1+0xec] ;  /* 0x0000ec0001007983 */ /* 0x000f280000300800 */
[----:B------:R-:W4:Y:S04]  /*28aa0*/  LDL.LU R20, [R1+0xe8] ;  /* 0x0000e80001147983 */ /* 0x000f280000300800 */
[----:B------:R-:W4:Y:S04]  /*28ab0*/  LDL.LU R21, [R1+0xe4] ;  /* 0x0000e40001157983 */ /* 0x000f280000300800 */
[----:B------:R-:W4:Y:S04]  /*28ac0*/  LDL.LU R23, [R1+0xdc] ;  /* 0x0000dc0001177983 */ /* 0x000f280000300800 */
[----:B------:R-:W4:Y:S04]  /*28ad0*/  LDL.LU R22, [R1+0xd4] ;  /* 0x0000d40001167983 */ /* 0x000f280000300800 */
[----:B------:R-:W4:Y:S04]  /*28ae0*/  LDL.LU R231, [R1+0x17e4] ;  /* 0x0017e40001e77983 */ /* 0x000f280000300800 */
[----:B------:R-:W4:Y:S04]  /*28af0*/  LDL.LU R229, [R1+0x17e8] ;  /* 0x0017e80001e57983 */ /* 0x000f280000300800 */
[----:B------:R-:W4:Y:S04]  /*28b00*/  LDL.LU R191, [R1+0x568] ;  /* 0x0005680001bf7983 */ /* 0x000f280000300800 */
[----:B------:R-:W4:Y:S01]  /*28b10*/  LDL.LU R221, [R1+0x594] ;  /* 0x0005940001dd7983 */ /* 0x000f220000300800 */
[----:B------:R-:W-:-:S03]  /*28b20*/  PRMT R99, R8, 0x3340, R7 ;  /* 0x0000334008637816 */ /* 0x000fc60000000007 */
[----:B------:R-:W4:Y:S01]  /*28b30*/  LDL.LU R226, [R1+0x17dc] ;  /* 0x0017dc0001e27983 */ /* 0x000f220000300800 */
[----:B------:R-:W-:Y:S02]  /*28b40*/  LOP3.LUT R8, R217, 0xffff, RZ, 0xc0, !PT ;  /* 0x0000ffffd9087812 */ /* 0x000fe400078ec0ff */
[----:B------:R-:W-:Y:S01]  /*28b50*/  LOP3.LUT R7, R220, 0xffff, RZ, 0xc0, !PT ;  /* 0x0000ffffdc077812 */ /* 0x000fe200078ec0ff */
[----:B------:R-:W4:Y:S01]  /*28b60*/  LDL.LU R223, [R1+0x17e0] ;  /* 0x0017e00001df7983 */ /* 0x000f220000300800 */
[----:B------:R-:W-:-:S03]  /*28b70*/  LOP3.LUT R6, R224, 0xffff, RZ, 0xc0, !PT ;  /* 0x0000ffffe0067812 */ /* 0x000fc600078ec0ff */
[----:B------:R-:W4:Y:S04]  /*28b80*/  LDL.LU R219, [R1+0x52c] ;  /* 0x00052c0001db7983 */ /* 0x000f280000300800 */
[----:B------:R-:W4:Y:S01]  /*28b90*/  LDL.LU R217, [R1+0x548] ;  /* 0x0005480001d97983 */ /* 0x000f220000300800 */
[----:B------:R-:W-:-:S03]  /*28ba0*/  LOP3.LUT R4, R222, 0xffff, RZ, 0xc0, !PT ;  /* 0x0000ffffde047812 */ /* 0x000fc600078ec0ff */
[----:B------:R-:W4:Y:S01]  /*28bb0*/  LDL.LU R224, [R1+0x508] ;  /* 0x0005080001e07983 */ /* 0x000f220000300800 */
[----:B------:R-:W-:-:S03]  /*28bc0*/  PRMT R98, R8, 0x3340, R7 ;  /* 0x0000334008627816 */ /* 0x000fc60000000007 */
[----:B------:R-:W4:Y:S01]  /*28bd0*/  LDL.LU R222, [R1+0x17d8] ;  /* 0x0017d80001de7983 */ /* 0x000f220000300800 */
[----:B------:R-:W-:-:S03]  /*28be0*/  PRMT R100, R6, 0x3340, R5 ;  /* 0x0000334006647816 */ /* 0x000fc60000000005 */
[----:B------:R-:W4:Y:S01]  /*28bf0*/  LDL.LU R220, [R1+0x4fc] ;  /* 0x0004fc0001dc7983 */ /* 0x000f220000300800 */
[----:B--2---:R-:W-:-:S03]  /*28c00*/  LOP3.LUT R8, R218, 0xffff, RZ, 0xc0, !PT ;  /* 0x0000ffffda087812 */ /* 0x004fc600078ec0ff */
[----:B------:R-:W2:Y:S01]  /*28c10*/  LDL.LU R218, [R1+0x524] ;  /* 0x0005240001da7983 */ /* 0x000ea20000300800 */
[----:B------:R-:W-:-:S03]  /*28c20*/  LOP3.LUT R6, R52, 0xffff, RZ, 0xc0, !PT ;  /* 0x0000ffff34067812 */ /* 0x000fc600078ec0ff */
[----:B------:R-:W2:Y:S01]  /*28c30*/  LDL.LU R52, [R1+0x4e4] ;  /* 0x0004e40001347983 */ /* 0x000ea20000300800 */
[----:B------:R-:W-:Y:S02]  /*28c40*/  LOP3.LUT R3, R102, 0xffff, RZ, 0xc0, !PT ;  /* 0x0000ffff66037812 */ /* 0x000fe400078ec0ff */
[----:B------:R-:W-:Y:S02]  /*28c50*/  PRMT R105, R10, 0x3340, R9 ;  /* 0x000033400a697816 */ /* 0x000fe40000000009 */
[----:B------:R-:W-:Y:S02]  /*28c60*/  PRMT R102, R4, 0x3340, R3 ;  /* 0x0000334004667816 */ /* 0x000fe40000000003 */
[----:B------:R-:W-:Y:S02]  /*28c70*/  LOP3.LUT R3, R109, 0xffff, RZ, 0xc0, !PT ;  /* 0x0000ffff6d037812 */ /* 0x000fe400078ec0ff */
[----:B------:R-:W-:Y:S02]  /*28c80*/  LOP3.LUT R5, R111, 0xffff, RZ, 0xc0, !PT ;  /* 0x0000ffff6f057812 */ /* 0x000fe400078ec0ff */
[----:B------:R-:W-:-:S02]  /*28c90*/  LOP3.LUT R10, R107, 0xffff, RZ, 0xc0, !PT ;  /* 0x0000ffff6b0a7812 */ /* 0x000fc400078ec0ff */
[----:B------:R-:W-:Y:S02]  /*28ca0*/  LOP3.LUT R9, R104, 0xffff, RZ, 0xc0, !PT ;  /* 0x0000ffff68097812 */ /* 0x000fe400078ec0ff */
[----:B------:R-:W-:Y:S02]  /*28cb0*/  PRMT R109, R6, 0x3340, R5 ;  /* 0x00003340066d7816 */ /* 0x000fe40000000005 */
[----:B------:R-:W-:Y:S02]  /*28cc0*/  LOP3.LUT R4, R54, 0xffff, RZ, 0xc0, !PT ;  /* 0x0000ffff36047812 */ /* 0x000fe400078ec0ff */
[----:B------:R-:W2:Y:S02]  /*28cd0*/  LDL.LU R54, [R1+0xe0] ;  /* 0x0000e00001367983 */ /* 0x000ea40000300800 */
[----:B------:R-:W-:Y:S02]  /*28ce0*/  PRMT R111, R4, 0x3340, R3 ;  /* 0x00003340046f7816 */ /* 0x000fe40000000003 */
[----:B------:R-:W-:-:S02]  /*28cf0*/  LOP3.LUT R3, R110, 0xffff, RZ, 0xc0, !PT ;  /* 0x0000ffff6e037812 */ /* 0x000fc400078ec0ff */
[----:B------:R-:W-:Y:S02]  /*28d00*/  PRMT R104, R10, 0x3340, R9 ;  /* 0x000033400a687816 */ /* 0x000fe40000000009 */
[----:B------:R-:W-:Y:S02]  /*28d10*/  LOP3.LUT R10, R108, 0xffff, RZ, 0xc0, !PT ;  /* 0x0000ffff6c0a7812 */ /* 0x000fe400078ec0ff */
[----:B------:R-:W-:Y:S02]  /*28d20*/  LOP3.LUT R9, R106, 0xffff, RZ, 0xc0, !PT ;  /* 0x0000ffff6a097812 */ /* 0x000fe400078ec0ff */
[----:B------:R-:W-:Y:S02]  /*28d30*/  LOP3.LUT R5, R113, 0xffff, RZ, 0xc0, !PT ;  /* 0x0000ffff71057812 */ /* 0x000fe400078ec0ff */
[----:B------:R-:W-:Y:S02]  /*28d40*/  PRMT R113, R10, 0x3340, R9 ;  /* 0x000033400a717816 */ /* 0x000fe40000000009 */
[----:B------:R-:W-:-:S02]  /*28d50*/  LOP3.LUT R9, R82, 0xffff, RZ, 0xc0, !PT ;  /* 0x0000ffff52097812 */ /* 0x000fc400078ec0ff */
[----:B------:R-:W-:-:S04]  /*28d60*/  LOP3.LUT R10, R112, 0xffff, RZ, 0xc0, !PT ;  /* 0x0000ffff700a7812 */ /* 0x000fc800078ec0ff */
[----:B------:R-:W-:Y:S02]  /*28d70*/  PRMT R112, R10, 0x3340, R9 ;  /* 0x000033400a707816 */ /* 0x000fe40000000009 */
[----:B---3--:R-:W-:Y:S02]  /*28d80*/  LOP3.LUT R7, R2, 0xffff, RZ, 0xc0, !PT ;  /* 0x0000ffff02077812 */ /* 0x008fe400078ec0ff */
[----:B------:R-:W3:Y:S02]  /*28d90*/  LDL.LU R2, [R1+0xd8] ;  /* 0x0000d80001027983 */ /* 0x000ee40000300800 */
[----:B------:R-:W-:Y:S02]  /*28da0*/  PRMT R107, R8, 0x3340, R7 ;  /* 0x00003340086b7816 */ /* 0x000fe40000000007 */
[----:B------:R-:W-:Y:S02]  /*28db0*/  LOP3.LUT R8, R51, 0xffff, RZ, 0xc0, !PT ;  /* 0x0000ffff33087812 */ /* 0x000fe400078ec0ff */
[----:B------:R-:W-:-:S02]  /*28dc0*/  LOP3.LUT R6, R53, 0xffff, RZ, 0xc0, !PT ;  /* 0x0000ffff35067812 */ /* 0x000fc400078ec0ff */
[----:B------:R-:W-:Y:S01]  /*28dd0*/  LOP3.LUT R4, R55, 0xffff, RZ, 0xc0, !PT ;  /* 0x0000ffff37047812 */ /* 0x000fe200078ec0ff */
[----:B------:R-:W3:Y:S04]  /*28de0*/  LDL.LU R51, [R1+0xd0] ;  /* 0x0000d00001337983 */ /* 0x000ee80000300800 */
[----:B------:R-:W3:Y:S04]  /*28df0*/  LDL.LU R53, [R1+0xcc] ;  /* 0x0000cc0001357983 */ /* 0x000ee80000300800 */
[----:B------:R-:W3:Y:S01]  /*28e00*/  LDL.LU R55, [R1+0xc8] ;  /* 0x0000c80001377983 */ /* 0x000ee20000300800 */
[----:B------:R-:W-:-:S02]  /*28e10*/  PRMT R110, R4, 0x3340, R3 ;  /* 0x00003340046e7816 */ /* 0x000fc40000000003 */
[----:B------:R-:W-:Y:S02]  /*28e20*/  LOP3.LUT R3, R115, 0xffff, RZ, 0xc0, !PT ;  /* 0x0000ffff73037812 */ /* 0x000fe400078ec0ff */
[----:B------:R-:W-:Y:S02]  /*28e30*/  PRMT R108, R6, 0x3340, R5 ;  /* 0x00003340066c7816 */ /* 0x000fe40000000005 */
[----:B----4-:R-:W-:Y:S02]  /*28e40*/  LOP3.LUT R7, R0, 0xffff, RZ, 0xc0, !PT ;  /* 0x0000ffff00077812 */ /* 0x010fe400078ec0ff */
[----:B------:R-:W4:Y:S01]  /*28e50*/  LDL.LU R0, [R1+0xc4] ;  /* 0x0000c40001007983 */ /* 0x000f220000300800 */
[----:B------:R-:W-:Y:S02]  /*28e60*/  LOP3.LUT R4, R23, 0xffff, RZ, 0xc0, !PT ;  /* 0x0000ffff17047812 */ /* 0x000fe400078ec0ff */
[----:B------:R-:W-:Y:S02]  /*28e70*/  PRMT R106, R8, 0x3340, R7 ;  /* 0x00003340086a7816 */ /* 0x000fe40000000007 */
[----:B------:R-:W-:-:S02]  /*28e80*/  PRMT R82, R4, 0x3340, R3 ;  /* 0x0000334004527816 */ /* 0x000fc40000000003 */
[----:B------:R-:W-:Y:S02]  /*28e90*/  PRMT R4, R221, 0x5410, R191 ;  /* 0x00005410dd047816 */ /* 0x000fe400000000bf */
[----:B------:R-:W4:Y:S01]  /*28ea0*/  LDL R221, [R1+0x5d8] ;  /* 0x0005d80001dd7983 */ /* 0x000f220000100800 */
[----:B------:R-:W-:Y:S02]  /*28eb0*/  LOP3.LUT R8, R20, 0xffff, RZ, 0xc0, !PT ;  /* 0x0000ffff14087812 */ /* 0x000fe400078ec0ff */
[----:B------:R-:W-:Y:S02]  /*28ec0*/  LOP3.LUT R7, R22, 0xffff, RZ, 0xc0, !PT ;  /* 0x0000ffff16077812 */ /* 0x000fe400078ec0ff */
[----:B------:R-:W-:Y:S02]  /*28ed0*/  LOP3.LUT R6, R21, 0xffff, RZ, 0xc0, !PT ;  /* 0x0000ffff15067812 */ /* 0x000fe400078ec0ff */
[----:B------:R-:W-:Y:S02]  /*28ee0*/  PRMT R115, R8, 0x3340, R7 ;  /* 0x0000334008737816 */ /* 0x000fe40000000007 */
[----:B------:R-:W-:-:S02]  /*28ef0*/  PRMT R8, R229, 0x5410, R231 ;  /* 0x00005410e5087816 */ /* 0x000fc400000000e7 */
[----:B------:R-:W-:Y:S02]  /*28f00*/  PRMT R9, R223, 0x5410, R226 ;  /* 0x00005410df097816 */ /* 0x000fe400000000e2 */
[----:B--2---:R-:W-:Y:S02]  /*28f10*/  PRMT R11, R52, 0x5410, R216 ;  /* 0x00005410340b7816 */ /* 0x004fe400000000d8 */
[----:B------:R-:W2:Y:S04]  /*28f20*/  LDL.LU R216, [R1+0x1bfc] ;  /* 0x001bfc0001d87983 */ /* 0x000ea80000300800 */
        /* <DEDUP_REMOVED lines=9> */
[----:B------:R-:W2:Y:S01]  /*28fc0*/  LDL.LU R23, [R1+0x4c8] ;  /* 0x0004c80001177983 */ /* 0x000ea20000300800 */
[----:B------:R-:W-:-:S03]  /*28fd0*/  LOP3.LUT R5, R117, 0xffff, RZ, 0xc0, !PT ;  /* 0x0000ffff75057812 */ /* 0x000fc600078ec0ff */
[----:B------:R-:W2:Y:S01]  /*28fe0*/  LDL.LU R19, [R1+0x4d8] ;  /* 0x0004d80001137983 */ /* 0x000ea20000300800 */
[----:B------:R-:W-:Y:S02]  /*28ff0*/  PRMT R117, R6, 0x3340, R5 ;  /* 0x0000334006757816 */ /* 0x000fe40000000005 */
[----:B------:R-:W-:Y:S02]  /*29000*/  PRMT R5, R217, 0x5410, R219 ;  /* 0x00005410d9057816 */ /* 0x000fe400000000db */
[----:B------:R-:W-:Y:S01]  /*29010*/  PRMT R10, R222, 0x5410, R224 ;  /* 0x00005410de0a7816 */ /* 0x000fe200000000e0 */
[----:B------:R-:W2:Y:S04]  /*29020*/  LDL.LU R219, [R1+0x4b8] ;  /* 0x0004b80001db7983 */ /* 0x000ea80000300800 */
[----:B------:R-:W2:Y:S04]  /*29030*/  LDL.LU R217, [R1+0x484] ;  /* 0x0004840001d97983 */ /* 0x000ea80000300800 */
[----:B------:R-:W2:Y:S01]  /*29040*/  LDL.LU R224, [R1+0x4a4] ;  /* 0x0004a40001e07983 */ /* 0x000ea20000300800 */
[----:B------:R-:W-:-:S03]  /*29050*/  PRMT R6, R218, 0x5410, R220 ;  /* 0x00005410da067816 */ /* 0x000fc600000000dc */
[----:B------:R-:W2:Y:S04]  /*29060*/  LDL.LU R222, [R1+0x480] ;  /* 0x0004800001de7983 */ /* 0x000ea80000300800 */
[----:B------:R-:W2:Y:S04]  /*29070*/  LDL.LU R220, [R1+0x4a0] ;  /* 0x0004a00001dc7983 */ /* 0x000ea80000300800 */
[----:B------:R-:W2:Y:S01]  /*29080*/  LDL.LU R218, [R1+0x458] ;  /* 0x0004580001da7983 */ /* 0x000ea20000300800 */
[----:B------:R-:W-:-:S03]  /*29090*/  LOP3.LUT R16, R54, 0xffff, RZ, 0xc0, !PT ;  /* 0x0000ffff36107812 */ /* 0x000fc600078ec0ff */
[----:B------:R-:W2:Y:S04]  /*290a0*/  LDL.LU R52, [R1+0x478] ;  /* 0x0004780001347983 */ /* 0x000ea80000300800 */
[----:B------:R-:W2:Y:S01]  /*290b0*/  LDL.LU R54, [R1+0x444] ;  /* 0x0004440001367983 */ /* 0x000ea20000300800 */
[----:B------:R-:W-:Y:S02]  /*290c0*/  PRMT R7, R114, 0x5410, R116 ;  /* 0x0000541072077816 */ /* 0x000fe40000000074 */
[----:B---3--:R-:W-:Y:S02]  /*290d0*/  LOP3.LUT R14, R2, 0xffff, RZ, 0xc0, !PT ;  /* 0x0000ffff020e7812 */ /* 0x008fe400078ec0ff */
[----:B------:R-:W3:Y:S01]  /*290e0*/  LDL.LU R2, [R1+0x464] ;  /* 0x0004640001027983 */ /* 0x000ee20000300800 */
[----:B------:R-:W-:-:S02]  /*290f0*/  LOP3.LUT R12, R51, 0xffff, RZ, 0xc0, !PT ;  /* 0x0000ffff330c7812 */ /* 0x000fc400078ec0ff */
[----:B------:R-:W-:Y:S02]  /*29100*/  LOP3.LUT R15, R53, 0xffff, RZ, 0xc0, !PT ;  /* 0x0000ffff350f7812 */ /* 0x000fe400078ec0ff */
[----:B------:R-:W-:Y:S01]  /*29110*/  LOP3.LUT R13, R55, 0xffff, RZ, 0xc0, !PT ;  /* 0x0000ffff370d7812 */ /* 0x000fe200078ec0ff */
[----:B------:R-:W3:Y:S04]  /*29120*/  LDL.LU R51, [R1+0x440] ;  /* 0x0004400001337983 */ /* 0x000ee80000300800 */
[----:B------:R-:W3:Y:S04]  /*29130*/  LDL.LU R53, [R1+0x460] ;  /* 0x0004600001357983 */ /* 0x000ee80000300800 */
[----:B------:R-:W3:Y:S01]  /*29140*/  LDL.LU R55, [R1+0x418] ;  /* 0x0004180001377983 */ /* 0x000ee20000300800 */
[----:B------:R-:W-:-:S02]  /*29150*/  PRMT R116, R14, 0x3340, R13 ;  /* 0x000033400e747816 */ /* 0x000fc4000000000d */
[----:B------:R-:W-:Y:S02]  /*29160*/  PRMT R114, R16, 0x3340, R15 ;  /* 0x0000334010727816 */ /* 0x000fe4000000000f */
[----:B----4-:R-:W-:Y:S02]  /*29170*/  LOP3.LUT R3, R0, 0xffff, RZ, 0xc0, !PT ;  /* 0x0000ffff00037812 */ /* 0x010fe400078ec0ff */
[----:B------:R-:W4:Y:S04]  /*29180*/  LDL.LU R0, [R1+0x438] ;  /* 0x0004380001007983 */ /* 0x000f280000300800 */
[----:B------:R-:W4:Y:S04]  /*29190*/  LDL.LU R14, [R1+0x4bc] ;  /* 0x0004bc00010e7983 */ /* 0x000f280000300800 */
[----:B------:R-:W4:Y:S01]  /*291a0*/  LDL.LU R13, [R1+0x498] ;  /* 0x00049800010d7983 */ /* 0x000f220000300800 */
[----:B------:R-:W-:-:S03]  /*291b0*/  PRMT R3, R12, 0x3340, R3 ;  /* 0x000033400c037816 */ /* 0x000fc60000000003 */
[----:B------:R-:W4:Y:S04]  /*291c0*/  LDL.LU R12, [R1+0x4f8] ;  /* 0x0004f800010c7983 */ /* 0x000f280000300800 */
[----:B------:R0:W-:Y:S04]  /*291d0*/  STS.128 [R221], R8 ;  /* 0x00000008dd007388 */ /* 0x0001e80000000c00 */
[----:B------:R1:W-:Y:S04]  /*291e0*/  STS.128 [R221+0x4000], R4 ;  /* 0x00400004dd007388 */ /* 0x0003e80000000c00 */
[----:B0-----:R-:W4:Y:S04]  /*291f0*/  LDL.LU R8, [R1+0x53c] ;  /* 0x00053c0001087983 */ /* 0x001f280000300800 */
[----:B------:R-:W4:Y:S01]  /*29200*/  LDL.LU R9, [R1+0x504] ;  /* 0x0005040001097983 */ /* 0x000f220000300800 */
[----:B--2---:R-:W-:-:S03]  /*29210*/  PRMT R20, R231, 0x5410, R21 ;  /* 0x00005410e7147816 */ /* 0x004fc60000000015 */
[----:B------:R-:W2:Y:S01]  /*29220*/  LDL.LU R231, [R1+0x404] ;  /* 0x0004040001e77983 */ /* 0x000ea20000300800 */
[----:B------:R-:W-:-:S03]  /*29230*/  PRMT R16, R191, 0x5410, R229 ;  /* 0x00005410bf107816 */ /* 0x000fc600000000e5 */
[----:B------:R-:W2:Y:S04]  /*29240*/  LDL.LU R10, [R1+0x424] ;  /* 0x00042400010a7983 */ /* 0x000ea80000300800 */
[----:B------:R-:W2:Y:S04]  /*29250*/  LDL.LU R229, [R1+0x400] ;  /* 0x0004000001e57983 */ /* 0x000ea80000300800 */
[----:B-1----:R-:W2:Y:S04]  /*29260*/  LDL.LU R6, [R1+0x420] ;  /* 0x0004200001067983 */ /* 0x002ea80000300800 */
[----:B------:R-:W2:Y:S01]  /*29270*/  LDL.LU R191, [R1+0x3d8] ;  /* 0x0003d80001bf7983 */ /* 0x000ea20000300800 */
[----:B------:R-:W-:-:S03]  /*29280*/  PRMT R21, R223, 0x5410, R226 ;  /* 0x00005410df157816 */ /* 0x000fc600000000e2 */
[----:B------:R-:W2:Y:S04]  /*29290*/  LDL.LU R15, [R1+0x3f8] ;  /* 0x0003f800010f7983 */ /* 0x000ea80000300800 */
[----:B------:R-:W2:Y:S04]  /*292a0*/  LDL.LU R226, [R1+0x3c4] ;  /* 0x0003c40001e27983 */ /* 0x000ea80000300800 */
[----:B------:R-:W2:Y:S04]  /*292b0*/  LDL.LU R11, [R1+0x3e4] ;  /* 0x0003e400010b7983 */ /* 0x000ea80000300800 */
[----:B------:R-:W2:Y:S04]  /*292c0*/  LDL.LU R223, [R1+0x3c0] ;  /* 0x0003c00001df7983 */ /* 0x000ea80000300800 */
[----:B------:R-:W2:Y:S01]  /*292d0*/  LDL.LU R7, [R1+0x3e0] ;  /* 0x0003e00001077983 */ /* 0x000ea20000300800 */
[----:B------:R-:W-:-:S03]  /*292e0*/  PRMT R23, R216, 0x5410, R23 ;  /* 0x00005410d8177816 */ /* 0x000fc60000000017 */
[----:B------:R-:W2:Y:S01]  /*292f0*/  LDL R216, [R1+0x5d4] ;  /* 0x0005d40001d87983 */ /* 0x000ea20000100800 */
[----:B------:R-:W-:Y:S02]  /*29300*/  PRMT R4, R220, 0x5410, R222 ;  /* 0x00005410dc047816 */ /* 0x000fe400000000de */
[----:B---3--:R-:W-:Y:S02]  /*29310*/  PRMT R5, R53, 0x5410, R51 ;  /* 0x0000541035057816 */ /* 0x008fe40000000033 */
[----:B----4-:R-:W-:Y:S02]  /*29320*/  PRMT R18, R18, 0x5410, R12 ;  /* 0x0000541012127816 */ /* 0x010fe4000000000c */
[----:B------:R-:W-:Y:S02]  /*29330*/  PRMT R12, R219, 0x5410, R13 ;  /* 0x00005410db0c7816 */ /* 0x000fe4000000000d */
[----:B------:R-:W3:Y:S01]  /*29340*/  LDL.LU R219, [R1+0x47c] ;  /* 0x00047c0001db7983 */ /* 0x000ee20000300800 */
[----:B------:R-:W-:-:S02]  /*29350*/  PRMT R13, R52, 0x5410, R218 ;  /* 0x00005410340d7816 */ /* 0x000fc400000000da */
[----:B------:R-:W-:Y:S02]  /*29360*/  PRMT R19, R19, 0x5410, R14 ;  /* 0x0000541013137816 */ /* 0x000fe4000000000e */
[----:B------:R-:W-:Y:S02]  /*29370*/  PRMT R14, R0, 0x5410, R55 ;  /* 0x00005410000e7816 */ /* 0x000fe40000000037 */
[----:B------:R-:W-:Y:S02]  /*29380*/  PRMT R17, R17, 0x5410, R8 ;  /* 0x0000541011117816 */ /* 0x000fe40000000008 */
[----:B------:R-:W-:Y:S02]  /*29390*/  PRMT R8, R224, 0x5410, R217 ;  /* 0x00005410e0087816 */ /* 0x000fe400000000d9 */
[----:B------:R-:W4:Y:S04]  /*293a0*/  LDL.LU R217, [R1+0x43c] ;  /* 0x00043c0001d97983 */ /* 0x000f280000300800 */
[----:B------:R-:W4:Y:S04]  /*293b0*/  LDL.LU R224, [R1+0x3fc] ;  /* 0x0003fc0001e07983 */ /* 0x000f280000300800 */
[----:B------:R-:W4:Y:S04]  /*293c0*/  LDL.LU R222, [R1+0x3bc] ;  /* 0x0003bc0001de7983 */ /* 0x000f280000300800 */
[----:B------:R-:W4:Y:S01]  /*293d0*/  LDL.LU R220, [R1+0x398] ;  /* 0x0003980001dc7983 */ /* 0x000f220000300800 */
[----:B------:R-:W-:-:S03]  /*293e0*/  PRMT R22, R22, 0x5410, R9 ;  /* 0x0000541016167816 */ /* 0x000fc60000000009 */
[----:B------:R-:W4:Y:S01]  /*293f0*/  LDL.LU R218, [R1+0x384] ;  /* 0x0003840001da7983 */ /* 0x000f220000300800 */
[----:B------:R-:W-:-:S03]  /*29400*/  PRMT R9, R2, 0x5410, R54 ;  /* 0x0000541002097816 */ /* 0x000fc60000000036 */
[----:B------:R-:W4:Y:S04]  /*29410*/  LDL.LU R52, [R1+0x380] ;  /* 0x0003800001347983 */ /* 0x000f280000300800 */
[----:B------:R-:W4:Y:S04]  /*29420*/  LDL.LU R54, [R1+0x37c] ;  /* 0x00037c0001367983 */ /* 0x000f280000300800 */
[----:B------:R-:W4:Y:S04]  /*29430*/  LDL.LU R2, [R1+0x358] ;  /* 0x0003580001027983 */ /* 0x000f280000300800 */
[----:B------:R-:W4:Y:S04]  /*29440*/  LDL.LU R51, [R1+0x344] ;  /* 0x0003440001337983 */ /* 0x000f280000300800 */
[----:B------:R-:W4:Y:S04]  /*29450*/  LDL.LU R53, [R1+0x340] ;  /* 0x0003400001357983 */ /* 0x000f280000300800 */
[----:B------:R-:W4:Y:S04]  /*29460*/  LDL.LU R55, [R1+0x33c] ;  /* 0x00033c0001377983 */ /* 0x000f280000300800 */
[----:B------:R-:W4:Y:S04]  /*29470*/  LDL.LU R0, [R1+0x318] ;  /* 0x0003180001007983 */ /* 0x000f280000300800 */
[----:B------:R0:W-:Y:S04]  /*29480*/  STS.128 [R221+0x8000], R20 ;  /* 0x00800014dd007388 */ /* 0x0001e80000000c00 */
[----:B------:R1:W-:Y:S01]  /*29490*/  STS.128 [R221+0xc000], R16 ;  /* 0x00c00010dd007388 */ /* 0x0003e20000000c00 */
[----:B--2---:R-:W-:-:S03]  /*294a0*/  PRMT R10, R10, 0x5410, R231 ;  /* 0x000054100a0a7816 */ /* 0x004fc600000000e7 */
[----:B------:R-:W2:Y:S01]  /*294b0*/  LDL.LU R231, [R1+0x1bf8] ;  /* 0x001bf80001e77983 */ /* 0x000ea20000300800 */
[----:B------:R-:W-:-:S03]  /*294c0*/  PRMT R6, R6, 0x5410, R229 ;  /* 0x0000541006067816 */ /* 0x000fc600000000e5 */
[----:B------:R-:W2:Y:S01]  /*294d0*/  LDL.LU R229, [R1+0x1bf4] ;  /* 0x001bf40001e57983 */ /* 0x000ea20000300800 */
[----:B------:R-:W-:-:S03]  /*294e0*/  PRMT R15, R15, 0x5410, R191 ;  /* 0x000054100f0f7816 */ /* 0x000fc600000000bf */
[----:B------:R-:W2:Y:S01]  /*294f0*/  LDL.LU R191, [R1+0x1bf0] ;  /* 0x001bf00001bf7983 */ /* 0x000ea20000300800 */
[----:B------:R-:W-:-:S03]  /*29500*/  PRMT R11, R11, 0x5410, R226 ;  /* 0x000054100b0b7816 */ /* 0x000fc600000000e2 */
[----:B------:R-:W2:Y:S01]  /*29510*/  LDL.LU R226, [R1+0x1bec] ;  /* 0x001bec0001e27983 */ /* 0x000ea20000300800 */
[----:B------:R-:W-:-:S03]  /*29520*/  PRMT R7, R7, 0x5410, R223 ;  /* 0x0000541007077816 */ /* 0x000fc600000000df */
[----:B------:R-:W2:Y:S04]  /*29530*/  LDL.LU R223, [R1+0x1be8] ;  /* 0x001be80001df7983 */ /* 0x000ea80000300800 */
[----:B0-----:R-:W3:Y:S04]  /*29540*/  LDL.LU R20, [R1+0x49c] ;  /* 0x00049c0001147983 */ /* 0x001ee80000300800 */
[----:B------:R-:W4:Y:S04]  /*29550*/  LDL.LU R21, [R1+0x45c] ;  /* 0x00045c0001157983 */ /* 0x000f280000300800 */
[----:B------:R-:W2:Y:S04]  /*29560*/  LDL.LU R22, [R1+0x41c] ;  /* 0x00041c0001167983 */ /* 0x000ea80000300800 */
[----:B------:R-:W2:Y:S04]  /*29570*/  LDL.LU R23, [R1+0x3dc] ;  /* 0x0003dc0001177983 */ /* 0x000ea80000300800 */
[----:B-1----:R-:W2:Y:S04]  /*29580*/  LDL.LU R221, [R1+0x1be4] ;  /* 0x001be40001dd7983 */ /* 0x002ea80000300800 */
[----:B------:R-:W2:Y:S04]  /*29590*/  LDL.LU R16, [R1+0x3b8] ;  /* 0x0003b80001107983 */ /* 0x000ea80000300800 */
[----:B------:R-:W2:Y:S04]  /*295a0*/  LDL.LU R17, [R1+0x378] ;  /* 0x0003780001117983 */ /* 0x000ea80000300800 */
[----:B------:R-:W2:Y:S04]  /*295b0*/  LDL.LU R18, [R1+0x338] ;  /* 0x0003380001127983 */ /* 0x000ea80000300800 */
[----:B------:R-:W2:Y:S04]  /*295c0*/  LDL.LU R19, [R1+0x2d8] ;  /* 0x0002d80001137983 */ /* 0x000ea80000300800 */
[----:B------:R0:W-:Y:S04]  /*295d0*/  STS.128 [R216], R12 ;  /* 0x0000000cd8007388 */ /* 0x0001e80000000c00 */
[----:B------:R1:W-:Y:S04]  /*295e0*/  STS.128 [R216+0x4000], R8 ;  /* 0x00400008d8007388 */ /* 0x0003e80000000c00 */
[----:B------:R1:W-:Y:S04]  /*295f0*/  STS.128 [R216+0x8000], R4 ;  /* 0x00800004d8007388 */ /* 0x0003e80000000c00 */
[----:B0-----:R-:W2:Y:S04]  /*29600*/  LDL.LU R12, [R1+0x3a4] ;  /* 0x0003a400010c7983 */ /* 0x001ea80000300800 */
[----:B------:R-:W2:Y:S04]  /*29610*/  LDL.LU R13, [R1+0x364] ;  /* 0x00036400010d7983 */ /* 0x000ea80000300800 */
[----:B------:R-:W2:Y:S04]  /*29620*/  LDL.LU R14, [R1+0x324] ;  /* 0x00032400010e7983 */ /* 0x000ea80000300800 */
[----:B------:R-:W2:Y:S04]  /*29630*/  LDL.LU R15, [R1+0x31c] ;  /* 0x00031c00010f7983 */ /* 0x000ea80000300800 */
[----:B-1----:R-:W2:Y:S04]  /*29640*/  LDL.LU R8, [R1+0x3a0] ;  /* 0x0003a00001087983 */ /* 0x002ea80000300800 */
[----:B------:R-:W2:Y:S04]  /*29650*/  LDL.LU R9, [R1+0x360] ;  /* 0x0003600001097983 */ /* 0x000ea80000300800 */
[----:B------:R-:W2:Y:S04]  /*29660*/  LDL.LU R10, [R1+0x320] ;  /* 0x00032000010a7983 */ /* 0x000ea80000300800 */
[----:B------:R-:W2:Y:S04]  /*29670*/  LDL.LU R11, [R1+0x2fc] ;  /* 0x0002fc00010b7983 */ /* 0x000ea80000300800 */
[----:B------:R-:W2:Y:S04]  /*29680*/  LDL.LU R4, [R1+0x39c] ;  /* 0x00039c0001047983 */ /* 0x000ea80000300800 */
[----:B------:R-:W2:Y:S04]  /*29690*/  LDL.LU R5, [R1+0x35c] ;  /* 0x00035c0001057983 */ /* 0x000ea80000300800 */
[----:B------:R-:W2:Y:S04]  /*296a0*/  LDL.LU R6, [R1+0x304] ;  /* 0x0003040001067983 */ /* 0x000ea80000300800 */
[----:B------:R-:W2:Y:S01]  /*296b0*/  LDL.LU R7, [R1+0x300] ;  /* 0x0003000001077983 */ /* 0x000ea20000300800 */
[----:B---3--:R-:W-:-:S02]  /*296c0*/  PRMT R20, R20, 0x5410, R219 ;  /* 0x0000541014147816 */ /* 0x008fc400000000db */
[----:B----4-:R-:W-:Y:S01]  /*296d0*/  PRMT R21, R21, 0x5410, R217 ;  /* 0x0000541015157816 */ /* 0x010fe200000000d9 */
[----:B------:R-:W3:Y:S04]  /*296e0*/  LDL.LU R219, [R1+0x1be0] ;  /* 0x001be00001db7983 */ /* 0x000ee80000300800 */
[----:B------:R-:W4:Y:S01]  /*296f0*/  LDL.LU R217, [R1+0x1bdc] ;  /* 0x001bdc0001d97983 */ /* 0x000f220000300800 */
[----:B--2---:R-:W-:Y:S02]  /*29700*/  PRMT R22, R22, 0x5410, R224 ;  /* 0x0000541016167816 */ /* 0x004fe400000000e0 */
[----:B------:R-:W-:Y:S01]  /*29710*/  PRMT R23, R23, 0x5410, R222 ;  /* 0x0000541017177816 */ /* 0x000fe200000000de */
[----:B------:R-:W2:Y:S04]  /*29720*/  LDL.LU R224, [R1+0x1bd8] ;  /* 0x001bd80001e07983 */ /* 0x000ea80000300800 */
[----:B------:R-:W2:Y:S01]  /*29730*/  LDL.LU R222, [R1+0x1bd4] ;  /* 0x001bd40001de7983 */ /* 0x000ea20000300800 */
[----:B------:R-:W-:-:S03]  /*29740*/  PRMT R16, R16, 0x5410, R220 ;  /* 0x0000541010107816 */ /* 0x000fc600000000dc */
[----:B------:R-:W3:Y:S01]  /*29750*/  LDL.LU R220, [R1+0x1bd0] ;  /* 0x001bd00001dc7983 */ /* 0x000ee20000300800 */
[----:B------:R-:W-:Y:S02]  /*29760*/  PRMT R17, R17, 0x5410, R2 ;  /* 0x0000541011117816 */ /* 0x000fe40000000002 */
[----:B------:R-:W-:Y:S02]  /*29770*/  PRMT R18, R18, 0x5410, R0 ;  /* 0x0000541012127816 */ /* 0x000fe40000000000 */
[----:B------:R-:W-:Y:S02]  /*29780*/  PRMT R12, R12, 0x5410, R218 ;  /* 0x000054100c0c7816 */ /* 0x000fe400000000da */
[----:B------:R-:W4:Y:S01]  /*29790*/  LDL.LU R218, [R1+0x1bcc] ;  /* 0x001bcc0001da7983 */ /* 0x000f220000300800 */
[----:B------:R-:W-:-:S03]  /*297a0*/  PRMT R8, R8, 0x5410, R52 ;  /* 0x0000541008087816 */ /* 0x000fc60000000034 */
[----:B------:R-:W2:Y:S01]  /*297b0*/  LDL.LU R52, [R1+0x1bc8] ;  /* 0x001bc80001347983 */ /* 0x000ea20000300800 */
[----:B------:R-:W-:Y:S02]  /*297c0*/  PRMT R4, R4, 0x5410, R54 ;  /* 0x0000541004047816 */ /* 0x000fe40000000036 */
[----:B------:R-:W-:Y:S01]  /*297d0*/  PRMT R13, R13, 0x5410, R51 ;  /* 0x000054100d0d7816 */ /* 0x000fe20000000033 */
[----:B------:R-:W3:Y:S04]  /*297e0*/  LDL.LU R54, [R1+0x1bc4] ;  /* 0x001bc40001367983 */ /* 0x000ee80000300800 */
[----:B------:R-:W4:Y:S04]  /*297f0*/  LDL.LU R2, [R1+0x1bc0] ;  /* 0x001bc00001027983 */ /* 0x000f280000300800 */
[----:B------:R-:W2:Y:S01]  /*29800*/  LDL.LU R51, [R1+0x1bbc] ;  /* 0x001bbc0001337983 */ /* 0x000ea20000300800 */
[----:B------:R-:W-:-:S02]  /*29810*/  PRMT R9, R9, 0x5410, R53 ;  /* 0x0000541009097816 */ /* 0x000fc40000000035 */
[----:B------:R-:W-:Y:S01]  /*29820*/  PRMT R5, R5, 0x5410, R55 ;  /* 0x0000541005057816 */ /* 0x000fe20000000037 */
[----:B------:R-:W3:Y:S04]  /*29830*/  LDL.LU R53, [R1+0x1bb8] ;  /* 0x001bb80001357983 */ /* 0x000ee80000300800 */
[----:B------:R-:W4:Y:S04]  /*29840*/  LDL.LU R55, [R1+0x1bb4] ;  /* 0x001bb40001377983 */ /* 0x000f280000300800 */
[----:B------:R-:W3:Y:S01]  /*29850*/  LDL.LU R0, [R1+0x1bb0] ;  /* 0x001bb00001007983 */ /* 0x000ee20000300800 */
[----:B------:R-:W-:-:S02]  /*29860*/  PRMT R14, R14, 0x5410, R6 ;  /* 0x000054100e0e7816 */ /* 0x000fc40000000006 */
[----:B------:R-:W-:Y:S02]  /*29870*/  PRMT R6, R15, 0x5410, R11 ;  /* 0x000054100f067816 */ /* 0x000fe4000000000b */
[----:B------:R-:W-:Y:S01]  /*29880*/  PRMT R10, R10, 0x5410, R7 ;  /* 0x000054100a0a7816 */ /* 0x000fe20000000007 */
[----:B------:R0:W-:Y:S01]  /*29890*/  STS.128 [R216+0xc000], R20 ;  /* 0x00c00014d8007388 */ /* 0x0001e20000000c00 */
[----:B--2---:R-:W-:Y:S02]  /*298a0*/  PRMT R7, R51, 0x5410, R52 ;  /* 0x0000541033077816 */ /* 0x004fe40000000034 */
[----:B----4-:R-:W-:Y:S02]  /*298b0*/  PRMT R15, R55, 0x5410, R2 ;  /* 0x00005410370f7816 */ /* 0x010fe40000000002 */
[----:B---3--:R-:W-:Y:S02]  /*298c0*/  PRMT R19, R0, 0x5410, R19 ;  /* 0x0000541000137816 */ /* 0x008fe40000000013 */
[----:B------:R-:W2:Y:S04]  /*298d0*/  LDL.LU R0, [R1+0x1bac] ;  /* 0x001bac0001007983 */ /* 0x000ea80000300800 */
[----:B------:R-:W3:Y:S04]  /*298e0*/  LDL.LU R2, [R1+0x1ba8] ;  /* 0x001ba80001027983 */ /* 0x000ee80000300800 */
[----:B------:R-:W4:Y:S01]  /*298f0*/  LDL.LU R55, [R1+0x1ba4] ;  /* 0x001ba40001377983 */ /* 0x000f220000300800 */
[----:B------:R-:W-:-:S03]  /*29900*/  PRMT R11, R53, 0x5410, R54 ;  /* 0x00005410350b7816 */ /* 0x000fc60000000036 */
[----:B------:R-:W2:Y:S04]  /*29910*/  LDL.LU R54, [R1+0x1ba0] ;  /* 0x001ba00001367983 */ /* 0x000ea80000300800 */
[----:B------:R-:W3:Y:S04]  /*29920*/  LDL.LU R53, [R1+0x1b9c] ;  /* 0x001b9c0001357983 */ /* 0x000ee80000300800 */
[----:B------:R-:W4:Y:S04]  /*29930*/  LDL.LU R52, [R1+0x1b98] ;  /* 0x001b980001347983 */ /* 0x000f280000300800 */
[----:B------:R-:W2:Y:S04]  /*29940*/  LDL.LU R51, [R1+0x1b94] ;  /* 0x001b940001337983 */ /* 0x000ea80000300800 */
[----:B0-----:R-:W3:Y:S04]  /*29950*/  LDL.LU R216, [R1+0x1b90] ;  /* 0x001b900001d87983 */ /* 0x001ee80000300800 */
[----:B------:R-:W4:Y:S01]  /*29960*/  LDL R23, [R1+0x5d0] ;  /* 0x0005d00001177983 */ /* 0x000f220000100800 */
[----:B------:R-:W-:-:S03]  /*29970*/  PRMT R20, R218, 0x5410, R217 ;  /* 0x00005410da147816 */ /* 0x000fc600000000d9 */
[----:B------:R-:W3:Y:S04]  /*29980*/  LDL.LU R217, [R1+0x1b8c] ;  /* 0x001b8c0001d97983 */ /* 0x000ee80000300800 */
[----:B------:R-:W3:Y:S01]  /*29990*/  LDL.LU R218, [R1+0x1b88] ;  /* 0x001b880001da7983 */ /* 0x000ee20000300800 */
[----:B------:R-:W-:Y:S02]  /*299a0*/  PRMT R21, R226, 0x5410, R225 ;  /* 0x00005410e2157816 */ /* 0x000fe400000000e1 */
[----:B------:R-:W-:Y:S01]  /*299b0*/  PRMT R22, R167, 0x5410, R232 ;  /* 0x00005410a7167816 */ /* 0x000fe200000000e8 */
[----:B----4-:R0:W-:Y:S04]  /*299c0*/  STS.128 [R23], R16 ;  /* 0x0000001017007388 */ /* 0x0101e80000000c00 */
[----:B------:R1:W-:Y:S04]  /*299d0*/  STS.128 [R23+0x4000], R12 ;  /* 0x0040000c17007388 */ /* 0x0003e80000000c00 */
[----:B------:R4:W-:Y:S01]  /*299e0*/  STS.128 [R23+0x8000], R8 ;  /* 0x0080000817007388 */ /* 0x0009e20000000c00 */
[----:B0-----:R-:W-:-:S02]  /*299f0*/  PRMT R16, R220, 0x5410, R219 ;  /* 0x00005410dc107816 */ /* 0x001fc400000000db */
[----:B-1----:R-:W-:Y:S01]  /*29a00*/  PRMT R12, R222, 0x5410, R221 ;  /* 0x00005410de0c7816 */ /* 0x002fe200000000dd */
[----:B------:R-:W3:Y:S04]  /*29a10*/  LDL.LU R219, [R1+0x1b84] ;  /* 0x001b840001db7983 */ /* 0x000ee80000300800 */
[----:B------:R-:W3:Y:S04]  /*29a20*/  LDL.LU R220, [R1+0x1b80] ;  /* 0x001b800001dc7983 */ /* 0x000ee80000300800 */
[----:B------:R-:W3:Y:S04]  /*29a30*/  LDL.LU R221, [R1+0x1b7c] ;  /* 0x001b7c0001dd7983 */ /* 0x000ee80000300800 */
[----:B------:R-:W3:Y:S01]  /*29a40*/  LDL.LU R222, [R1+0x1b78] ;  /* 0x001b780001de7983 */ /* 0x000ee20000300800 */
[----:B----4-:R-:W-:-:S03]  /*29a50*/  PRMT R8, R224, 0x5410, R223 ;  /* 0x00005410e0087816 */ /* 0x010fc600000000df */
[----:B------:R-:W3:Y:S04]  /*29a60*/  LDL.LU R223, [R1+0x1b74] ;  /* 0x001b740001df7983 */ /* 0x000ee80000300800 */
[----:B------:R-:W3:Y:S04]  /*29a70*/  LDL.LU R224, [R1+0x1b70] ;  /* 0x001b700001e07983 */ /* 0x000ee80000300800 */
[----:B------:R-:W3:Y:S04]  /*29a80*/  LDL.LU R225, [R1+0x1b6c] ;  /* 0x001b6c0001e17983 */ /* 0x000ee80000300800 */
[----:B------:R-:W3:Y:S01]  /*29a90*/  LDL.LU R226, [R1+0x1b68] ;  /* 0x001b680001e27983 */ /* 0x000ee20000300800 */
[----:B------:R-:W-:-:S03]  /*29aa0*/  PRMT R17, R191, 0x5410, R227 ;  /* 0x00005410bf117816 */ /* 0x000fc600000000e3 */
[----:B------:R-:W3:Y:S04]  /*29ab0*/  LDL.LU R227, [R1+0x1b64] ;  /* 0x001b640001e37983 */ /* 0x000ee80000300800 */
[----:B------:R-:W4:Y:S01]  /*29ac0*/  LDL R191, [R1+0x5cc] ;  /* 0x0005cc0001bf7983 */ /* 0x000f220000100800 */
[----:B------:R-:W-:Y:S02]  /*29ad0*/  PRMT R13, R229, 0x5410, R228 ;  /* 0x00005410e50d7816 */ /* 0x000fe400000000e4 */
[----:B------:R-:W-:Y:S01]  /*29ae0*/  PRMT R9, R231, 0x5410, R230 ;  /* 0x00005410e7097816 */ /* 0x000fe200000000e6 */
[----:B------:R-:W3:Y:S04]  /*29af0*/  LDL.LU R228, [R1+0x1b60] ;  /* 0x001b600001e47983 */ /* 0x000ee80000300800 */
[----:B------:R-:W3:Y:S04]  /*29b00*/  LDL.LU R229, [R1+0x1b5c] ;  /* 0x001b5c0001e57983 */ /* 0x000ee80000300800 */
[----:B------:R-:W3:Y:S04]  /*29b10*/  LDL.LU R230, [R1+0x1b58] ;  /* 0x001b580001e67983 */ /* 0x000ee80000300800 */
[----:B------:R-:W3:Y:S04]  /*29b20*/  LDL.LU R231, [R1+0x1b54] ;  /* 0x001b540001e77983 */ /* 0x000ee80000300800 */
[----:B------:R-:W3:Y:S04]  /*29b30*/  LDL.LU R232, [R1+0x1b50] ;  /* 0x001b500001e87983 */ /* 0x000ee80000300800 */
[----:B------:R-:W2:Y:S01]  /*29b40*/  LDL R167, [R1+0x5c8] ;  /* 0x0005c80001a77983 */ /* 0x000ea20000100800 */
[----:B------:R-:W-:-:S02]  /*29b50*/  PRMT R18, R234, 0x5410, R233 ;  /* 0x00005410ea127816 */ /* 0x000fc400000000e9 */
[----:B------:R-:W-:Y:S01]  /*29b60*/  PRMT R14, R236, 0x5410, R235 ;  /* 0x00005410ec0e7816 */ /* 0x000fe200000000eb */
[----:B------:R-:W3:Y:S04]  /*29b70*/  LDL.LU R233, [R1+0x1b4c] ;  /* 0x001b4c0001e97983 */ /* 0x000ee80000300800 */
[----:B------:R-:W3:Y:S04]  /*29b80*/  LDL.LU R234, [R1+0x1b48] ;  /* 0x001b480001ea7983 */ /* 0x000ee80000300800 */
[----:B------:R-:W3:Y:S04]  /*29b90*/  LDL.LU R235, [R1+0x1b44] ;  /* 0x001b440001eb7983 */ /* 0x000ee80000300800 */
[----:B------:R-:W3:Y:S01]  /*29ba0*/  LDL.LU R236, [R1+0x1b40] ;  /* 0x001b400001ec7983 */ /* 0x000ee20000300800 */
[----:B------:R-:W-:-:S03]  /*29bb0*/  PRMT R10, R238, 0x5410, R237 ;  /* 0x00005410ee0a7816 */ /* 0x000fc600000000ed */
[----:B------:R0:W-:Y:S04]  /*29bc0*/  STS.128 [R23+0xc000], R4 ;  /* 0x00c0000417007388 */ /* 0x0001e80000000c00 */
[----:B------:R-:W3:Y:S04]  /*29bd0*/  LDL.LU R237, [R1+0x1b3c] ;  /* 0x001b3c0001ed7983 */ /* 0x000ee80000300800 */
[----:B------:R-:W3:Y:S01]  /*29be0*/  LDL.LU R238, [R1+0x1b38] ;  /* 0x001b380001ee7983 */ /* 0x000ee20000300800 */
[----:B------:R-:W-:Y:S02]  /*29bf0*/  PRMT R19, R242, 0x5410, R241 ;  /* 0x00005410f2137816 */ /* 0x000fe400000000f1 */
[----:B------:R-:W-:-:S02]  /*29c00*/  PRMT R15, R244, 0x5410, R243 ;  /* 0x00005410f40f7816 */ /* 0x000fc400000000f3 */
[----:B------:R-:W-:Y:S02]  /*29c10*/  PRMT R11, R246, 0x5410, R245 ;  /* 0x00005410f60b7816 */ /* 0x000fe400000000f5 */
[----:B0-----:R-:W-:Y:S02]  /*29c20*/  PRMT R23, R240, 0x5410, R239 ;  /* 0x00005410f0177816 */ /* 0x001fe400000000ef */
[----:B------:R-:W3:Y:S04]  /*29c30*/  LDL.LU R239, [R1+0x1b34] ;  /* 0x001b340001ef7983 */ /* 0x000ee80000300800 */
[----:B------:R-:W3:Y:S04]  /*29c40*/  LDL.LU R240, [R1+0x1b30] ;  /* 0x001b300001f07983 */ /* 0x000ee80000300800 */
[----:B------:R-:W3:Y:S04]  /*29c50*/  LDL.LU R241, [R1+0x1b2c] ;  /* 0x001b2c0001f17983 */ /* 0x000ee80000300800 */
[----:B------:R-:W3:Y:S04]  /*29c60*/  LDL.LU R242, [R1+0x1b28] ;  /* 0x001b280001f27983 */ /* 0x000ee80000300800 */
[----:B------:R-:W3:Y:S04]  /*29c70*/  LDL.LU R243, [R1+0x1b24] ;  /* 0x001b240001f37983 */ /* 0x000ee80000300800 */
[----:B------:R-:W3:Y:S04]  /*29c80*/  LDL.LU R244, [R1+0x1b20] ;  /* 0x001b200001f47983 */ /* 0x000ee80000300800 */
[----:B------:R-:W3:Y:S04]  /*29c90*/  LDL.LU R245, [R1+0x1b1c] ;  /* 0x001b1c0001f57983 */ /* 0x000ee80000300800 */
[----:B------:R-:W3:Y:S01]  /*29ca0*/  LDL.LU R246, [R1+0x1b18] ;  /* 0x001b180001f67983 */ /* 0x000ee20000300800 */
[----:B------:R-:W-:-:S02]  /*29cb0*/  PRMT R4, R184, 0x5410, R247 ;  /* 0x00005410b8047816 */ /* 0x000fc400000000f7 */
[----:B------:R-:W-:Y:S01]  /*29cc0*/  PRMT R5, R186, 0x5410, R185 ;  /* 0x00005410ba057816 */ /* 0x000fe200000000b9 */
        /* <DEDUP_REMOVED lines=9> */
[----:B------:R-:W3:Y:S04]  /*29d60*/  LDL.LU R190, [R1+0x1af8] ;  /* 0x001af80001be7983 */ /* 0x000ee80000300800 */
[----:B----4-:R0:W-:Y:S02]  /*29d70*/  STS.128 [R191], R20 ;  /* 0x00000014bf007388 */ /* 0x0101e40000000c00 */
[----:B0-----:R-:W-:Y:S01]  /*29d80*/  IMAD.MOV.U32 R23, RZ, RZ, R191 ;  /* 0x000000ffff177224 */ /* 0x001fe200078e00bf */
[----:B------:R-:W-:Y:S01]  /*29d90*/  PRMT R20, R193, 0x5410, R192 ;  /* 0x00005410c1147816 */ /* 0x000fe200000000c0 */
[----:B------:R-:W4:Y:S04]  /*29da0*/  LDL.LU R191, [R1+0x1af4] ;  /* 0x001af40001bf7983 */ /* 0x000f280000300800 */
[----:B------:R0:W-:Y:S04]  /*29db0*/  STS.128 [R23+0x4000], R16 ;  /* 0x0040001017007388 */ /* 0x0001e80000000c00 */
[----:B------:R-:W4:Y:S04]  /*29dc0*/  LDL.LU R192, [R1+0x1af0] ;  /* 0x001af00001c07983 */ /* 0x000f280000300800 */
[----:B------:R-:W4:Y:S04]  /*29dd0*/  LDL.LU R193, [R1+0x1aec] ;  /* 0x001aec0001c17983 */ /* 0x000f280000300800 */
[----:B------:R1:W-:Y:S01]  /*29de0*/  STS.128 [R23+0x8000], R12 ;  /* 0x0080000c17007388 */ /* 0x0003e20000000c00 */
[----:B------:R-:W-:-:S02]  /*29df0*/  PRMT R21, R199, 0x5410, R198 ;  /* 0x00005410c7157816 */ /* 0x000fc400000000c6 */
[----:B------:R-:W-:Y:S02]  /*29e00*/  PRMT R22, R205, 0x5410, R204 ;  /* 0x00005410cd167816 */ /* 0x000fe400000000cc */
[----:B0-----:R-:W-:Y:S02]  /*29e10*/  PRMT R16, R195, 0x5410, R194 ;  /* 0x00005410c3107816 */ /* 0x001fe400000000c2 */
[----:B------:R-:W4:Y:S04]  /*29e20*/  LDL.LU R194, [R1+0x1ae8] ;  /* 0x001ae80001c27983 */ /* 0x000f280000300800 */
[----:B------:R-:W4:Y:S01]  /*29e30*/  LDL.LU R195, [R1+0x1ae4] ;  /* 0x001ae40001c37983 */ /* 0x000f220000300800 */
[----:B-1----:R-:W-:-:S03]  /*29e40*/  PRMT R12, R197, 0x5410, R196 ;  /* 0x00005410c50c7816 */ /* 0x002fc600000000c4 */
[----:B------:R-:W4:Y:S04]  /*29e50*/  LDL.LU R196, [R1+0x1ae0] ;  /* 0x001ae00001c47983 */ /* 0x000f280000300800 */
[----:B------:R-:W4:Y:S04]  /*29e60*/  LDL.LU R197, [R1+0x1adc] ;  /* 0x001adc0001c57983 */ /* 0x000f280000300800 */
[----:B------:R-:W4:Y:S04]  /*29e70*/  LDL.LU R198, [R1+0x1ad8] ;  /* 0x001ad80001c67983 */ /* 0x000f280000300800 */
[----:B------:R-:W4:Y:S01]  /*29e80*/  LDL.LU R199, [R1+0x1ad4] ;  /* 0x001ad40001c77983 */ /* 0x000f220000300800 */
[----:B------:R-:W-:-:S02]  /*29e90*/  PRMT R17, R201, 0x5410, R200 ;  /* 0x00005410c9117816 */ /* 0x000fc400000000c8 */
[----:B------:R-:W-:Y:S01]  /*29ea0*/  PRMT R13, R203, 0x5410, R202 ;  /* 0x00005410cb0d7816 */ /* 0x000fe200000000ca */
[----:B------:R-:W4:Y:S04]  /*29eb0*/  LDL.LU R200, [R1+0x1ad0] ;  /* 0x001ad00001c87983 */ /* 0x000f280000300800 */
[----:B------:R-:W4:Y:S04]  /*29ec0*/  LDL.LU R201, [R1+0x1acc] ;  /* 0x001acc0001c97983 */ /* 0x000f280000300800 */
[----:B------:R-:W4:Y:S04]  /*29ed0*/  LDL.LU R202, [R1+0x1ac8] ;  /* 0x001ac80001ca7983 */ /* 0x000f280000300800 */
[----:B------:R-:W4:Y:S04]  /*29ee0*/  LDL.LU R203, [R1+0x1ac4] ;  /* 0x001ac40001cb7983 */ /* 0x000f280000300800 */
[----:B------:R-:W4:Y:S04]  /*29ef0*/  LDL.LU R204, [R1+0x1ac0] ;  /* 0x001ac00001cc7983 */ /* 0x000f280000300800 */
[----:B------:R-:W4:Y:S01]  /*29f00*/  LDL.LU R205, [R1+0x1abc] ;  /* 0x001abc0001cd7983 */ /* 0x000f220000300800 */
[----:B------:R-:W-:-:S02]  /*29f10*/  PRMT R18, R143, 0x5410, R206 ;  /* 0x000054108f127816 */ /* 0x000fc400000000ce */
[----:B------:R-:W-:Y:S01]  /*29f20*/  PRMT R14, R208, 0x5410, R207 ;  /* 0x00005410d00e7816 */ /* 0x000fe200000000cf */
[----:B------:R-:W4:Y:S04]  /*29f30*/  LDL.LU R206, [R1+0x1ab8] ;  /* 0x001ab80001ce7983 */ /* 0x000f280000300800 */
[----:B------:R-:W3:Y:S04]  /*29f40*/  LDL R143, [R1+0x5c4] ;  /* 0x0005c400018f7983 */ /* 0x000ee80000100800 */
[----:B------:R0:W-:Y:S04]  /*29f50*/  STS.128 [R23+0xc000], R8 ;  /* 0x00c0000817007388 */ /* 0x0001e80000000c00 */
[----:B------:R-:W4:Y:S04]  /*29f60*/  LDL.LU R207, [R1+0x1ab4] ;  /* 0x001ab40001cf7983 */ /* 0x000f280000300800 */
[----:B------:R-:W4:Y:S01]  /*29f70*/  LDL.LU R208, [R1+0x1ab0] ;  /* 0x001ab00001d07983 */ /* 0x000f220000300800 */
[----:B------:R-:W-:-:S02]  /*29f80*/  PRMT R19, R212, 0x5410, R211 ;  /* 0x00005410d4137816 */ /* 0x000fc400000000d3 */
[----:B------:R-:W-:Y:S01]  /*29f90*/  PRMT R15, R214, 0x5410, R213 ;  /* 0x00005410d60f7816 */ /* 0x000fe200000000d5 */
[----:B--2---:R1:W-:Y:S01]  /*29fa0*/  STS.128 [R167], R4 ;  /* 0x00000004a7007388 */ /* 0x0043e20000000c00 */
[----:B0-----:R-:W-:-:S03]  /*29fb0*/  PRMT R23, R210, 0x5410, R209 ;  /* 0x00005410d2177816 */ /* 0x001fc600000000d1 */
[----:B------:R-:W4:Y:S04]  /*29fc0*/  LDL.LU R209, [R1+0x1aac] ;  /* 0x001aac0001d17983 */ /* 0x000f280000300800 */
[----:B------:R-:W4:Y:S04]  /*29fd0*/  LDL.LU R210, [R1+0x1aa8] ;  /* 0x001aa80001d27983 */ /* 0x000f280000300800 */
[----:B------:R-:W4:Y:S04]  /*29fe0*/  LDL.LU R211, [R1+0x1aa4] ;  /* 0x001aa40001d37983 */ /* 0x000f280000300800 */
[----:B------:R-:W4:Y:S04]  /*29ff0*/  LDL.LU R212, [R1+0x1aa0] ;  /* 0x001aa00001d47983 */ /* 0x000f280000300800 */
[----:B------:R-:W4:Y:S04]  /*2a000*/  LDL.LU R213, [R1+0x1a9c] ;  /* 0x001a9c0001d57983 */ /* 0x000f280000300800 */
[----:B------:R-:W4:Y:S01]  /*2a010*/  LDL.LU R214, [R1+0x1a98] ;  /* 0x001a980001d67983 */ /* 0x000f220000300800 */
[----:B------:R-:W-:-:S02]  /*2a020*/  PRMT R8, R152, 0x5410, R215 ;  /* 0x0000541098087816 */ /* 0x000fc400000000d7 */
[----:B-1----:R-:W-:Y:S01]  /*2a030*/  PRMT R4, R154, 0x5410, R153 ;  /* 0x000054109a047816 */ /* 0x002fe20000000099 */
[----:B------:R-:W4:Y:S04]  /*2a040*/  LDL.LU R215, [R1+0x1a94] ;  /* 0x001a940001d77983 */ /* 0x000f280000300800 */
[----:B------:R-:W2:Y:S04]  /*2a050*/  LDL.LU R152, [R1+0x1a90] ;  /* 0x001a900001987983 */ /* 0x000ea80000300800 */
[----:B------:R-:W2:Y:S04]  /*2a060*/  LDL.LU R153, [R1+0x1a8c] ;  /* 0x001a8c0001997983 */ /* 0x000ea80000300800 */
[----:B------:R-:W2:Y:S01]  /*2a070*/  LDL.LU R154, [R1+0x1a88] ;  /* 0x001a8800019a7983 */ /* 0x000ea20000300800 */
[----:B------:R-:W-:-:S02]  /*2a080*/  PRMT R9, R156, 0x5410, R155 ;  /* 0x000054109c097816 */ /* 0x000fc4000000009b */
[----:B------:R-:W-:Y:S01]  /*2a090*/  PRMT R5, R158, 0x5410, R157 ;  /* 0x000054109e057816 */ /* 0x000fe2000000009d */
[----:B------:R-:W2:Y:S04]  /*2a0a0*/  LDL.LU R155, [R1+0x1a84] ;  /* 0x001a8400019b7983 */ /* 0x000ea80000300800 */
        /* <DEDUP_REMOVED lines=9> */
[----:B------:R-:W-:-:S03]  /*2a140*/  PRMT R11, R164, 0x5410, R163 ;  /* 0x00005410a40b7816 */ /* 0x000fc600000000a3 */
[----:B------:R0:W-:Y:S04]  /*2a150*/  STS.128 [R167+0x4000], R20 ;  /* 0x00400014a7007388 */ /* 0x0001e80000000c00 */
[----:B------:R-:W2:Y:S04]  /*2a160*/  LDL.LU R163, [R1+0x1a64] ;  /* 0x001a640001a37983 */ /* 0x000ea80000300800 */
[----:B------:R-:W2:Y:S01]  /*2a170*/  LDL.LU R164, [R1+0x1a60] ;  /* 0x001a600001a47983 */ /* 0x000ea20000300800 */
[----:B------:R-:W-:-:S03]  /*2a180*/  PRMT R7, R166, 0x5410, R165 ;  /* 0x00005410a6077816 */ /* 0x000fc600000000a5 */
[----:B------:R-:W2:Y:S04]  /*2a190*/  LDL.LU R165, [R1+0x1a5c] ;  /* 0x001a5c0001a57983 */ /* 0x000ea80000300800 */
[----:B------:R-:W2:Y:S01]  /*2a1a0*/  LDL.LU R166, [R1+0x1a58] ;  /* 0x001a580001a67983 */ /* 0x000ea20000300800 */
[----:B0-----:R-:W-:Y:S01]  /*2a1b0*/  IMAD.MOV.U32 R23, RZ, RZ, R167 ;  /* 0x000000ffff177224 */ /* 0x001fe200078e00a7 */
[----:B------:R-:W-:Y:S02]  /*2a1c0*/  PRMT R20, R169, 0x5410, R168 ;  /* 0x00005410a9147816 */ /* 0x000fe400000000a8 */
[----:B------:R-:W2:Y:S04]  /*2a1d0*/  LDL.LU R167, [R1+0x1a54] ;  /* 0x001a540001a77983 */ /* 0x000ea80000300800 */
[----:B------:R0:W-:Y:S04]  /*2a1e0*/  STS.128 [R23+0x8000], R16 ;  /* 0x0080001017007388 */ /* 0x0001e80000000c00 */
[----:B------:R-:W2:Y:S04]  /*2a1f0*/  LDL.LU R168, [R1+0x1a50] ;  /* 0x001a500001a87983 */ /* 0x000ea80000300800 */
[----:B------:R-:W2:Y:S01]  /*2a200*/  LDL.LU R169, [R1+0x1a4c] ;  /* 0x001a4c0001a97983 */ /* 0x000ea20000300800 */
[----:B------:R-:W-:-:S02]  /*2a210*/  PRMT R21, R173, 0x5410, R172 ;  /* 0x00005410ad157816 */ /* 0x000fc400000000ac */
[----:B------:R-:W-:Y:S01]  /*2a220*/  PRMT R22, R177, 0x5410, R176 ;  /* 0x00005410b1167816 */ /* 0x000fe200000000b0 */
[----:B------:R1:W-:Y:S01]  /*2a230*/  STS.128 [R23+0xc000], R12 ;  /* 0x00c0000c17007388 */ /* 0x0003e20000000c00 */
[----:B0-----:R-:W-:-:S03]  /*2a240*/  PRMT R16, R171, 0x5410, R170 ;  /* 0x00005410ab107816 */ /* 0x001fc600000000aa */
[----:B------:R-:W2:Y:S04]  /*2a250*/  LDL.LU R170, [R1+0x1a48] ;  /* 0x001a480001aa7983 */ /* 0x000ea80000300800 */
[----:B------:R-:W2:Y:S04]  /*2a260*/  LDL.LU R171, [R1+0x1a44] ;  /* 0x001a440001ab7983 */ /* 0x000ea80000300800 */
[----:B------:R-:W2:Y:S04]  /*2a270*/  LDL.LU R172, [R1+0x1a40] ;  /* 0x001a400001ac7983 */ /* 0x000ea80000300800 */
[----:B------:R-:W2:Y:S01]  /*2a280*/  LDL.LU R173, [R1+0x1a3c] ;  /* 0x001a3c0001ad7983 */ /* 0x000ea20000300800 */
[----:B------:R-:W-:-:S03]  /*2a290*/  PRMT R17, R175, 0x5410, R174 ;  /* 0x00005410af117816 */ /* 0x000fc600000000ae */
[----:B------:R-:W2:Y:S04]  /*2a2a0*/  LDL.LU R174, [R1+0x1a38] ;  /* 0x001a380001ae7983 */ /* 0x000ea80000300800 */
[----:B------:R-:W2:Y:S04]  /*2a2b0*/  LDL.LU R175, [R1+0x1a34] ;  /* 0x001a340001af7983 */ /* 0x000ea80000300800 */
[----:B------:R-:W2:Y:S04]  /*2a2c0*/  LDL.LU R176, [R1+0x1a30] ;  /* 0x001a300001b07983 */ /* 0x000ea80000300800 */
[----:B------:R-:W2:Y:S01]  /*2a2d0*/  LDL.LU R177, [R1+0x1a2c] ;  /* 0x001a2c0001b17983 */ /* 0x000ea20000300800 */
[----:B------:R-:W-:-:S02]  /*2a2e0*/  PRMT R18, R179, 0x5410, R178 ;  /* 0x00005410b3127816 */ /* 0x000fc400000000b2 */
[----:B-1----:R-:W-:Y:S01]  /*2a2f0*/  PRMT R23, R73, 0x5410, R180 ;  /* 0x0000541049177816 */ /* 0x002fe200000000b4 */
[----:B------:R-:W2:Y:S04]  /*2a300*/  LDL.LU R178, [R1+0x1a28] ;  /* 0x001a280001b27983 */ /* 0x000ea80000300800 */
[----:B------:R-:W2:Y:S04]  /*2a310*/  LDL.LU R179, [R1+0x1a24] ;  /* 0x001a240001b37983 */ /* 0x000ea80000300800 */
[----:B------:R-:W2:Y:S04]  /*2a320*/  LDL.LU R180, [R1+0x1a20] ;  /* 0x001a200001b47983 */ /* 0x000ea80000300800 */
[----:B------:R-:W4:Y:S01]  /*2a330*/  LDL R73, [R1+0x5c0] ;  /* 0x0005c00001497983 */ /* 0x000f220000100800 */
[----:B------:R-:W-:-:S02]  /*2a340*/  PRMT R19, R182, 0x5410, R181 ;  /* 0x00005410b6137816 */ /* 0x000fc400000000b5 */
[----:B------:R-:W-:Y:S01]  /*2a350*/  PRMT R12, R120, 0x5410, R183 ;  /* 0x00005410780c7816 */ /* 0x000fe200000000b7 */
[----:B------:R-:W2:Y:S04]  /*2a360*/  LDL.LU R181, [R1+0x1a1c] ;  /* 0x001a1c0001b57983 */ /* 0x000ea80000300800 */
[----:B------:R-:W2:Y:S04]  /*2a370*/  LDL.LU R182, [R1+0x1a18] ;  /* 0x001a180001b67983 */ /* 0x000ea80000300800 */
[----:B------:R-:W2:Y:S04]  /*2a380*/  LDL.LU R183, [R1+0x1a14] ;  /* 0x001a140001b77983 */ /* 0x000ea80000300800 */
[----:B------:R-:W2:Y:S01]  /*2a390*/  LDL.LU R120, [R1+0x1a10] ;  /* 0x001a100001787983 */ /* 0x000ea20000300800 */
[----:B------:R-:W-:-:S02]  /*2a3a0*/  PRMT R13, R126, 0x5410, R125 ;  /* 0x000054107e0d7816 */ /* 0x000fc4000000007d */
[----:B------:R-:W-:Y:S02]  /*2a3b0*/  PRMT R14, R132, 0x5410, R131 ;  /* 0x00005410840e7816 */ /* 0x000fe40000000083 */
[----:B------:R-:W-:Y:S01]  /*2a3c0*/  PRMT R15, R138, 0x5410, R137 ;  /* 0x000054108a0f7816 */ /* 0x000fe20000000089 */
[----:B---3--:R0:W-:Y:S04]  /*2a3d0*/  STS.128 [R143], R8 ;  /* 0x000000088f007388 */ /* 0x0081e80000000c00 */
[----:B------:R1:W-:Y:S01]  /*2a3e0*/  STS.128 [R143+0x4000], R4 ;  /* 0x004000048f007388 */ /* 0x0003e20000000c00 */
[----:B0-----:R-:W-:Y:S02]  /*2a3f0*/  PRMT R8, R122, 0x5410, R121 ;  /* 0x000054107a087816 */ /* 0x001fe40000000079 */
[----:B-1----:R-:W-:Y:S01]  /*2a400*/  PRMT R4, R124, 0x5410, R123 ;  /* 0x000054107c047816 */ /* 0x002fe2000000007b */
        /* <DEDUP_REMOVED lines=27> */
[----:B------:R0:W-:Y:S04]  /*2a5c0*/  STS.128 [R143+0x8000], R20 ;  /* 0x008000148f007388 */ /* 0x0001e80000000c00 */
[----:B------:R-:W3:Y:S04]  /*2a5d0*/  LDL.LU R142, [R1+0x19b8] ;  /* 0x0019b800018e7983 */ /* 0x000ee80000300800 */
[----:B------:R1:W-:Y:S01]  /*2a5e0*/  STS.128 [R143+0xc000], R16 ;  /* 0x00c000108f007388 */ /* 0x0003e20000000c00 */
[----:B0-----:R-:W-:-:S03]  /*2a5f0*/  PRMT R20, R145, 0x5410, R144 ;  /* 0x0000541091147816 */ /* 0x001fc60000000090 */
[----:B-1----:R-:W3:Y:S04]  /*2a600*/  LDL.LU R143, [R1+0x19b4] ;  /* 0x0019b400018f7983 */ /* 0x002ee80000300800 */
[----:B------:R-:W3:Y:S04]  /*2a610*/  LDL.LU R144, [R1+0x19b0] ;  /* 0x0019b00001907983 */ /* 0x000ee80000300800 */
[----:B------:R-:W3:Y:S01]  /*2a620*/  LDL.LU R145, [R1+0x19ac] ;  /* 0x0019ac0001917983 */ /* 0x000ee20000300800 */
[----:B------:R-:W-:Y:S02]  /*2a630*/  PRMT R21, R147, 0x5410, R146 ;  /* 0x0000541093157816 */ /* 0x000fe40000000092 */
        /* <DEDUP_REMOVED lines=32> */
[----:B------:R-:W4:Y:S01]  /*2a840*/  LDL.LU R101, [R1+0x195c] ;  /* 0x00195c0001657983 */ /* 0x000f220000300800 */
[----:B------:R-:W-:-:S03]  /*2a850*/  PRMT R5, R103, 0x5410, R102 ;  /* 0x0000541067057816 */ /* 0x000fc60000000066 */
        /* <DEDUP_REMOVED lines=22> */
[----:B------:R0:W-:Y:S01]  /*2a9c0*/  STS.128 [R73+0xc000], R20 ;  /* 0x00c0001449007388 */ /* 0x0001e20000000c00 */
[----:B------:R-:W-:-:S03]  /*2a9d0*/  PRMT R7, R82, 0x5410, R3 ;  /* 0x0000541052077816 */ /* 0x000fc60000000003 */
[----:B------:R-:W2:Y:S04]  /*2a9e0*/  LDL R3, [R1+0x17f4] ;  /* 0x0017f40001037983 */ /* 0x000ea80000100800 */
[----:B------:R-:W3:Y:S04]  /*2a9f0*/  LDL R82, [R1+0xbc] ;  /* 0x0000bc0001527983 */ /* 0x000ee80000100800 */
[----:B0-----:R-:W4:Y:S04]  /*2aa00*/  LDL R23, [R1+0x5bc] ;  /* 0x0005bc0001177983 */ /* 0x001f280000100800 */
[----:B------:R-:W3:Y:S04]  /*2aa10*/  LDL R73, [R1+0xb8] ;  /* 0x0000b80001497983 */ /* 0x000ee80000100800 */
[----:B----4-:R-:W-:Y:S04]  /*2aa20*/  STS.128 [R23], R16 ;  /* 0x0000001017007388 */ /* 0x010fe80000000c00 */
[----:B------:R-:W-:Y:S04]  /*2aa30*/  STS.128 [R23+0x4000], R12 ;  /* 0x0040000c17007388 */ /* 0x000fe80000000c00 */
[----:B------:R-:W-:Y:S04]  /*2aa40*/  STS.128 [R23+0x8000], R8 ;  /* 0x0080000817007388 */ /* 0x000fe80000000c00 */
[----:B------:R-:W-:Y:S04]  /*2aa50*/  STS.128 [R23+0xc000], R4 ;  /* 0x00c0000417007388 */ /* 0x000fe80000000c00 */
[----:B--2---:R0:W-:Y:S04]  /*2aa60*/  STS.U8 [R3+0x10000], R118 ;  /* 0x0100007603007388 */ /* 0x0041e80000000000 */
[----:B------:R1:W-:Y:S04]  /*2aa70*/  STS.U8 [R3+0x10400], R119 ;  /* 0x0104007703007388 */ /* 0x0003e80000000000 */
[----:B------:R2:W-:Y:S04]  /*2aa80*/  STS.U8 [R3+0x10800], R24 ;  /* 0x0108001803007388 */ /* 0x0005e80000000000 */
[----:B------:R4:W-:Y:S04]  /*2aa90*/  STS.U8 [R3+0x10c00], R25 ;  /* 0x010c001903007388 */ /* 0x0009e80000000000 */
[----:B------:R3:W-:Y:S04]  /*2aaa0*/  STS.U8 [R3+0x11000], R26 ;  /* 0x0110001a03007388 */ /* 0x0007e80000000000 */
[----:B------:R3:W-:Y:S04]  /*2aab0*/  STS.U8 [R3+0x11400], R27 ;  /* 0x0114001b03007388 */ /* 0x0007e80000000000 */
[----:B0-----:R-:W3:Y:S04]  /*2aac0*/  LDL.LU R118, [R1+0x1918] ;  /* 0x0019180001767983 */ /* 0x001ee80000300800 */
[----:B-1----:R-:W3:Y:S04]  /*2aad0*/  LDL.LU R119, [R1+0x1914] ;  /* 0x0019140001777983 */ /* 0x002ee80000300800 */
[----:B--2---:R-:W2:Y:S04]  /*2aae0*/  LDL.LU R24, [R1+0x1910] ;  /* 0x0019100001187983 */ /* 0x004ea80000300800 */
[----:B----4-:R-:W2:Y:S04]  /*2aaf0*/  LDL.LU R25, [R1+0x190c] ;  /* 0x00190c0001197983 */ /* 0x010ea80000300800 */
[----:B---3--:R-:W2:Y:S04]  /*2ab00*/  LDL.LU R26, [R1+0x1908] ;  /* 0x00190800011a7983 */ /* 0x008ea80000300800 */
[----:B------:R-:W2:Y:S04]  /*2ab10*/  LDL.LU R27, [R1+0x1904] ;  /* 0x00190400011b7983 */ /* 0x000ea80000300800 */
[----:B------:R0:W-:Y:S04]  /*2ab20*/  STS.U8 [R3+0x11800], R28 ;  /* 0x0118001c03007388 */ /* 0x0001e80000000000 */
[----:B------:R1:W-:Y:S04]  /*2ab30*/  STS.U8 [R3+0x11c00], R29 ;  /* 0x011c001d03007388 */ /* 0x0003e80000000000 */
[----:B0-----:R-:W2:Y:S04]  /*2ab40*/  LDL.LU R28, [R1+0x1900] ;  /* 0x00190000011c7983 */ /* 0x001ea80000300800 */
[----:B-1----:R-:W2:Y:S04]  /*2ab50*/  LDL.LU R29, [R1+0x18fc] ;  /* 0x0018fc00011d7983 */ /* 0x002ea80000300800 */
[----:B------:R-:W3:Y:S04]  /*2ab60*/  LDL R4, [R1+0xb4] ;  /* 0x0000b40001047983 */ /* 0x000ee80000100800 */
[----:B------:R0:W-:Y:S04]  /*2ab70*/  STS.U8 [R82+0x10080], R30 ;  /* 0x0100801e52007388 */ /* 0x0001e80000000000 */
[----:B------:R1:W-:Y:S04]  /*2ab80*/  STS.U8 [R82+0x10480], R31 ;  /* 0x0104801f52007388 */ /* 0x0003e80000000000 */
[----:B------:R-:W-:Y:S04]  /*2ab90*/  STS.U8 [R82+0x10880], R87 ;  /* 0x0108805752007388 */ /* 0x000fe80000000000 */
[----:B------:R-:W-:Y:S04]  /*2aba0*/  STS.U8 [R82+0x10c80], R86 ;  /* 0x010c805652007388 */ /* 0x000fe80000000000 */
[----:B------:R-:W-:Y:S04]  /*2abb0*/  STS.U8 [R82+0x11080], R85 ;  /* 0x0110805552007388 */ /* 0x000fe80000000000 */
[----:B0-----:R-:W2:Y:S04]  /*2abc0*/  LDL.LU R30, [R1+0x18f8] ;  /* 0x0018f800011e7983 */ /* 0x001ea80000300800 */
[----:B-1----:R-:W2:Y:S04]  /*2abd0*/  LDL.LU R31, [R1+0x18f4] ;  /* 0x0018f400011f7983 */ /* 0x002ea80000300800 */
[----:B------:R-:W4:Y:S04]  /*2abe0*/  LDL R3, [R1+0xb0] ;  /* 0x0000b00001037983 */ /* 0x000f280000100800 */
[----:B------:R-:W-:Y:S04]  /*2abf0*/  STS.U8 [R82+0x11480], R84 ;  /* 0x0114805452007388 */ /* 0x000fe80000000000 */
        /* <DEDUP_REMOVED lines=10> */
[----:B---3--:R-:W-:Y:S04]  /*2aca0*/  STS.U8 [R4+0x10180], R71 ;  /* 0x0101804704007388 */ /* 0x008fe80000000000 */
[----:B------:R-:W-:Y:S04]  /*2acb0*/  STS.U8 [R4+0x10580], R70 ;  /* 0x0105804604007388 */ /* 0x000fe80000000000 */
[----:B------:R-:W-:Y:S04]  /*2acc0*/  STS.U8 [R4+0x10980], R69 ;  /* 0x0109804504007388 */ /* 0x000fe80000000000 */
[----:B------:R-:W-:Y:S04]  /*2acd0*/  STS.U8 [R4+0x10d80], R68 ;  /* 0x010d804404007388 */ /* 0x000fe80000000000 */
[----:B------:R-:W-:Y:S04]  /*2ace0*/  STS.U8 [R4+0x11180], R67 ;  /* 0x0111804304007388 */ /* 0x000fe80000000000 */
[----:B------:R-:W-:Y:S04]  /*2acf0*/  STS.U8 [R4+0x11580], R66 ;  /* 0x0115804204007388 */ /* 0x000fe80000000000 */
[----:B------:R-:W-:Y:S04]  /*2ad00*/  STS.U8 [R4+0x11980], R65 ;  /* 0x0119804104007388 */ /* 0x000fe80000000000 */
[----:B------:R0:W-:Y:S04]  /*2ad10*/  STS.U8 [R4+0x11d80], R64 ;  /* 0x011d804004007388 */ /* 0x0001e80000000000 */
[----:B0-----:R-:W3:Y:S04]  /*2ad20*/  LDL R4, [R1+0xac] ;  /* 0x0000ac0001047983 */ /* 0x001ee80000100800 */
[----:B----4-:R-:W-:Y:S04]  /*2ad30*/  STS.U8 [R3+0x10200], R63 ;  /* 0x0102003f03007388 */ /* 0x010fe80000000000 */
[----:B------:R-:W-:Y:S04]  /*2ad40*/  STS.U8 [R3+0x10600], R62 ;  /* 0x0106003e03007388 */ /* 0x000fe80000000000 */
[----:B------:R-:W-:Y:S04]  /*2ad50*/  STS.U8 [R3+0x10a00], R61 ;  /* 0x010a003d03007388 */ /* 0x000fe80000000000 */
[----:B------:R-:W-:Y:S04]  /*2ad60*/  STS.U8 [R3+0x10e00], R60 ;  /* 0x010e003c03007388 */ /* 0x000fe80000000000 */
[----:B------:R-:W-:Y:S04]  /*2ad70*/  STS.U8 [R3+0x11200], R59 ;  /* 0x0112003b03007388 */ /* 0x000fe80000000000 */
[----:B------:R-:W-:Y:S04]  /*2ad80*/  STS.U8 [R3+0x11600], R58 ;  /* 0x0116003a03007388 */ /* 0x000fe80000000000 */
[----:B------:R-:W-:Y:S04]  /*2ad90*/  STS.U8 [R3+0x11a00], R57 ;  /* 0x011a003903007388 */ /* 0x000fe80000000000 */
[----:B------:R0:W-:Y:S04]  /*2ada0*/  STS.U8 [R3+0x11e00], R56 ;  /* 0x011e003803007388 */ /* 0x0001e80000000000 */
[----:B0-----:R-:W4:Y:S04]  /*2adb0*/  LDL R3, [R1+0xa8] ;  /* 0x0000a80001037983 */ /* 0x001f280000100800 */
[----:B------:R-:W2:Y:S04]  /*2adc0*/  LDL.LU.64 R56, [R1] ;  /* 0x0000000001387983 */ /* 0x000ea80000300a00 */
[----:B------:R-:W2:Y:S04]  /*2add0*/  LDL.LU.64 R58, [R1+0x8] ;  /* 0x00000800013a7983 */ /* 0x000ea80000300a00 */
        /* <DEDUP_REMOVED lines=14> */
[----:B---3--:R0:W-:Y:S04]  /*2aec0*/  STS.U8 [R4+0x10280], R32 ;  /* 0x0102802004007388 */ /* 0x0081e80000000000 */
[----:B0-----:R-:W3:Y:S04]  /*2aed0*/  LDL.LU R32, [R1+0x18f0] ;  /* 0x0018f00001207983 */ /* 0x001ee80000300800 */
[----:B------:R-:W2:Y:S04]  /*2aee0*/  LDL R5, [R1+0xa4] ;  /* 0x0000a40001057983 */ /* 0x000ea80000100800 */
[----:B------:R-:W-:Y:S04]  /*2aef0*/  STS.U8 [R4+0x10680], R33 ;  /* 0x0106802104007388 */ /* 0x000fe80000000000 */
[----:B------:R-:W-:Y:S04]  /*2af00*/  STS.U8 [R4+0x10a80], R34 ;  /* 0x010a802204007388 */ /* 0x000fe80000000000 */
[----:B------:R-:W-:Y:S04]  /*2af10*/  STS.U8 [R4+0x10e80], R35 ;  /* 0x010e802304007388 */ /* 0x000fe80000000000 */
[----:B------:R-:W-:Y:S04]  /*2af20*/  STS.U8 [R4+0x11280], R36 ;  /* 0x0112802404007388 */ /* 0x000fe80000000000 */
[----:B------:R-:W-:Y:S04]  /*2af30*/  STS.U8 [R4+0x11680], R37 ;  /* 0x0116802504007388 */ /* 0x000fe80000000000 */
[----:B------:R-:W-:Y:S04]  /*2af40*/  STS.U8 [R4+0x11a80], R38 ;  /* 0x011a802604007388 */ /* 0x000fe80000000000 */
[----:B------:R0:W-:Y:S04]  /*2af50*/  STS.U8 [R4+0x11e80], R39 ;  /* 0x011e802704007388 */ /* 0x0001e80000000000 */
[----:B----4-:R-:W-:Y:S04]  /*2af60*/  STS.U8 [R3+0x10300], R40 ;  /* 0x0103002803007388 */ /* 0x010fe80000000000 */
[----:B------:R-:W-:Y:S04]  /*2af70*/  STS.U8 [R3+0x10700], R41 ;  /* 0x0107002903007388 */ /* 0x000fe80000000000 */
[----:B------:R-:W-:Y:S04]  /*2af80*/  STS.U8 [R3+0x10b00], R42 ;  /* 0x010b002a03007388 */ /* 0x000fe80000000000 */
[----:B------:R-:W-:Y:S04]  /*2af90*/  STS.U8 [R3+0x10f00], R43 ;  /* 0x010f002b03007388 */ /* 0x000fe80000000000 */
[----:B------:R-:W-:Y:S04]  /*2afa0*/  STS.U8 [R3+0x11300], R44 ;  /* 0x0113002c03007388 */ /* 0x000fe80000000000 */
[----:B------:R-:W-:Y:S04]  /*2afb0*/  STS.U8 [R3+0x11700], R45 ;  /* 0x0117002d03007388 */ /* 0x000fe80000000000 */
[----:B------:R-:W-:Y:S04]  /*2afc0*/  STS.U8 [R3+0x11b00], R46 ;  /* 0x011b002e03007388 */ /* 0x000fe80000000000 */
[----:B------:R1:W-:Y:S01]  /*2afd0*/  STS.U8 [R3+0x11f00], R47 ;  /* 0x011f002f03007388 */ /* 0x0003e20000000000 */
[----:B0-----:R-:W0:Y:S01]  /*2afe0*/  S2R R4, SR_CgaCtaId ;  /* 0x0000000000047919 */ /* 0x001e220000008800 */
[----:B------:R-:W-:Y:S01]  /*2aff0*/  UMOV UR17, 0x40000040 ;  /* 0x4000004000117882 */ /* 0x000fe20000000000 */
[----:B------:R-:W-:Y:S01]  /*2b000*/  UIADD3.64 UR52, UR4, 0x1fe, URZ ;  /* 0x000001fe04347897 */ /* 0x000fe2000fffe03f */
[----:B------:R-:W-:Y:S01]  /*2b010*/  UMOV UR54, UR18 ;  /* 0x0000001200367c82 */ /* 0x000fe20008000000 */
[----:B------:R-:W-:Y:S01]  /*2b020*/  UMOV UR55, UR19 ;  /* 0x0000001300377c82 */ /* 0x000fe20008000000 */
[----:B------:R-:W-:Y:S01]  /*2b030*/  UIADD3.64 UR48, UR4, 0x200, URZ ;  /* 0x0000020004307897 */ /* 0x000fe2000fffe03f */
[----:B------:R-:W-:Y:S01]  /*2b040*/  UMOV UR50, UR6 ;  /* 0x0000000600327c82 */ /* 0x000fe20008000000 */
[----:B------:R-:W-:Y:S01]  /*2b050*/  UMOV UR51, UR7 ;  /* 0x0000000700337c82 */ /* 0x000fe20008000000 */
[----:B------:R-:W3:Y:S01]  /*2b060*/  LDL.LU R33, [R1+0x18ec] ;  /* 0x0018ec0001217983 */ /* 0x000ee20000300800 */
[----:B-1----:R-:W-:-:S03]  /*2b070*/  MOV R3, 0x400 ;  /* 0x0000040000037802 */ /* 0x002fc60000000f00 */
[----:B------:R-:W3:Y:S04]  /*2b080*/  LDL.LU R34, [R1+0x18e8] ;  /* 0x0018e80001227983 */ /* 0x000ee80000300800 */
        /* <DEDUP_REMOVED lines=13> */
[----:B0-----:R-:W-:-:S04]  /*2b160*/  LEA R3, R4, R3, 0x18 ;  /* 0x0000000304037211 */ /* 0x001fc800078ec0ff */
[----:B------:R-:W-:-:S04]  /*2b170*/  SHF.R.U32.HI R3, RZ, 0x4, R3 ;  /* 0x00000004ff037819 */ /* 0x000fc80000011603 */
[----:B------:R-:W-:-:S04]  /*2b180*/  SGXT.U32 R3, R3, 0xe ;  /* 0x0000000e0303781a */ /* 0x000fc80000000000 */
[----:B------:R-:W-:Y:S01]  /*2b190*/  R2UR UR16, R3 ;  /* 0x00000000031072ca */ /* 0x000fe200000e0000 */
[----:B--2---:R0:W-:Y:S04]  /*2b1a0*/  STS.U8 [R5+0x11f80], R48 ;  /* 0x011f803005007388 */ /* 0x0041e80000000000 */
[----:B------:R1:W-:Y:S04]  /*2b1b0*/  STS.U8 [R5+0x10380], R49 ;  /* 0x0103803105007388 */ /* 0x0003e80000000000 */
[----:B------:R2:W-:Y:S04]  /*2b1c0*/  STS.U8 [R5+0x10780], R50 ;  /* 0x0107803205007388 */ /* 0x0005e80000000000 */
[----:B------:R-:W-:Y:S04]  /*2b1d0*/  STS.U8 [R5+0x10b80], R252 ;  /* 0x010b80fc05007388 */ /* 0x000fe80000000000 */
[----:B------:R-:W-:Y:S04]  /*2b1e0*/  STS.U8 [R5+0x10f80], R251 ;  /* 0x010f80fb05007388 */ /* 0x000fe80000000000 */
[----:B------:R-:W-:Y:S04]  /*2b1f0*/  STS.U8 [R5+0x11380], R250 ;  /* 0x011380fa05007388 */ /* 0x000fe80000000000 */
[----:B------:R-:W-:Y:S04]  /*2b200*/  STS.U8 [R5+0x11780], R249 ;  /* 0x011780f905007388 */ /* 0x000fe80000000000 */
[----:B------:R-:W-:Y:S01]  /*2b210*/  STS.U8 [R5+0x11b80], R248 ;  /* 0x011b80f805007388 */ /* 0x000fe20000000000 */
[----:B------:R4:W-:Y:S06]  /*2b220*/  MEMBAR.ALL.CTA ;  /* 0x0000000000007992 */ /* 0x0009ec0000008000 */
[----:B----4-:R-:W4:Y:S04]  /*2b230*/  FENCE.VIEW.ASYNC.S ;  /* 0x00000000000073c6 */ /* 0x010f280000000000 */
[----:B0-----:R-:W3:Y:S04]  /*2b240*/  LDL.LU R48, [R1+0x18b0] ;  /* 0x0018b00001307983 */ /* 0x001ee80000300800 */
[----:B-1----:R-:W3:Y:S04]  /*2b250*/  LDL.LU R49, [R1+0x18ac] ;  /* 0x0018ac0001317983 */ /* 0x002ee80000300800 */
[----:B--2---:R-:W3:Y:S01]  /*2b260*/  LDL.LU R50, [R1+0x18a8] ;  /* 0x0018a80001327983 */ /* 0x004ee20000300800 */
[----:B----4-:R-:W-:Y:S06]  /*2b270*/  BAR.SYNC.DEFER_BLOCKING 0x0 ;  /* 0x0000000000007b1d */ /* 0x010fec0000010000 */
[----:B------:R-:W-:-:S06]  /*2b280*/  WARPGROUP.ARRIVE ;  /* 0x00000000000079c5 */ /* 0x000fcc0000000000 */
[----:B------:R-:W-:Y:S03]  /*2b290*/  QGMMA.64x64x32.F32.E5M2.E5M2 R56, gdesc[UR16], R56, gsb0 ;  /* 0x00e00000103879f3 */ /* 0x000fe60008003838 */
[----:B------:R-:W-:Y:S02]  /*2b2a0*/  WARPGROUP.DEPBAR.LE gsb0, 0x0 ;  /* 0x00008000000079c5 */ /* 0x000fe40000010000 */
        /* <DEDUP_REMOVED lines=13> */
[----:B------:R-:W-:Y:S01]  /*2b380*/  QGMMA.64x64x32.F32.E5M2.E5M2 R216, gdesc[UR48], R216, gsb0 ;  /* 0x00e0000030d879f3 */ /* 0x000fe200080038d8 */
[----:B------:R-:W-:Y:S01]  /*2b390*/  UIADD3.64 UR52, UR4, 0x202, URZ ;  /* 0x0000020204347897 */ /* 0x000fe2000fffe03f */
[----:B------:R-:W-:Y:S01]  /*2b3a0*/  UMOV UR54, UR10 ;  /* 0x0000000a00367c82 */ /* 0x000fe20008000000 */
[----:B------:R-:W-:Y:S01]  /*2b3b0*/  UMOV UR55, UR11 ;  /* 0x0000000b00377c82 */ /* 0x000fe20008000000 */
        /* <DEDUP_REMOVED lines=60> */
[----:B------:R-:W-:Y:S04]  /*2b780*/  STL.64 [R1], R56 ;  /* 0x0000003801007387 */ /* 0x000fe80000100a00 */
[----:B------:R-:W-:Y:S04]  /*2b790*/  STL.64 [R1+0x8], R58 ;  /* 0x0000083a01007387 */ /* 0x000fe80000100a00 */
        /* <DEDUP_REMOVED lines=10> */
[----:B------:R-:W-:Y:S01]  /*2b840*/  STL.64 [R1+0x60], R80 ;  /* 0x0000605001007387 */ /* 0x000fe20000100a00 */
[----:B------:R-:W-:-:S02]  /*2b850*/  WARPGROUP.DEPBAR.LE gsb0, 0x0 ;  /* 0x00008000000079c5 */ /* 0x000fc40000010000 */
[----:B------:R-:W-:-:S06]  /*2b860*/  WARPGROUP.ARRIVE ;  /* 0x00000000000079c5 */ /* 0x000fcc0000000000 */
[----:B------:R-:W-:Y:S01]  /*2b870*/  QGMMA.64x64x32.F32.E5M2.E5M2 R120, gdesc[UR52], R120, gsb0 ;  /* 0x00e00000347879f3 */ /* 0x000fe20008003878 */
[----:B------:R-:W-:Y:S04]  /*2b880*/  STL.64 [R1+0x68], R82 ;  /* 0x0000685201007387 */ /* 0x000fe80000100a00 */
[----:B------:R-:W-:Y:S04]  /*2b890*/  STL.64 [R1+0x70], R84 ;  /* 0x0000705401007387 */ /* 0x000fe80000100a00 */
[----:B------:R0:W-:Y:S04]  /*2b8a0*/  STL.64 [R1+0x78], R86 ;  /* 0x0000785601007387 */ /* 0x0001e80000100a00 */
[----:B0-----:R-:W2:Y:S04]  /*2b8b0*/  LDL.LU.64 R86, [R1+0x18a0] ;  /* 0x0018a00001567983 */ /* 0x001ea80000300a00 */
        /* <DEDUP_REMOVED lines=15> */
[----:B------:R-:W4:Y:S01]  /*2b9b0*/  LDL.LU R3, [R1+0x17d4] ;  /* 0x0017d40001037983 */ /* 0x000f220000300800 */
[----:B------:R-:W-:Y:S01]  /*2b9c0*/  UIADD3.64 UR48, UR4, 0x800, URZ ;  /* 0x0000080004307897 */ /* 0x000fe2000fffe03f */
[----:B------:R-:W-:Y:S01]  /*2b9d0*/  UMOV UR50, UR6 ;  /* 0x0000000600327c82 */ /* 0x000fe20008000000 */
[----:B------:R-:W-:Y:S01]  /*2b9e0*/  UMOV UR51, UR7 ;  /* 0x0000000700337c82 */ /* 0x000fe20008000000 */
[----:B------:R-:W-:-:S02]  /*2b9f0*/  WARPGROUP.DEPBAR.LE gsb0, 0x0 ;  /* 0x00008000000079c5 */ /* 0x000fc40000010000 */
        /* <DEDUP_REMOVED lines=15> */
[----:B------:R-:W-:Y:S04]  /*2baf0*/  STL [R1+0x1810], R242 ;  /* 0x001810f201007387 */ /* 0x000fe80000100800 */
[----:B------:R-:W-:Y:S04]  /*2bb00*/  STL [R1+0x180c], R243 ;  /* 0x00180cf301007387 */ /* 0x000fe80000100800 */
[----:B------:R-:W-:Y:S04]  /*2bb10*/  STL [R1+0x1808], R244 ;  /* 0x001808f401007387 */ /* 0x000fe80000100800 */
[----:B------:R-:W-:Y:S01]  /*2bb20*/  STL [R1+0x1804], R245 ;  /* 0x001804f501007387 */ /* 0x000fe20000100800 */
[----:B------:R-:W-:Y:S01]  /*2bb30*/  UMOV UR54, UR18 ;  /* 0x0000001200367c82 */ /* 0x000fe20008000000 */
[----:B------:R-:W-:-:S02]  /*2bb40*/  UMOV UR55, UR19 ;  /* 0x0000001300377c82 */ /* 0x000fc40008000000 */
[----:B------:R-:W-:Y:S04]  /*2bb50*/  STL [R1+0x1800], R246 ;  /* 0x001800f601007387 */ /* 0x000fe80000100800 */
[----:B------:R-:W-:Y:S01]  /*2bb60*/  STL [R1+0x17fc], R247 ;  /* 0x0017fcf701007387 */ /* 0x000fe20000100800 */
[----:B------:R-:W-:-:S03]  /*2bb70*/  R2UR UR48, R51 ;  /* 0x00000000333072ca */ /* 0x000fc600000e0000 */
[----:B------:R-:W3:Y:S01]  /*2bb80*/  LDL.LU R51, [R1+0x1824] ;  /* 0x0018240001337983 */ /* 0x000ee20000300800 */
[----:B------:R-:W-:Y:S02]  /*2bb90*/  WARPGROUP.DEPBAR.LE gsb0, 0x0 ;  /* 0x00008000000079c5 */ /* 0x000fe40000010000 */
[----:B------:R-:W-:-:S06]  /*2bba0*/  WARPGROUP.ARRIVE ;  /* 0x00000000000079c5 */ /* 0x000fcc0000000000 */
[----:B------:R-:W-:Y:S01]  /*2bbb0*/  QGMMA.64x64x32.F32.E5M2.E5M2 R88, gdesc[UR52], R88, gsb0 ;  /* 0x00e00000345879f3 */ /* 0x000fe20008003858 */
[----:B------:R-:W-:Y:S02]  /*2bbc0*/  R2UR UR53, R52 ;  /* 0x00000000343572ca */ /* 0x000fe400000e0000 */
[----:B------:R-:W-:Y:S01]  /*2bbd0*/  R2UR UR52, R53 ;  /* 0x00000000353472ca */ /* 0x000fe200000e0000 */
[----:B------:R-:W3:Y:S04]  /*2bbe0*/  LDL.LU R52, [R1+0x1820] ;  /* 0x0018200001347983 */ /* 0x000ee80000300800 */
[----:B------:R-:W3:Y:S04]  /*2bbf0*/  LDL.LU R53, [R1+0x181c] ;  /* 0x00181c0001357983 */ /* 0x000ee80000300800 */
[----:B------:R-:W2:Y:S04]  /*2bc00*/  LDL R4, [R1+0x17f0] ;  /* 0x0017f00001047983 */ /* 0x000ea80000100800 */
[----:B------:R-:W3:Y:S04]  /*2bc10*/  LDL.LU R19, [R1+0x84] ;  /* 0x0000840001137983 */ /* 0x000ee80000300800 */
[----:B------:R-:W3:Y:S04]  /*2bc20*/  LDL.LU R20, [R1+0x8c] ;  /* 0x00008c0001147983 */ /* 0x000ee80000300800 */
[----:B------:R-:W3:Y:S04]  /*2bc30*/  LDL.LU R21, [R1+0x94] ;  /* 0x0000940001157983 */ /* 0x000ee80000300800 */
[----:B------:R-:W3:Y:S01]  /*2bc40*/  LDL.LU R23, [R1+0x9c] ;  /* 0x00009c0001177983 */ /* 0x000ee20000300800 */
[----:B----4-:R-:W-:-:S03]  /*2bc50*/  R2UR UR49, R3 ;  /* 0x00000000033172ca */ /* 0x010fc600000e0000 */
[----:B------:R-:W4:Y:S01]  /*2bc60*/  LDL.LU R3, [R1+0x168c] ;  /* 0x00168c0001037983 */ /* 0x000f220000300800 */
[----:B------:R-:W-:Y:S01]  /*2bc70*/  UIADD3.64 UR56, UR4, 0xa00, URZ ;  /* 0x00000a0004387897 */ /* 0x000fe2000fffe03f */
[----:B------:R-:W-:Y:S01]  /*2bc80*/  UMOV UR58, UR6 ;  /* 0x00000006003a7c82 */ /* 0x000fe20008000000 */
[----:B------:R-:W-:Y:S01]  /*2bc90*/  UMOV UR59, UR7 ;  /* 0x00000007003b7c82 */ /* 0x000fe20008000000 */
[----:B------:R-:W-:Y:S01]  /*2bca0*/  VIADD R2, R2, 0x1 ;  /* 0x0000000102027836 */ /* 0x000fe20000000000 */
[----:B------:R-:W-:Y:S02]  /*2bcb0*/  WARPGROUP.DEPBAR.LE gsb0, 0x0 ;  /* 0x00008000000079c5 */ /* 0x000fe40000010000 */
[----:B------:R-:W-:-:S06]  /*2bcc0*/  WARPGROUP.ARRIVE ;  /* 0x00000000000079c5 */ /* 0x000fcc0000000000 */
[----:B------:R-:W-:Y:S01]  /*2bcd0*/  QGMMA.64x64x32.F32.E5M2.E5M2 R88, gdesc[UR56], R88, gsb0 ;  /* 0x00e00000385879f3 */ /* 0x000fe20008003858 */
[----:B------:R-:W-:Y:S02]  /*2bce0*/  R2UR UR57, R54 ;  /* 0x00000000363972ca */ /* 0x000fe400000e0000 */
[----:B------:R-:W-:Y:S01]  /*2bcf0*/  R2UR UR56, R55 ;  /* 0x00000000373872ca */ /* 0x000fe200000e0000 */
[----:B------:R-:W4:Y:S04]  /*2bd00*/  LDL.LU R54, [R1+0x1818] ;  /* 0x0018180001367983 */ /* 0x000f280000300800 */
[----:B------:R-:W4:Y:S04]  /*2bd10*/  LDL.LU R55, [R1+0x1814] ;  /* 0x0018140001377983 */ /* 0x000f280000300800 */
[----:B------:R-:W4:Y:S04]  /*2bd20*/  LDL.LU R22, [R1+0x80] ;  /* 0x0000800001167983 */ /* 0x000f280000300800 */
[----:B------:R0:W-:Y:S01]  /*2bd30*/  STL [R1+0x5b8], R2 ;  /* 0x0005b80201007387 */ /* 0x0001e20000100800 */
[----:B--2---:R-:W-:-:S02]  /*2bd40*/  ISETP.NE.U32.AND P0, PT, R2, R4, PT ;  /* 0x000000040200720c */ /* 0x004fc40003f05070 */
[----:B0-----:R-:W0:Y:S02]  /*2bd50*/  LDC R2, c[0x0][0x238] ;  /* 0x00008e00ff027b82 */ /* 0x001e240000000800 */
[----:B0-----:R-:W-:-:S05]  /*2bd60*/  IMAD.SHL.U32 R2, R2, 0x80, RZ ;  /* 0x0000008002027824 */ /* 0x001fca00078e00ff */
[C---:B---3--:R-:W-:Y:S02]  /*2bd70*/  IADD3 R19, P4, R2.reuse, R19, RZ ;  /* 0x0000001302137210 */ /* 0x048fe40007f9e0ff */
[C---:B------:R-:W-:Y:S02]  /*2bd80*/  IADD3 R23, P1, R2.reuse, R23, RZ ;  /* 0x0000001702177210 */ /* 0x040fe40007f3e0ff */
[C---:B------:R-:W-:Y:S02]  /*2bd90*/  IADD3 R20, P5, R2.reuse, R20, RZ ;  /* 0x0000001402147210 */ /* 0x040fe40007fbe0ff */
[C---:B------:R-:W-:Y:S01]  /*2bda0*/  IADD3 R21, P6, R2.reuse, R21, RZ ;  /* 0x0000001502157210 */ /* 0x040fe20007fde0ff */
[----:B------:R-:W-:Y:S04]  /*2bdb0*/  STL [R1+0x84], R19 ;  /* 0x0000841301007387 */ /* 0x000fe80000100800 */
[----:B------:R0:W-:Y:S04]  /*2bdc0*/  STL [R1+0x9c], R23 ;  /* 0x00009c1701007387 */ /* 0x0001e80000100800 */
[----:B------:R1:W-:Y:S01]  /*2bdd0*/  STL [R1+0x8c], R20 ;  /* 0x00008c1401007387 */ /* 0x0003e20000100800 */
[----:B----4-:R-:W-:-:S03]  /*2bde0*/  IADD3 R3, P2, R2, R3, RZ ;  /* 0x0000000302037210 */ /* 0x010fc60007f5e0ff */
[----:B0-----:R-:W2:Y:S04]  /*2bdf0*/  LDL.LU R23, [R1+0x167c] ;  /* 0x00167c0001177983 */ /* 0x001ea80000300800 */
[----:B------:R-:W-:Y:S04]  /*2be00*/  STL [R1+0x94], R21 ;  /* 0x0000941501007387 */ /* 0x000fe80000100800 */
[----:B------:R-:W3:Y:S04]  /*2be10*/  LDL.LU R243, [R1+0x88] ;  /* 0x0000880001f37983 */ /* 0x000ee80000300800 */
[----:B------:R-:W4:Y:S04]  /*2be20*/  LDL.LU R242, [R1+0x1674] ;  /* 0x0016740001f27983 */ /* 0x000f280000300800 */
[----:B------:R-:W4:Y:S04]  /*2be30*/  LDL.LU R248, [R1+0x90] ;  /* 0x0000900001f87983 */ /* 0x000f280000300800 */
[----:B------:R0:W-:Y:S04]  /*2be40*/  STL [R1+0x168c], R3 ;  /* 0x00168c0301007387 */ /* 0x0001e80000100800 */
        /* <DEDUP_REMOVED lines=11> */
[----:B-1----:R-:W4:Y:S04]  /*2bf00*/  LDL.LU R20, [R1+0x1668] ;  /* 0x0016680001147983 */ /* 0x002f280000300800 */
[----:B0-----:R-:W4:Y:S01]  /*2bf10*/  LDL.LU R3, [R1+0x163c] ;  /* 0x00163c0001037983 */ /* 0x001f220000300800 */
[----:B------:R-:W-:-:S05]  /*2bf20*/  IADD3 R0, P3, R2, R0, RZ ;  /* 0x0000000002007210 */ /* 0x000fca0007f7e0ff */
[----:B------:R0:W-:Y:S04]  /*2bf30*/  STL [R1+0x1684], R0 ;  /* 0x0016840001007387 */ /* 0x0001e80000100800 */
[----:B------:R-:W4:Y:S04]  /*2bf40*/  LDL.LU R11, [R1+0x1660] ;  /* 0x00166000010b7983 */ /* 0x000f280000300800 */
[----:B------:R-:W4:Y:S04]  /*2bf50*/  LDL.LU R12, [R1+0x1634] ;  /* 0x00163400010c7983 */ /* 0x000f280000300800 */
[----:B------:R-:W4:Y:S01]  /*2bf60*/  LDL.LU R13, [R1+0x1658] ;  /* 0x00165800010d7983 */ /* 0x000f220000300800 */
[----:B0-----:R-:W-:-:S05]  /*2bf70*/  SHF.R.S32.HI R0, RZ, 0x1f, R2 ;  /* 0x0000001fff007819 */ /* 0x001fca0000011402 */
[----:B------:R-:W-:-:S05]  /*2bf80*/  IMAD.X R22, R0, 0x1, R22, P4 ;  /* 0x0000000100167824 */ /* 0x000fca00020e0616 */
        /* <DEDUP_REMOVED lines=8> */
[----:B0-----:R-:W4:Y:S01]  /*2c010*/  LDL.LU R22, [R1+0x1638] ;  /* 0x0016380001167983 */ /* 0x001f220000300800 */
[----:B--2---:R-:W-:Y:S01]  /*2c020*/  IADD3 R23, P4, R2, R23, RZ ;  /* 0x0000001702177210 */ /* 0x004fe20007f9e0ff */
[----:B---3--:R-:W-:Y:S01]  /*2c030*/  IMAD.X R243, R0, 0x1, R243, P5 ;  /* 0x0000000100f37824 */ /* 0x008fe200028e06f3 */
[----:B----4-:R-:W-:Y:S01]  /*2c040*/  IADD3 R242, P5, R2, R242, RZ ;  /* 0x000000f202f27210 */ /* 0x010fe20007fbe0ff */
[----:B------:R-:W-:-:S02]  /*2c050*/  IMAD.X R248, R0, 0x1, R248, P6 ;  /* 0x0000000100f87824 */ /* 0x000fc400030e06f8 */
[----:B------:R0:W-:Y:S01]  /*2c060*/  STL [R1+0x167c], R23 ;  /* 0x00167c1701007387 */ /* 0x0001e20000100800 */
[----:B------:R-:W-:Y:S01]  /*2c070*/  IADD3 R249, P6, R2, R249, RZ ;  /* 0x000000f902f97210 */ /* 0x000fe20007fde0ff */
[----:B------:R-:W-:Y:S01]  /*2c080*/  IMAD.X R250, R0, 0x1, R250, P1 ;  /* 0x0000000100fa7824 */ /* 0x000fe200008e06fa */
[----:B------:R-:W-:Y:S01]  /*2c090*/  IADD3 R251, P1, R2, R251, RZ ;  /* 0x000000fb02fb7210 */ /* 0x000fe20007f3e0ff */
[----:B------:R-:W-:Y:S01]  /*2c0a0*/  IMAD.X R252, R0, 0x1, R252, P2 ;  /* 0x0000000100fc7824 */ /* 0x000fe200010e06fc */
[----:B------:R-:W-:Y:S01]  /*2c0b0*/  IADD3 R4, P2, R2, R4, RZ ;  /* 0x0000000402047210 */ /* 0x000fe20007f5e0ff */
[----:B0-----:R-:W2:Y:S04]  /*2c0c0*/  LDL.LU R23, [R1+0x160c] ;  /* 0x00160c0001177983 */ /* 0x001ea80000300800 */
[----:B------:R-:W-:Y:S04]  /*2c0d0*/  STL [R1+0x88], R243 ;  /* 0x000088f301007387 */ /* 0x000fe80000100800 */
[----:B------:R-:W-:Y:S04]  /*2c0e0*/  STL [R1+0x1674], R242 ;  /* 0x001674f201007387 */ /* 0x000fe80000100800 */
[----:B------:R-:W-:Y:S04]  /*2c0f0*/  STL [R1+0x90], R248 ;  /* 0x000090f801007387 */ /* 0x000fe80000100800 */
[----:B------:R-:W-:Y:S01]  /*2c100*/  STL [R1+0x166c], R249 ;  /* 0x00166cf901007387 */ /* 0x000fe20000100800 */
[----:B------:R-:W-:-:S03]  /*2c110*/  IMAD.X R5, R0, 0x1, R5, P3 ;  /* 0x0000000100057824 */ /* 0x000fc600018e0605 */
[----:B------:R-:W-:Y:S01]  /*2c120*/  STL [R1+0x98], R250 ;  /* 0x000098fa01007387 */ /* 0x000fe20000100800 */
[----:B------:R-:W-:-:S03]  /*2c130*/  IADD3 R6, P3, R2, R6, RZ ;  /* 0x0000000602067210 */ /* 0x000fc60007f7e0ff */
[----:B------:R-:W-:Y:S01]  /*2c140*/  STL [R1+0x1664], R251 ;  /* 0x001664fb01007387 */ /* 0x000fe20000100800 */
[----:B------:R-:W-:-:S03]  /*2c150*/  IMAD.X R7, R0, 0x1, R7, P4 ;  /* 0x0000000100077824 */ /* 0x000fc600020e0607 */
[----:B------:R-:W-:Y:S01]  /*2c160*/  STL [R1+0x1688], R252 ;  /* 0x001688fc01007387 */ /* 0x000fe20000100800 */
[----:B------:R-:W-:-:S03]  /*2c170*/  IADD3 R8, P4, R2, R8, RZ ;  /* 0x0000000802087210 */ /* 0x000fc60007f9e0ff */
[----:B------:R-:W-:Y:S01]  /*2c180*/  STL [R1+0x165c], R4 ;  /* 0x00165c0401007387 */ /* 0x000fe20000100800 */
[----:B------:R-:W-:-:S03]  /*2c190*/  IMAD.X R9, R0, 0x1, R9, P5 ;  /* 0x0000000100097824 */ /* 0x000fc600028e0609 */
[----:B------:R-:W-:Y:S01]  /*2c1a0*/  STL [R1+0x1680], R5 ;  /* 0x0016800501007387 */ /* 0x000fe20000100800 */
[----:B------:R-:W-:-:S03]  /*2c1b0*/  IMAD.X R20, R0, 0x1, R20, P6 ;  /* 0x0000000100147824 */ /* 0x000fc600030e0614 */
[----:B------:R-:W-:Y:S01]  /*2c1c0*/  STL [R1+0x1654], R6 ;  /* 0x0016540601007387 */ /* 0x000fe20000100800 */
[----:B------:R-:W-:-:S03]  /*2c1d0*/  IADD3 R10, P5, R2, R10, RZ ;  /* 0x0000000a020a7210 */ /* 0x000fc60007fbe0ff */
[----:B------:R-:W-:Y:S04]  /*2c1e0*/  STL [R1+0x1678], R7 ;  /* 0x0016780701007387 */ /* 0x000fe80000100800 */
[----:B------:R-:W-:Y:S01]  /*2c1f0*/  STL [R1+0x164c], R8 ;  /* 0x00164c0801007387 */ /* 0x000fe20000100800 */
[----:B------:R-:W-:-:S03]  /*2c200*/  IADD3 R3, P6, R2, R3, RZ ;  /* 0x0000000302037210 */ /* 0x000fc60007fde0ff */
[----:B------:R-:W-:Y:S04]  /*2c210*/  STL [R1+0x1670], R9 ;  /* 0x0016700901007387 */ /* 0x000fe80000100800 */
[----:B------:R0:W-:Y:S04]  /*2c220*/  STL [R1+0x1668], R20 ;  /* 0x0016681401007387 */ /* 0x0001e80000100800 */
[----:B------:R-:W-:Y:S04]  /*2c230*/  STL [R1+0x1644], R10 ;  /* 0x0016440a01007387 */ /* 0x000fe80000100800 */
[----:B0-----:R-:W3:Y:S04]  /*2c240*/  LDL.LU R20, [R1+0x1630] ;  /* 0x0016300001147983 */ /* 0x001ee80000300800 */
[----:B------:R0:W-:Y:S04]  /*2c250*/  STL [R1+0x163c], R3 ;  /* 0x00163c0301007387 */ /* 0x0001e80000100800 */
[----:B0-----:R-:W4:Y:S01]  /*2c260*/  LDL.LU R3, [R1+0x1604] ;  /* 0x0016040001037983 */ /* 0x001f220000300800 */
[----:B------:R-:W-:Y:S01]  /*2c270*/  IMAD.X R11, R0, 0x1, R11, P1 ;  /* 0x00000001000b7824 */ /* 0x000fe200008e060b */
[----:B------:R-:W-:Y:S01]  /*2c280*/  IADD3 R12, P1, R2, R12, RZ ;  /* 0x0000000c020c7210 */ /* 0x000fe20007f3e0ff */
[----:B------:R-:W-:Y:S01]  /*2c290*/  IMAD.X R13, R0, 0x1, R13, P2 ;  /* 0x00000001000d7824 */ /* 0x000fe200010e060d */
[----:B------:R-:W-:Y:S01]  /*2c2a0*/  IADD3 R14, P2, R2, R14, RZ ;  /* 0x0000000e020e7210 */ /* 0x000fe20007f5e0ff */
[----:B------:R-:W-:Y:S01]  /*2c2b0*/  IMAD.X R15, R0, 0x1, R15, P3 ;  /* 0x00000001000f7824 */ /* 0x000fe200018e060f */
        /* <DEDUP_REMOVED lines=10> */
[----:B------:R-:W-:Y:S04]  /*2c360*/  STL [R1+0x1624], R16 ;  /* 0x0016241001007387 */ /* 0x000fe80000100800 */
[----:B------:R-:W-:Y:S04]  /*2c370*/  STL [R1+0x1648], R17 ;  /* 0x0016481101007387 */ /* 0x000fe80000100800 */
[----:B------:R-:W-:Y:S04]  /*2c380*/  STL [R1+0x161c], R18 ;  /* 0x00161c1201007387 */ /* 0x000fe80000100800 */
[----:B------:R0:W-:Y:S04]  /*2c390*/  STL [R1+0x1638], R22 ;  /* 0x0016381601007387 */ /* 0x0001e80000100800 */
[----:B------:R-:W-:Y:S04]  /*2c3a0*/  STL [R1+0x1640], R19 ;  /* 0x0016401301007387 */ /* 0x000fe80000100800 */
[----:B0-----:R-:W4:Y:S01]  /*2c3b0*/  LDL.LU R22, [R1+0x1628] ;  /* 0x0016280001167983 */ /* 0x001f220000300800 */
[----:B------:R-:W-:-:S05]  /*2c3c0*/  IADD3 R21, P5, R2, R21, RZ ;  /* 0x0000001502157210 */ /* 0x000fca0007fbe0ff */
[----:B------:R0:W-:Y:S04]  /*2c3d0*/  STL [R1+0x1614], R21 ;  /* 0x0016141501007387 */ /* 0x0001e80000100800 */
[----:B------:R-:W4:Y:S04]  /*2c3e0*/  LDL.LU R243, [R1+0x15fc] ;  /* 0x0015fc0001f37983 */ /* 0x000f280000300800 */
[----:B------:R-:W4:Y:S04]  /*2c3f0*/  LDL.LU R242, [R1+0x1620] ;  /* 0x0016200001f27983 */ /* 0x000f280000300800 */
[----:B------:R-:W4:Y:S01]  /*2c400*/  LDL.LU R248, [R1+0x15f4] ;  /* 0x0015f40001f87983 */ /* 0x000f220000300800 */
[----:B--2---:R-:W-:-:S05]  /*2c410*/  IADD3 R23, P6, R2, R23, RZ ;  /* 0x0000001702177210 */ /* 0x004fca0007fde0ff */
[----:B------:R1:W-:Y:S04]  /*2c420*/  STL [R1+0x160c], R23 ;  /* 0x00160c1701007387 */ /* 0x0003e80000100800 */
        /* <DEDUP_REMOVED lines=11> */
[----:B0-----:R-:W2:Y:S04]  /*2c4e0*/  LDL.LU R21, [R1+0x15c4] ;  /* 0x0015c40001157983 */ /* 0x001ea80000300800 */
[----:B-1----:R-:W2:Y:S04]  /*2c4f0*/  LDL.LU R23, [R1+0x15e8] ;  /* 0x0015e80001177983 */ /* 0x002ea80000300800 */
[----:B------:R-:W2:Y:S04]  /*2c500*/  LDL.LU R11, [R1+0x15bc] ;  /* 0x0015bc00010b7983 */ /* 0x000ea80000300800 */
[----:B------:R-:W2:Y:S01]  /*2c510*/  LDL.LU R12, [R1+0x15e0] ;  /* 0x0015e000010c7983 */ /* 0x000ea20000300800 */
[----:B---3--:R-:W-:-:S05]  /*2c520*/  IMAD.X R20, R0, 0x1, R20, P1 ;  /* 0x0000000100147824 */ /* 0x008fca00008e0614 */
[----:B------:R0:W-:Y:S04]  /*2c530*/  STL [R1+0x1630], R20 ;  /* 0x0016301401007387 */ /* 0x0001e80000100800 */
[----:B------:R-:W3:Y:S01]  /*2c540*/  LDL.LU R13, [R1+0x15b4] ;  /* 0x0015b400010d7983 */ /* 0x000ee20000300800 */
[----:B----4-:R-:W-:-:S05]  /*2c550*/  IADD3 R3, P1, R2, R3, RZ ;  /* 0x0000000302037210 */ /* 0x010fca0007f3e0ff */
[----:B------:R1:W-:Y:S04]  /*2c560*/  STL [R1+0x1604], R3 ;  /* 0x0016040301007387 */ /* 0x0003e80000100800 */
[----:B------:R-:W4:Y:S04]  /*2c570*/  LDL.LU R14, [R1+0x15d8] ;  /* 0x0015d800010e7983 */ /* 0x000f280000300800 */
[----:B------:R-:W4:Y:S04]  /*2c580*/  LDL.LU R15, [R1+0x15ac] ;  /* 0x0015ac00010f7983 */ /* 0x000f280000300800 */
[----:B------:R-:W4:Y:S04]  /*2c590*/  LDL.LU R16, [R1+0x15d0] ;  /* 0x0015d00001107983 */ /* 0x000f280000300800 */
[----:B------:R-:W4:Y:S04]  /*2c5a0*/  LDL.LU R17, [R1+0x15a4] ;  /* 0x0015a40001117983 */ /* 0x000f280000300800 */
[----:B------:R-:W4:Y:S04]  /*2c5b0*/  LDL.LU R18, [R1+0x15c8] ;  /* 0x0015c80001127983 */ /* 0x000f280000300800 */
[----:B------:R-:W4:Y:S04]  /*2c5c0*/  LDL.LU R19, [R1+0x159c] ;  /* 0x00159c0001137983 */ /* 0x000f280000300800 */
[----:B0-----:R-:W4:Y:S04]  /*2c5d0*/  LDL.LU R20, [R1+0x15c0] ;  /* 0x0015c00001147983 */ /* 0x001f280000300800 */
[----:B-1----:R-:W4:Y:S01]  /*2c5e0*/  LDL.LU R3, [R1+0x1594] ;  /* 0x0015940001037983 */ /* 0x002f220000300800 */
[----:B------:R-:W-:-:S05]  /*2c5f0*/  IMAD.X R22, R0, 0x1, R22, P2 ;  /* 0x0000000100167824 */ /* 0x000fca00010e0616 */
[----:B------:R0:W-:Y:S04]  /*2c600*/  STL [R1+0x1628], R22 ;  /* 0x0016281601007387 */ /* 0x0001e80000100800 */
[----:B0-----:R-:W4:Y:S01]  /*2c610*/  LDL.LU R22, [R1+0x15b8] ;  /* 0x0015b80001167983 */ /* 0x001f220000300800 */
[----:B------:R-:W-:Y:S01]  /*2c620*/  IADD3 R243, P2, R2, R243, RZ ;  /* 0x000000f302f37210 */ /* 0x000fe20007f5e0ff */
[----:B------:R-:W-:Y:S01]  /*2c630*/  IMAD.X R242, R0, 0x1, R242, P3 ;  /* 0x0000000100f27824 */ /* 0x000fe200018e06f2 */
[----:B------:R-:W-:-:S03]  /*2c640*/  IADD3 R248, P3, R2, R248, RZ ;  /* 0x000000f802f87210 */ /* 0x000fc60007f7e0ff */
[----:B------:R-:W-:Y:S04]  /*2c650*/  STL [R1+0x15fc], R243 ;  /* 0x0015fcf301007387 */ /* 0x000fe80000100800 */
[----:B------:R-:W-:Y:S04]  /*2c660*/  STL [R1+0x1620], R242 ;  /* 0x001620f201007387 */ /* 0x000fe80000100800 */
[----:B------:R-:W-:Y:S01]  /*2c670*/  STL [R1+0x15f4], R248 ;  /* 0x0015f4f801007387 */ /* 0x000fe20000100800 */
[----:B--2---:R-:W-:Y:S01]  /*2c680*/  IMAD.X R249, R0, 0x1, R249, P4 ;  /* 0x0000000100f97824 */ /* 0x004fe200020e06f9 */
        /* <DEDUP_REMOVED lines=13> */
[----:B------:R-:W-:Y:S01]  /*2c760*/  IADD3 R9, P2, R2, R9, RZ ;  /* 0x0000000902097210 */ /* 0x000fe20007f5e0ff */
[----:B------:R-:W-:Y:S02]  /*2c770*/  IMAD.X R10, R0, 0x1, R10, P3 ;  /* 0x00000001000a7824 */ /* 0x000fe400018e060a */
[----:B------:R-:W-:Y:S01]  /*2c780*/  STL [R1+0x15dc], R5 ;  /* 0x0015dc0501007387 */ /* 0x000fe20000100800 */
[----:B------:R-:W-:-:S03]  /*2c790*/  IADD3 R21, P3, R2, R21, RZ ;  /* 0x0000001502157210 */ /* 0x000fc60007f7e0ff */
[----:B------:R-:W-:Y:S04]  /*2c7a0*/  STL [R1+0x1600], R6 ;  /* 0x0016000601007387 */ /* 0x000fe80000100800 */
[----:B------:R-:W-:Y:S04]  /*2c7b0*/  STL [R1+0x15d4], R7 ;  /* 0x0015d40701007387 */ /* 0x000fe80000100800 */
[----:B------:R-:W-:Y:S01]  /*2c7c0*/  STL [R1+0x15f8], R8 ;  /* 0x0015f80801007387 */ /* 0x000fe20000100800 */
[----:B------:R-:W-:-:S03]  /*2c7d0*/  IMAD.X R23, R0, 0x1, R23, P4 ;  /* 0x0000000100177824 */ /* 0x000fc600020e0617 */
[----:B------:R-:W-:Y:S04]  /*2c7e0*/  STL [R1+0x15cc], R9 ;  /* 0x0015cc0901007387 */ /* 0x000fe80000100800 */
[----:B------:R0:W-:Y:S04]  /*2c7f0*/  STL [R1+0x15c4], R21 ;  /* 0x0015c41501007387 */ /* 0x0001e80000100800 */
[----:B------:R-:W-:Y:S01]  /*2c800*/  STL [R1+0x15f0], R10 ;  /* 0x0015f00a01007387 */ /* 0x000fe20000100800 */
[----:B------:R-:W-:Y:S01]  /*2c810*/  IADD3 R11, P4, R2, R11, RZ ;  /* 0x0000000b020b7210 */ /* 0x000fe20007f9e0ff */
[----:B------:R-:W-:-:S02]  /*2c820*/  IMAD.X R12, R0, 0x1, R12, P5 ;  /* 0x00000001000c7824 */ /* 0x000fc400028e060c */
[----:B0-----:R-:W2:Y:S04]  /*2c830*/  LDL.LU R21, [R1+0x158c] ;  /* 0x00158c0001157983 */ /* 0x001ea80000300800 */
[----:B------:R0:W-:Y:S01]  /*2c840*/  STL [R1+0x15e8], R23 ;  /* 0x0015e81701007387 */ /* 0x0001e20000100800 */
[----:B---3--:R-:W-:-:S03]  /*2c850*/  IADD3 R13, P5, R2, R13, RZ ;  /* 0x0000000d020d7210 */ /* 0x008fc60007fbe0ff */
[----:B0-----:R-:W3:Y:S01]  /*2c860*/  LDL.LU R23, [R1+0x15b0] ;  /* 0x0015b00001177983 */ /* 0x001ee20000300800 */
[----:B----4-:R-:W-:Y:S01]  /*2c870*/  IMAD.X R14, R0, 0x1, R14, P6 ;  /* 0x00000001000e7824 */ /* 0x010fe200030e060e */
[----:B------:R-:W-:Y:S02]  /*2c880*/  IADD3 R15, P6, R2, R15, RZ ;  /* 0x0000000f020f7210 */ /* 0x000fe40007fde0ff */
[----:B------:R-:W-:Y:S01]  /*2c890*/  STL [R1+0x15bc], R11 ;  /* 0x0015bc0b01007387 */ /* 0x000fe20000100800 */
[----:B------:R-:W-:-:S03]  /*2c8a0*/  IMAD.X R16, R0, 0x1, R16, P1 ;  /* 0x0000000100107824 */ /* 0x000fc600008e0610 */
[----:B------:R-:W-:Y:S01]  /*2c8b0*/  STL [R1+0x15e0], R12 ;  /* 0x0015e00c01007387 */ /* 0x000fe20000100800 */
[----:B------:R-:W-:-:S03]  /*2c8c0*/  IADD3 R17, P1, R2, R17, RZ ;  /* 0x0000001102117210 */ /* 0x000fc60007f3e0ff */
[----:B------:R-:W-:Y:S01]  /*2c8d0*/  STL [R1+0x15b4], R13 ;  /* 0x0015b40d01007387 */ /* 0x000fe20000100800 */
[C---:B------:R-:W-:Y:S02]  /*2c8e0*/  IMAD.X R18, R0.reuse, 0x1, R18, P2 ;  /* 0x0000000100127824 */ /* 0x040fe400010e0612 */
[----:B------:R-:W-:Y:S01]  /*2c8f0*/  IMAD.X R20, R0, 0x1, R20, P3 ;  /* 0x0000000100147824 */ /* 0x000fe200018e0614 */
[----:B------:R-:W-:Y:S01]  /*2c900*/  STL [R1+0x15d8], R14 ;  /* 0x0015d80e01007387 */ /* 0x000fe20000100800 */
[----:B------:R-:W-:-:S03]  /*2c910*/  IADD3 R3, P3, R2, R3, RZ ;  /* 0x0000000302037210 */ /* 0x000fc60007f7e0ff */
[----:B------:R-:W-:Y:S01]  /*2c920*/  STL [R1+0x15ac], R15 ;  /* 0x0015ac0f01007387 */ /* 0x000fe20000100800 */
[----:B------:R-:W-:-:S03]  /*2c930*/  IADD3 R19, P2, R2, R19, RZ ;  /* 0x0000001302137210 */ /* 0x000fc60007f5e0ff */
[----:B------:R-:W-:Y:S04]  /*2c940*/  STL [R1+0x15d0], R16 ;  /* 0x0015d01001007387 */ /* 0x000fe80000100800 */
[----:B------:R-:W-:Y:S04]  /*2c950*/  STL [R1+0x15a4], R17 ;  /* 0x0015a41101007387 */ /* 0x000fe80000100800 */
[----:B------:R-:W-:Y:S04]  /*2c960*/  STL [R1+0x15c8], R18 ;  /* 0x0015c81201007387 */ /* 0x000fe80000100800 */
[----:B------:R0:W-:Y:S04]  /*2c970*/  STL [R1+0x1594], R3 ;  /* 0x0015940301007387 */ /* 0x0001e80000100800 */
[----:B------:R-:W-:Y:S04]  /*2c980*/  STL [R1+0x159c], R19 ;  /* 0x00159c1301007387 */ /* 0x000fe80000100800 */
[----:B0-----:R-:W4:Y:S04]  /*2c990*/  LDL.LU R3, [R1+0x1584] ;  /* 0x0015840001037983 */ /* 0x001f280000300800 */
[----:B------:R0:W-:Y:S04]  /*2c9a0*/  STL [R1+0x15c0], R20 ;  /* 0x0015c01401007387 */ /* 0x0001e80000100800 */
[----:B------:R-:W4:Y:S04]  /*2c9b0*/  LDL.LU R243, [R1+0x15a8] ;  /* 0x0015a80001f37983 */ /* 0x000f280000300800 */
[----:B------:R-:W4:Y:S04]  /*2c9c0*/  LDL.LU R242, [R1+0x157c] ;  /* 0x00157c0001f27983 */ /* 0x000f280000300800 */
[----:B------:R-:W4:Y:S01]  /*2c9d0*/  LDL.LU R248, [R1+0x15a0] ;  /* 0x0015a00001f87983 */ /* 0x000f220000300800 */
        /* <DEDUP_REMOVED lines=13> */
[----:B0-----:R-:W4:Y:S04]  /*2cab0*/  LDL.LU R20, [R1+0x1570] ;  /* 0x0015700001147983 */ /* 0x001f280000300800 */
[----:B-1----:R-:W4:Y:S04]  /*2cac0*/  LDL.LU R22, [R1+0x1544] ;  /* 0x0015440001167983 */ /* 0x002f280000300800 */
[----:B------:R-:W4:Y:S04]  /*2cad0*/  LDL.LU R11, [R1+0x1568] ;  /* 0x00156800010b7983 */ /* 0x000f280000300800 */
[----:B------:R-:W4:Y:S01]  /*2cae0*/  LDL.LU R12, [R1+0x153c] ;  /* 0x00153c00010c7983 */ /* 0x000f220000300800 */
[----:B--2---:R-:W-:-:S05]  /*2caf0*/  IADD3 R21, P4, R2, R21, RZ ;  /* 0x0000001502157210 */ /* 0x004fca0007f9e0ff */
[----:B------:R0:W-:Y:S04]  /*2cb00*/  STL [R1+0x158c], R21 ;  /* 0x00158c1501007387 */ /* 0x0001e80000100800 */
[----:B------:R-:W2:Y:S01]  /*2cb10*/  LDL.LU R13, [R1+0x1560] ;  /* 0x00156000010d7983 */ /* 0x000ea20000300800 */
[----:B---3--:R-:W-:-:S05]  /*2cb20*/  IMAD.X R23, R0, 0x1, R23, P5 ;  /* 0x0000000100177824 */ /* 0x008fca00028e0617 */
[----:B------:R1:W-:Y:S04]  /*2cb30*/  STL [R1+0x15b0], R23 ;  /* 0x0015b01701007387 */ /* 0x0003e80000100800 */
[----:B------:R-:W3:Y:S04]  /*2cb40*/  LDL.LU R14, [R1+0x1534] ;  /* 0x00153400010e7983 */ /* 0x000ee80000300800 */
[----:B------:R-:W3:Y:S04]  /*2cb50*/  LDL.LU R15, [R1+0x1558] ;  /* 0x00155800010f7983 */ /* 0x000ee80000300800 */
[----:B------:R-:W3:Y:S04]  /*2cb60*/  LDL.LU R16, [R1+0x152c] ;  /* 0x00152c0001107983 */ /* 0x000ee80000300800 */
[----:B------:R-:W3:Y:S04]  /*2cb70*/  LDL.LU R17, [R1+0x1550] ;  /* 0x0015500001117983 */ /* 0x000ee80000300800 */
[----:B------:R-:W3:Y:S04]  /*2cb80*/  LDL.LU R18, [R1+0x1524] ;  /* 0x0015240001127983 */ /* 0x000ee80000300800 */
[----:B------:R-:W3:Y:S04]  /*2cb90*/  LDL.LU R19, [R1+0x1548] ;  /* 0x0015480001137983 */ /* 0x000ee80000300800 */
[----:B0-----:R-:W3:Y:S04]  /*2cba0*/  LDL.LU R21, [R1+0x151c] ;  /* 0x00151c0001157983 */ /* 0x001ee80000300800 */
[----:B-1----:R-:W3:Y:S01]  /*2cbb0*/  LDL.LU R23, [R1+0x1540] ;  /* 0x0015400001177983 */ /* 0x002ee20000300800 */
[----:B----4-:R-:W-:-:S05]  /*2cbc0*/  IADD3 R3, P5, R2, R3, RZ ;  /* 0x0000000302037210 */ /* 0x010fca0007fbe0ff */
        /* <DEDUP_REMOVED lines=33> */
[----:B0-----:R-:W4:Y:S04]  /*2cde0*/  LDL.LU R20, [R1+0x1538] ;  /* 0x0015380001147983 */ /* 0x001f280000300800 */
[----:B------:R0:W-:Y:S04]  /*2cdf0*/  STL [R1+0x1544], R22 ;  /* 0x0015441601007387 */ /* 0x0001e80000100800 */
[----:B0-----:R-:W4:Y:S01]  /*2ce00*/  LDL.LU R22, [R1+0x150c] ;  /* 0x00150c0001167983 */ /* 0x001f220000300800 */
[----:B------:R-:W-:Y:S01]  /*2ce10*/  IMAD.X R11, R0, 0x1, R11, P2 ;  /* 0x00000001000b7824 */ /* 0x000fe200010e060b */
[----:B------:R-:W-:-:S04]  /*2ce20*/  IADD3 R12, P2, R2, R12, RZ ;  /* 0x0000000c020c7210 */ /* 0x000fc80007f5e0ff */
[----:B------:R-:W-:Y:S04]  /*2ce30*/  STL [R1+0x1568], R11 ;  /* 0x0015680b01007387 */ /* 0x000fe80000100800 */
[----:B------:R-:W-:Y:S01]  /*2ce40*/  STL [R1+0x153c], R12 ;  /* 0x00153c0c01007387 */ /* 0x000fe20000100800 */
[----:B--2---:R-:W-:-:S05]  /*2ce50*/  IMAD.X R13, R0, 0x1, R13, P3 ;  /* 0x00000001000d7824 */ /* 0x004fca00018e060d */
[----:B------:R-:W-:Y:S01]  /*2ce60*/  STL [R1+0x1560], R13 ;  /* 0x0015600d01007387 */ /* 0x000fe20000100800 */
[----:B---3--:R-:W-:Y:S01]  /*2ce70*/  IADD3 R14, P3, R2, R14, RZ ;  /* 0x0000000e020e7210 */ /* 0x008fe20007f7e0ff */
[----:B------:R-:W-:Y:S01]  /*2ce80*/  IMAD.X R15, R0, 0x1, R15, P4 ;  /* 0x00000001000f7824 */ /* 0x000fe200020e060f */
[----:B------:R-:W-:Y:S01]  /*2ce90*/  IADD3 R16, P4, R2, R16, RZ ;  /* 0x0000001002107210 */ /* 0x000fe20007f9e0ff */
[----:B------:R-:W-:Y:S01]  /*2cea0*/  IMAD.X R17, R0, 0x1, R17, P5 ;  /* 0x0000000100117824 */ /* 0x000fe200028e0611 */
[----:B------:R-:W-:Y:S01]  /*2ceb0*/  IADD3 R18, P5, R2, R18, RZ ;  /* 0x0000001202127210 */ /* 0x000fe20007fbe0ff */
[----:B------:R-:W-:Y:S04]  /*2cec0*/  STL [R1+0x1534], R14 ;  /* 0x0015340e01007387 */ /* 0x000fe80000100800 */
[----:B------:R-:W-:Y:S01]  /*2ced0*/  STL [R1+0x1558], R15 ;  /* 0x0015580f01007387 */ /* 0x000fe20000100800 */
[----:B------:R-:W-:-:S02]  /*2cee0*/  IMAD.X R23, R0, 0x1, R23, P1 ;  /* 0x0000000100177824 */ /* 0x000fc400008e0617 */
[----:B------:R-:W-:Y:S01]  /*2cef0*/  IMAD.X R19, R0, 0x1, R19, P6 ;  /* 0x0000000100137824 */ /* 0x000fe200030e0613 */
[----:B------:R-:W-:Y:S01]  /*2cf00*/  STL [R1+0x152c], R16 ;  /* 0x00152c1001007387 */ /* 0x000fe20000100800 */
[----:B------:R-:W-:-:S03]  /*2cf10*/  IADD3 R21, P6, R2, R21, RZ ;  /* 0x0000001502157210 */ /* 0x000fc60007fde0ff */
[----:B------:R-:W-:Y:S04]  /*2cf20*/  STL [R1+0x1550], R17 ;  /* 0x0015501101007387 */ /* 0x000fe80000100800 */
[----:B------:R-:W-:Y:S04]  /*2cf30*/  STL [R1+0x1524], R18 ;  /* 0x0015241201007387 */ /* 0x000fe80000100800 */
[----:B------:R0:W-:Y:S04]  /*2cf40*/  STL [R1+0x1540], R23 ;  /* 0x0015401701007387 */ /* 0x0001e80000100800 */
[----:B------:R-:W-:Y:S04]  /*2cf50*/  STL [R1+0x1548], R19 ;  /* 0x0015481301007387 */ /* 0x000fe80000100800 */
[----:B0-----:R-:W2:Y:S04]  /*2cf60*/  LDL.LU R23, [R1+0x1530] ;  /* 0x0015300001177983 */ /* 0x001ea80000300800 */
[----:B------:R0:W-:Y:S04]  /*2cf70*/  STL [R1+0x151c], R21 ;  /* 0x00151c1501007387 */ /* 0x0001e80000100800 */
[----:B------:R-:W3:Y:S04]  /*2cf80*/  LDL.LU R243, [R1+0x1504] ;  /* 0x0015040001f37983 */ /* 0x000ee80000300800 */
[----:B------:R-:W3:Y:S04]  /*2cf90*/  LDL.LU R242, [R1+0x1528] ;  /* 0x0015280001f27983 */ /* 0x000ee80000300800 */
        /* <DEDUP_REMOVED lines=18> */
[----:B------:R-:W-:-:S05]  /*2d0c0*/  IMAD.X R20, R0, 0x1, R20, P2 ;  /* 0x0000000100147824 */ /* 0x000fca00010e0614 */
[----:B------:R0:W-:Y:S04]  /*2d0d0*/  STL [R1+0x1538], R20 ;  /* 0x0015381401007387 */ /* 0x0001e80000100800 */
[----:B------:R-:W4:Y:S01]  /*2d0e0*/  LDL.LU R13, [R1+0x14bc] ;  /* 0x0014bc00010d7983 */ /* 0x000f220000300800 */
[----:B------:R-:W-:-:S05]  /*2d0f0*/  IADD3 R22, P2, R2, R22, RZ ;  /* 0x0000001602167210 */ /* 0x000fca0007f5e0ff */
        /* <DEDUP_REMOVED lines=9> */
[----:B--2---:R-:W-:Y:S01]  /*2d190*/  IMAD.X R23, R0, 0x1, R23, P3 ;  /* 0x0000000100177824 */ /* 0x004fe200018e0617 */
[----:B---3--:R-:W-:Y:S01]  /*2d1a0*/  IADD3 R243, P3, R2, R243, RZ ;  /* 0x000000f302f37210 */ /* 0x008fe20007f7e0ff */
[----:B------:R-:W-:Y:S01]  /*2d1b0*/  IMAD.X R242, R0, 0x1, R242, P4 ;  /* 0x0000000100f27824 */ /* 0x000fe200020e06f2 */
[----:B------:R-:W-:-:S02]  /*2d1c0*/  IADD3 R248, P4, R2, R248, RZ ;  /* 0x000000f802f87210 */ /* 0x000fc40007f9e0ff */
[----:B------:R0:W-:Y:S04]  /*2d1d0*/  STL [R1+0x1530], R23 ;  /* 0x0015301701007387 */ /* 0x0001e80000100800 */
[----:B0-----:R-:W2:Y:S04]  /*2d1e0*/  LDL.LU R23, [R1+0x14c0] ;  /* 0x0014c00001177983 */ /* 0x001ea80000300800 */
[----:B------:R-:W-:Y:S01]  /*2d1f0*/  STL [R1+0x1504], R243 ;  /* 0x001504f301007387 */ /* 0x000fe20000100800 */
[----:B----4-:R-:W-:-:S03]  /*2d200*/  IMAD.X R249, R0, 0x1, R249, P5 ;  /* 0x0000000100f97824 */ /* 0x010fc600028e06f9 */
[----:B------:R-:W-:Y:S01]  /*2d210*/  STL [R1+0x1528], R242 ;  /* 0x001528f201007387 */ /* 0x000fe20000100800 */
[----:B------:R-:W-:Y:S01]  /*2d220*/  IMAD.X R251, R0, 0x1, R251, P6 ;  /* 0x0000000100fb7824 */ /* 0x000fe200030e06fb */
[C---:B------:R-:W-:Y:S02]  /*2d230*/  IADD3 R250, P5, R2.reuse, R250, RZ ;  /* 0x000000fa02fa7210 */ /* 0x040fe40007fbe0ff */
[----:B------:R-:W-:Y:S01]  /*2d240*/  STL [R1+0x14fc], R248 ;  /* 0x0014fcf801007387 */ /* 0x000fe20000100800 */
[----:B------:R-:W-:Y:S01]  /*2d250*/  IADD3 R252, P6, R2, R252, RZ ;  /* 0x000000fc02fc7210 */ /* 0x000fe20007fde0ff */
[----:B------:R-:W-:Y:S02]  /*2d260*/  IMAD.X R4, R0, 0x1, R4, P1 ;  /* 0x0000000100047824 */ /* 0x000fe400008e0604 */
        /* <DEDUP_REMOVED lines=19> */
[----:B------:R-:W-:Y:S04]  /*2d3a0*/  STL [R1+0x14f8], R10 ;  /* 0x0014f80a01007387 */ /* 0x000fe80000100800 */
[----:B0-----:R-:W3:Y:S04]  /*2d3b0*/  LDL.LU R21, [R1+0x1494] ;  /* 0x0014940001157983 */ /* 0x001ee80000300800 */
[----:B------:R0:W-:Y:S04]  /*2d3c0*/  STL [R1+0x14f0], R3 ;  /* 0x0014f00301007387 */ /* 0x0001e80000100800 */
[----:B0-----:R-:W4:Y:S01]  /*2d3d0*/  LDL.LU R3, [R1+0x14b8] ;  /* 0x0014b80001037983 */ /* 0x001f220000300800 */
[----:B------:R-:W-:Y:S01]  /*2d3e0*/  IADD3 R11, P5, R2, R11, RZ ;  /* 0x0000000b020b7210 */ /* 0x000fe20007fbe0ff */
[----:B------:R-:W-:Y:S01]  /*2d3f0*/  IMAD.X R12, R0, 0x1, R12, P6 ;  /* 0x00000001000c7824 */ /* 0x000fe200030e060c */
[----:B------:R-:W-:Y:S01]  /*2d400*/  IADD3 R13, P6, R2, R13, RZ ;  /* 0x0000000d020d7210 */ /* 0x000fe20007fde0ff */
[----:B------:R-:W-:Y:S01]  /*2d410*/  IMAD.X R14, R0, 0x1, R14, P1 ;  /* 0x00000001000e7824 */ /* 0x000fe200008e060e */
[----:B------:R-:W-:Y:S01]  /*2d420*/  IADD3 R15, P1, R2, R15, RZ ;  /* 0x0000000f020f7210 */ /* 0x000fe20007f3e0ff */
        /* <DEDUP_REMOVED lines=21> */
[----:B--2---:R-:W-:-:S05]  /*2d580*/  IMAD.X R23, R0, 0x1, R23, P5 ;  /* 0x0000000100177824 */ /* 0x004fca00028e0617 */
        /* <DEDUP_REMOVED lines=16> */
[----:B---3--:R-:W-:-:S05]  /*2d690*/  IADD3 R21, P5, R2, R21, RZ ;  /* 0x0000001502157210 */ /* 0x008fca0007fbe0ff */
[----:B------:R0:W-:Y:S04]  /*2d6a0*/  STL [R1+0x1494], R21 ;  /* 0x0014941501007387 */ /* 0x0001e80000100800 */
[----:B------:R-:W3:Y:S01]  /*2d6b0*/  LDL.LU R13, [R1+0x1468] ;  /* 0x00146800010d7983 */ /* 0x000ee20000300800 */
[----:B----4-:R-:W-:-:S05]  /*2d6c0*/  IMAD.X R3, R0, 0x1, R3, P6 ;  /* 0x0000000100037824 */ /* 0x010fca00030e0603 */
        /* <DEDUP_REMOVED lines=9> */
[----:B------:R-:W-:-:S05]  /*2d760*/  IADD3 R22, P6, R2, R22, RZ ;  /* 0x0000001602167210 */ /* 0x000fca0007fde0ff */
[----:B------:R0:W-:Y:S04]  /*2d770*/  STL [R1+0x148c], R22 ;  /* 0x00148c1601007387 */ /* 0x0001e80000100800 */
[----:B0-----:R-:W4:Y:S01]  /*2d780*/  LDL.LU R22, [R1+0x141c] ;  /* 0x00141c0001167983 */ /* 0x001f220000300800 */
[----:B------:R-:W-:Y:S01]  /*2d790*/  IMAD.X R243, R0, 0x1, R243, P1 ;  /* 0x0000000100f37824 */ /* 0x000fe200008e06f3 */
[----:B------:R-:W-:Y:S01]  /*2d7a0*/  IADD3 R242, P1, R2, R242, RZ ;  /* 0x000000f202f27210 */ /* 0x000fe20007f3e0ff */
[----:B------:R-:W-:-:S03]  /*2d7b0*/  IMAD.X R248, R0, 0x1, R248, P2 ;  /* 0x0000000100f87824 */ /* 0x000fc600010e06f8 */
[----:B------:R-:W-:Y:S04]  /*2d7c0*/  STL [R1+0x14b0], R243 ;  /* 0x0014b0f301007387 */ /* 0x000fe80000100800 */
[----:B------:R-:W-:Y:S04]  /*2d7d0*/  STL [R1+0x1484], R242 ;  /* 0x001484f201007387 */ /* 0x000fe80000100800 */
[----:B------:R-:W-:Y:S01]  /*2d7e0*/  STL [R1+0x14a8], R248 ;  /* 0x0014a8f801007387 */ /* 0x000fe20000100800 */
[----:B--2---:R-:W-:Y:S01]  /*2d7f0*/  IADD3 R249, P2, R2, R249, RZ ;  /* 0x000000f902f97210 */ /* 0x004fe20007f5e0ff */
        /* <DEDUP_REMOVED lines=23> */
[----:B------:R-:W-:Y:S01]  /*2d970*/  STL [R1+0x1454], R10 ;  /* 0x0014540a01007387 */ /* 0x000fe20000100800 */
[----:B------:R-:W-:Y:S01]  /*2d980*/  IMAD.X R11, R0, 0x1, R11, P3 ;  /* 0x00000001000b7824 */ /* 0x000fe200018e060b */
[----:B------:R-:W-:-:S02]  /*2d990*/  IADD3 R12, P3, R2, R12, RZ ;  /* 0x0000000c020c7210 */ /* 0x000fc40007f7e0ff */
[----:B0-----:R-:W2:Y:S04]  /*2d9a0*/  LDL.LU R20, [R1+0x1440] ;  /* 0x0014400001147983 */ /* 0x001ea80000300800 */
[----:B------:R0:W-:Y:S01]  /*2d9b0*/  STL [R1+0x144c], R23 ;  /* 0x00144c1701007387 */ /* 0x0001e20000100800 */
[----:B---3--:R-:W-:-:S03]  /*2d9c0*/  IMAD.X R13, R0, 0x1, R13, P4 ;  /* 0x00000001000d7824 */ /* 0x008fc600020e060d */
[----:B0-----:R-:W3:Y:S04]  /*2d9d0*/  LDL.LU R23, [R1+0x1414] ;  /* 0x0014140001177983 */ /* 0x001ee80000300800 */
[----:B------:R-:W-:Y:S01]  /*2d9e0*/  STL [R1+0x1470], R11 ;  /* 0x0014700b01007387 */ /* 0x000fe20000100800 */
[----:B----4-:R-:W-:Y:S01]  /*2d9f0*/  IADD3 R14, P4, R2, R14, RZ ;  /* 0x0000000e020e7210 */ /* 0x010fe20007f9e0ff */
[----:B------:R-:W-:Y:S01]  /*2da00*/  IMAD.X R15, R0, 0x1, R15, P5 ;  /* 0x00000001000f7824 */ /* 0x000fe200028e060f */
[----:B------:R-:W-:Y:S01]  /*2da10*/  IADD3 R16, P5, R2, R16, RZ ;  /* 0x0000001002107210 */ /* 0x000fe20007fbe0ff */
[----:B------:R-:W-:Y:S01]  /*2da20*/  STL [R1+0x1444], R12 ;  /* 0x0014440c01007387 */ /* 0x000fe20000100800 */
[----:B------:R-:W-:-:S03]  /*2da30*/  IMAD.X R17, R0, 0x1, R17, P6 ;  /* 0x0000000100117824 */ /* 0x000fc600030e0611 */
[----:B------:R-:W-:Y:S01]  /*2da40*/  STL [R1+0x1468], R13 ;  /* 0x0014680d01007387 */ /* 0x000fe20000100800 */
[----:B------:R-:W-:-:S03]  /*2da50*/  IADD3 R18, P6, R2, R18, RZ ;  /* 0x0000001202127210 */ /* 0x000fc60007fde0ff */
[----:B------:R-:W-:Y:S04]  /*2da60*/  STL [R1+0x143c], R14 ;  /* 0x00143c0e01007387 */ /* 0x000fe80000100800 */
[----:B------:R-:W-:Y:S01]  /*2da70*/  STL [R1+0x1460], R15 ;  /* 0x0014600f01007387 */ /* 0x000fe20000100800 */
[C---:B------:R-:W-:Y:S02]  /*2da80*/  IMAD.X R3, R0.reuse, 0x1, R3, P2 ;  /* 0x0000000100037824 */ /* 0x040fe400010e0603 */
[----:B------:R-:W-:Y:S01]  /*2da90*/  IMAD.X R19, R0, 0x1, R19, P1 ;  /* 0x0000000100137824 */ /* 0x000fe200008e0613 */
        /* <DEDUP_REMOVED lines=28> */
[----:B--2---:R-:W-:-:S05]  /*2dc60*/  IMAD.X R20, R0, 0x1, R20, P3 ;  /* 0x0000000100147824 */ /* 0x004fca00018e0614 */
[----:B------:R0:W-:Y:S04]  /*2dc70*/  STL [R1+0x1440], R20 ;  /* 0x0014401401007387 */ /* 0x0001e80000100800 */
[----:B------:R-:W2:Y:S01]  /*2dc80*/  LDL.LU R13, [R1+0x13c4] ;  /* 0x0013c400010d7983 */ /* 0x000ea20000300800 */
[----:B---3--:R-:W-:-:S05]  /*2dc90*/  IADD3 R23, P3, R2, R23, RZ ;  /* 0x0000001702177210 */ /* 0x008fca0007f7e0ff */
        /* <DEDUP_REMOVED lines=9> */
[----:B----4-:R-:W-:-:S05]  /*2dd30*/  IMAD.X R3, R0, 0x1, R3, P4 ;  /* 0x0000000100037824 */ /* 0x010fca00020e0603 */
[----:B------:R0:W-:Y:S04]  /*2dd40*/  STL [R1+0x1438], R3 ;  /* 0x0014380301007387 */ /* 0x0001e80000100800 */
[----:B0-----:R-:W4:Y:S01]  /*2dd50*/  LDL.LU R3, [R1+0x13c8] ;  /* 0x0013c80001037983 */ /* 0x001f220000300800 */
[----:B------:R-:W-:Y:S01]  /*2dd60*/  IADD3 R243, P4, R2, R243, RZ ;  /* 0x000000f302f37210 */ /* 0x000fe20007f9e0ff */
[----:B------:R-:W-:Y:S01]  /*2dd70*/  IMAD.X R242, R0, 0x1, R242, P5 ;  /* 0x0000000100f27824 */ /* 0x000fe200028e06f2 */
[----:B------:R-:W-:-:S03]  /*2dd80*/  IADD3 R248, P5, R2, R248, RZ ;  /* 0x000000f802f87210 */ /* 0x000fc60007fbe0ff */
[----:B------:R-:W-:Y:S01]  /*2dd90*/  STL [R1+0x140c], R243 ;  /* 0x00140cf301007387 */ /* 0x000fe20000100800 */
        /* <DEDUP_REMOVED lines=27> */
[----:B0-----:R-:W4:Y:S04]  /*2df50*/  LDL.LU R21, [R1+0x139c] ;  /* 0x00139c0001157983 */ /* 0x001f280000300800 */
[----:B------:R0:W-:Y:S04]  /*2df60*/  STL [R1+0x13f8], R22 ;  /* 0x0013f81601007387 */ /* 0x0001e80000100800 */
[----:B0-----:R-:W4:Y:S01]  /*2df70*/  LDL.LU R22, [R1+0x13c0] ;  /* 0x0013c00001167983 */ /* 0x001f220000300800 */
[----:B------:R-:W-:Y:S01]  /*2df80*/  IADD3 R11, P6, R2, R11, RZ ;  /* 0x0000000b020b7210 */ /* 0x000fe20007fde0ff */
[----:B------:R-:W-:-:S04]  /*2df90*/  IMAD.X R12, R0, 0x1, R12, P1 ;  /* 0x00000001000c7824 */ /* 0x000fc800008e060c */
[----:B------:R-:W-:Y:S04]  /*2dfa0*/  STL [R1+0x13cc], R11 ;  /* 0x0013cc0b01007387 */ /* 0x000fe80000100800 */
[----:B------:R-:W-:Y:S01]  /*2dfb0*/  STL [R1+0x13f0], R12 ;  /* 0x0013f00c01007387 */ /* 0x000fe20000100800 */
[----:B--2---:R-:W-:-:S05]  /*2dfc0*/  IADD3 R13, P1, R2, R13, RZ ;  /* 0x0000000d020d7210 */ /* 0x004fca0007f3e0ff */
[----:B------:R-:W-:Y:S01]  /*2dfd0*/  STL [R1+0x13c4], R13 ;  /* 0x0013c40d01007387 */ /* 0x000fe20000100800 */
[----:B---3--:R-:W-:Y:S01]  /*2dfe0*/  IMAD.X R14, R0, 0x1, R14, P2 ;  /* 0x00000001000e7824 */ /* 0x008fe200010e060e */
[----:B------:R-:W-:Y:S01]  /*2dff0*/  IADD3 R15, P2, R2, R15, RZ ;  /* 0x0000000f020f7210 */ /* 0x000fe20007f5e0ff */
[----:B------:R-:W-:Y:S01]  /*2e000*/  IMAD.X R16, R0, 0x1, R16, P3 ;  /* 0x0000000100107824 */ /* 0x000fe200018e0610 */
[----:B------:R-:W-:Y:S01]  /*2e010*/  IADD3 R17, P3, R2, R17, RZ ;  /* 0x0000001102117210 */ /* 0x000fe20007f7e0ff */
[C---:B------:R-:W-:Y:S01]  /*2e020*/  IMAD.X R18, R0.reuse, 0x1, R18, P4 ;  /* 0x0000000100127824 */ /* 0x040fe200020e0612 */
[----:B------:R-:W-:Y:S01]  /*2e030*/  STL [R1+0x13e8], R14 ;  /* 0x0013e80e01007387 */ /* 0x000fe20000100800 */
[----:B------:R-:W-:-:S03]  /*2e040*/  IMAD.X R20, R0, 0x1, R20, P5 ;  /* 0x0000000100147824 */ /* 0x000fc600028e0614 */
[----:B------:R-:W-:Y:S01]  /*2e050*/  STL [R1+0x13bc], R15 ;  /* 0x0013bc0f01007387 */ /* 0x000fe20000100800 */
[C---:B------:R-:W-:Y:S02]  /*2e060*/  IADD3 R19, P4, R2.reuse, R19, RZ ;  /* 0x0000001302137210 */ /* 0x040fe40007f9e0ff */
[----:B------:R-:W-:Y:S01]  /*2e070*/  IADD3 R23, P5, R2, R23, RZ ;  /* 0x0000001702177210 */ /* 0x000fe20007fbe0ff */
[----:B------:R-:W-:Y:S04]  /*2e080*/  STL [R1+0x13e0], R16 ;  /* 0x0013e01001007387 */ /* 0x000fe80000100800 */
        /* <DEDUP_REMOVED lines=26> */
[----:B------:R-:W-:-:S05]  /*2e230*/  IADD3 R21, P6, R2, R21, RZ ;  /* 0x0000001502157210 */ /* 0x000fca0007fde0ff */
[----:B------:R0:W-:Y:S04]  /*2e240*/  STL [R1+0x139c], R21 ;  /* 0x00139c1501007387 */ /* 0x0001e80000100800 */
        /* <DEDUP_REMOVED lines=11> */
[----:B--2---:R-:W-:Y:S01]  /*2e300*/  IADD3 R23, P1, R2, R23, RZ ;  /* 0x0000001702177210 */ /* 0x004fe20007f3e0ff */
[----:B---3--:R-:W-:Y:S01]  /*2e310*/  IMAD.X R243, R0, 0x1, R243, P2 ;  /* 0x0000000100f37824 */ /* 0x008fe200010e06f3 */
[----:B------:R-:W-:Y:S01]  /*2e320*/  IADD3 R242, P2, R2, R242, RZ ;  /* 0x000000f202f27210 */ /* 0x000fe20007f5e0ff */
[----:B------:R-:W-:-:S02]  /*2e330*/  IMAD.X R248, R0, 0x1, R248, P3 ;  /* 0x0000000100f87824 */ /* 0x000fc400018e06f8 */
[----:B------:R0:W-:Y:S04]  /*2e340*/  STL [R1+0x1394], R23 ;  /* 0x0013941701007387 */ /* 0x0001e80000100800 */
[----:B0-----:R-:W2:Y:S04]  /*2e350*/  LDL.LU R23, [R1+0x1324] ;  /* 0x0013240001177983 */ /* 0x001ea80000300800 */
        /* <DEDUP_REMOVED lines=33> */
[----:B------:R-:W-:-:S03]  /*2e570*/  IMAD.X R13, R0, 0x1, R13, P5 ;  /* 0x00000001000d7824 */ /* 0x000fc600028e060d */
[----:B------:R-:W-:Y:S01]  /*2e580*/  STL [R1+0x1378], R11 ;  /* 0x0013780b01007387 */ /* 0x000fe20000100800 */
[----:B------:R-:W-:Y:S01]  /*2e590*/  IADD3 R14, P5, R2, R14, RZ ;  /* 0x0000000e020e7210 */ /* 0x000fe20007fbe0ff */
        /* <DEDUP_REMOVED lines=90> */
[----:B0-----:R-:W3:Y:S04]  /*2eb40*/  LDL.LU R23, [R1+0x12c8] ;  /* 0x0012c80001177983 */ /* 0x001ee80000300800 */
[----:B------:R-:W-:Y:S04]  /*2eb50*/  STL [R1+0x12d4], R11 ;  /* 0x0012d40b01007387 */ /* 0x000fe80000100800 */
[----:B------:R-:W-:Y:S01]  /*2eb60*/  STL [R1+0x12f8], R12 ;  /* 0x0012f80c01007387 */ /* 0x000fe20000100800 */
[----:B----4-:R-:W-:Y:S01]  /*2eb70*/  IMAD.X R14, R0, 0x1, R14, P3 ;  /* 0x00000001000e7824 */ /* 0x010fe200018e060e */
[----:B------:R-:W-:Y:S01]  /*2eb80*/  IADD3 R15, P3, R2, R15, RZ ;  /* 0x0000000f020f7210 */ /* 0x000fe20007f7e0ff */
[----:B------:R-:W-:Y:S01]  /*2eb90*/  IMAD.X R16, R0, 0x1, R16, P4 ;  /* 0x0000000100107824 */ /* 0x000fe200020e0610 */
[----:B------:R-:W-:Y:S01]  /*2eba0*/  IADD3 R17, P4, R2, R17, RZ ;  /* 0x0000001102117210 */ /* 0x000fe20007f9e0ff */
[----:B------:R-:W-:Y:S01]  /*2ebb0*/  STL [R1+0x12cc], R13 ;  /* 0x0012cc0d01007387 */ /* 0x000fe20000100800 */
[----:B------:R-:W-:-:S02]  /*2ebc0*/  IMAD.X R18, R0, 0x1, R18, P5 ;  /* 0x0000000100127824 */ /* 0x000fc400028e0612 */
[----:B------:R-:W-:Y:S01]  /*2ebd0*/  IMAD.X R20, R0, 0x1, R20, P6 ;  /* 0x0000000100147824 */ /* 0x000fe200030e0614 */
[----:B------:R-:W-:Y:S04]  /*2ebe0*/  STL [R1+0x12f0], R14 ;  /* 0x0012f00e01007387 */ /* 0x000fe80000100800 */
        /* <DEDUP_REMOVED lines=142> */
[----:B------:R-:W-:Y:S04]  /*2f4d0*/  STL [R1+0x121c], R243 ;  /* 0x00121cf301007387 */ /* 0x000fe80000100800 */
[----:B------:R-:W-:Y:S04]  /*2f4e0*/  STL [R1+0x1240], R242 ;  /* 0x001240f201007387 */ /* 0x000fe80000100800 */
[----:B------:R-:W-:Y:S01]  /*2f4f0*/  STL [R1+0x1214], R248 ;  /* 0x001214f801007387 */ /* 0x000fe20000100800 */
[----:B----4-:R-:W-:Y:S01]  /*2f500*/  IMAD.X R249, R0, 0x1, R249, P2 ;  /* 0x0000000100f97824 */ /* 0x010fe200010e06f9 */
        /* <DEDUP_REMOVED lines=29> */
[----:B------:R-:W-:-:S03]  /*2f6e0*/  IADD3 R13, P3, R2, R13, RZ ;  /* 0x0000000d020d7210 */ /* 0x000fc60007f7e0ff */
[----:B------:R-:W-:Y:S04]  /*2f6f0*/  STL [R1+0x11dc], R11 ;  /* 0x0011dc0b01007387 */ /* 0x000fe80000100800 */
[----:B------:R-:W-:Y:S01]  /*2f700*/  STL [R1+0x1200], R12 ;  /* 0x0012000c01007387 */ /* 0x000fe20000100800 */
[----:B------:R-:W-:Y:S01]  /*2f710*/  IMAD.X R14, R0, 0x1, R14, P4 ;  /* 0x00000001000e7824 */ /* 0x000fe200020e060e */
        /* <DEDUP_REMOVED lines=90> */
[----:B------:R-:W-:Y:S04]  /*2fcc0*/  STL [R1+0x1188], R11 ;  /* 0x0011880b01007387 */ /* 0x000fe80000100800 */
[----:B------:R-:W-:Y:S04]  /*2fcd0*/  STL [R1+0x115c], R12 ;  /* 0x00115c0c01007387 */ /* 0x000fe80000100800 */
[----:B------:R-:W-:Y:S01]  /*2fce0*/  STL [R1+0x1180], R13 ;  /* 0x0011800d01007387 */ /* 0x000fe20000100800 */
[----:B----4-:R-:W-:Y:S01]  /*2fcf0*/  IADD3 R14, P1, R2, R14, RZ ;  /* 0x0000000e020e7210 */ /* 0x010fe20007f3e0ff */
        /* <DEDUP_REMOVED lines=148> */
[----:B------:R-:W-:Y:S04]  /*30640*/  STL [R1+0x10d0], R243 ;  /* 0x0010d0f301007387 */ /* 0x000fe80000100800 */
[----:B------:R-:W-:Y:S01]  /*30650*/  STL [R1+0x10a4], R242 ;  /* 0x0010a4f201007387 */ /* 0x000fe20000100800 */
[----:B----4-:R-:W-:Y:S01]  /*30660*/  IADD3 R249, P6, R2, R249, RZ ;  /* 0x000000f902f97210 */ /* 0x010fe20007fde0ff */
        /* <DEDUP_REMOVED lines=34> */
[----:B------:R-:W-:Y:S01]  /*30890*/  IADD3 R14, P2, R2, R14, RZ ;  /* 0x0000000e020e7210 */ /* 0x000fe20007f5e0ff */
        /* <DEDUP_REMOVED lines=148> */
[----:B------:R-:W-:Y:S04]  /*311e0*/  STL [R1+0xfd8], R243 ;  /* 0x000fd8f301007387 */ /* 0x000fe80000100800 */
[----:B------:R-:W-:Y:S01]  /*311f0*/  STL [R1+0xfac], R242 ;  /* 0x000facf201007387 */ /* 0x000fe20000100800 */
        /* <DEDUP_REMOVED lines=1528> */
[----:B------:R-:W-:Y:S01]  /*37180*/  IMAD.X R19, R0, 0x1, R19, P2 ;  /* 0x0000000100137824 */ /* 0x000fe200010e0613 */
[----:B------:R-:W-:Y:S01]  /*37190*/  STL [R1+0x7a4], R14 ;  /* 0x0007a40e01007387 */ /* 0x000fe20000100800 */
[----:B------:R-:W-:-:S03]  /*371a0*/  IADD3 R21, P2, R2, R21, RZ ;  /* 0x0000001502157210 */ /* 0x000fc60007f5e0ff */
[----:B------:R-:W-:Y:S04]  /*371b0*/  STL [R1+0x7c8], R15 ;  /* 0x0007c80f01007387 */ /* 0x000fe80000100800 */
[----:B------:R-:W-:Y:S04]  /*371c0*/  STL [R1+0x79c], R16 ;  /* 0x00079c1001007387 */ /* 0x000fe80000100800 */
[----:B------:R-:W-:Y:S04]  /*371d0*/  STL [R1+0x7c0], R17 ;  /* 0x0007c01101007387 */ /* 0x000fe80000100800 */
[----:B------:R-:W-:Y:S04]  /*371e0*/  STL [R1+0x794], R18 ;  /* 0x0007941201007387 */ /* 0x000fe80000100800 */
[----:B------:R0:W-:Y:S04]  /*371f0*/  STL [R1+0x78c], R21 ;  /* 0x00078c1501007387 */ /* 0x0001e80000100800 */
[----:B------:R-:W-:Y:S04]  /*37200*/  STL [R1+0x7b8], R19 ;  /* 0x0007b81301007387 */ /* 0x000fe80000100800 */
[----:B0-----:R-:W4:Y:S01]  /*37210*/  LDL.LU R21, [R1+0x7a0] ;  /* 0x0007a00001157983 */ /* 0x001f220000300800 */
[----:B------:R-:W-:-:S03]  /*37220*/  IMAD.X R22, R0, 0x1, R22, P3 ;  /* 0x0000000100167824 */ /* 0x000fc600018e0616 */
[----:B------:R-:W4:Y:S04]  /*37230*/  LDL.LU R243, [R1+0x774] ;  /* 0x0007740001f37983 */ /* 0x000f280000300800 */
[----:B------:R0:W-:Y:S04]  /*37240*/  STL [R1+0x7b0], R22 ;  /* 0x0007b01601007387 */ /* 0x0001e80000100800 */
        /* <DEDUP_REMOVED lines=64> */
[----:B------:R0:W-:Y:S01]  /*37650*/  STL [R1+0x73c], R22 ;  /* 0x00073c1601007387 */ /* 0x0001e20000100800 */
[----:B------:R-:W-:-:S03]  /*37660*/  IADD3 R11, P1, R2, R11, RZ ;  /* 0x0000000b020b7210 */ /* 0x000fc60007f3e0ff */
[----:B------:R-:W-:Y:S01]  /*37670*/  STL [R1+0x768], R10 ;  /* 0x0007680a01007387 */ /* 0x000fe20000100800 */
[----:B------:R-:W-:-:S03]  /*37680*/  IMAD.X R12, R0, 0x1, R12, P2 ;  /* 0x00000001000c7824 */ /* 0x000fc600010e060c */
        /* <DEDUP_REMOVED lines=21> */
[----:B------:R1:W-:Y:S04]  /*377e0*/  STL [R1+0x714], R19 ;  /* 0x0007141301007387 */ /* 0x0003e80000100800 */
        /* <DEDUP_REMOVED lines=22> */
[----:B--2---:R-:W-:-:S05]  /*37950*/  IADD3 R22, P1, R2, R22, RZ ;  /* 0x0000001602167210 */ /* 0x004fca0007f3e0ff */
[----:B------:R2:W-:Y:S04]  /*37960*/  STL [R1+0x704], R22 ;  /* 0x0007041601007387 */ /* 0x0005e80000100800 */
[----:B------:R-:W4:Y:S01]  /*37970*/  LDL.LU R15, [R1+0x6d8] ;  /* 0x0006d800010f7983 */ /* 0x000f220000300800 */
[----:B---3--:R-:W-:-:S05]  /*37980*/  IMAD.X R23, R0, 0x1, R23, P2 ;  /* 0x0000000100177824 */ /* 0x008fca00010e0617 */
[----:B------:R3:W-:Y:S04]  /*37990*/  STL [R1+0x728], R23 ;  /* 0x0007281701007387 */ /* 0x0007e80000100800 */
[----:B------:R-:W4:Y:S04]  /*379a0*/  LDL.LU R16, [R1+0x17b8] ;  /* 0x0017b80001107983 */ /* 0x000f280000300800 */
[----:B------:R-:W4:Y:S04]  /*379b0*/  LDL.LU R17, [R1+0x6d0] ;  /* 0x0006d00001117983 */ /* 0x000f280000300800 */
[----:B------:R-:W4:Y:S04]  /*379c0*/  LDL.LU R18, [R1+0x17b0] ;  /* 0x0017b00001127983 */ /* 0x000f280000300800 */
[----:B-1----:R-:W4:Y:S04]  /*379d0*/  LDL.LU R19, [R1+0x6c8] ;  /* 0x0006c80001137983 */ /* 0x002f280000300800 */
[----:B0-----:R-:W4:Y:S04]  /*379e0*/  LDL.LU R20, [R1+0x17a8] ;  /* 0x0017a80001147983 */ /* 0x001f280000300800 */
[----:B------:R-:W4:Y:S04]  /*379f0*/  LDL.LU R21, [R1+0x6c0] ;  /* 0x0006c00001157983 */ /* 0x000f280000300800 */
[----:B--2---:R-:W2:Y:S04]  /*37a00*/  LDL.LU R22, [R1+0x17a0] ;  /* 0x0017a00001167983 */ /* 0x004ea80000300800 */
[----:B---3--:R-:W3:Y:S01]  /*37a10*/  LDL.LU R23, [R1+0x6b8] ;  /* 0x0006b80001177983 */ /* 0x008ee20000300800 */
        /* <DEDUP_REMOVED lines=16> */
[----:B------:R-:W-:Y:S04]  /*37b20*/  STL [R1+0x710], R250 ;  /* 0x000710fa01007387 */ /* 0x000fe80000100800 */
[----:B------:R-:W-:Y:S04]  /*37b30*/  STL [R1+0x6e4], R251 ;  /* 0x0006e4fb01007387 */ /* 0x000fe80000100800 */
[----:B------:R-:W-:Y:S04]  /*37b40*/  STL [R1+0x708], R252 ;  /* 0x000708fc01007387 */ /* 0x000fe80000100800 */
[----:B------:R-:W-:Y:S04]  /*37b50*/  STL [R1+0x6dc], R4 ;  /* 0x0006dc0401007387 */ /* 0x000fe80000100800 */
[----:B------:R0:W-:Y:S02]  /*37b60*/  STL [R1+0x700], R5 ;  /* 0x0007000501007387 */ /* 0x0001e40000100800 */
[----:B0-----:R-:W0:Y:S01]  /*37b70*/  LDC R5, c[0x0][0x23c] ;  /* 0x00008f00ff057b82 */ /* 0x001e220000000800 */
[----:B------:R-:W-:Y:S01]  /*37b80*/  IADD3 R6, P1, R2, R6, RZ ;  /* 0x0000000602067210 */ /* 0x000fe20007f3e0ff */
[----:B------:R-:W-:Y:S01]  /*37b90*/  IMAD.X R7, R0, 0x1, R7, P2 ;  /* 0x0000000100077824 */ /* 0x000fe200010e0607 */
[----:B------:R-:W-:Y:S01]  /*37ba0*/  IADD3 R8, P2, R2, R8, RZ ;  /* 0x0000000802087210 */ /* 0x000fe20007f5e0ff */
[----:B------:R-:W-:Y:S01]  /*37bb0*/  IMAD.X R9, R0, 0x1, R9, P3 ;  /* 0x0000000100097824 */ /* 0x000fe200018e0609 */
[----:B------:R-:W-:Y:S01]  /*37bc0*/  IADD3 R10, P3, R2, R10, RZ ;  /* 0x0000000a020a7210 */ /* 0x000fe20007f7e0ff */
[----:B------:R1:W-:Y:S01]  /*37bd0*/  STL [R1+0x6d4], R6 ;  /* 0x0006d40601007387 */ /* 0x0003e20000100800 */
[----:B------:R-:W-:-:S03]  /*37be0*/  IMAD.X R11, R0, 0x1, R11, P4 ;  /* 0x00000001000b7824 */ /* 0x000fc600020e060b */
[----:B------:R1:W-:Y:S01]  /*37bf0*/  STL [R1+0x6f8], R7 ;  /* 0x0006f80701007387 */ /* 0x0003e20000100800 */
[----:B------:R-:W-:-:S03]  /*37c00*/  IADD3 R12, P4, R2, R12, RZ ;  /* 0x0000000c020c7210 */ /* 0x000fc60007f9e0ff */
[----:B------:R1:W-:Y:S01]  /*37c10*/  STL [R1+0x6cc], R8 ;  /* 0x0006cc0801007387 */ /* 0x0003e20000100800 */
[----:B------:R-:W-:-:S03]  /*37c20*/  IMAD.X R13, R0, 0x1, R13, P5 ;  /* 0x00000001000d7824 */ /* 0x000fc600028e060d */
[----:B------:R1:W-:Y:S01]  /*37c30*/  STL [R1+0x6f0], R9 ;  /* 0x0006f00901007387 */ /* 0x0003e20000100800 */
[----:B------:R-:W-:-:S03]  /*37c40*/  IADD3 R14, P5, R2, R14, RZ ;  /* 0x0000000e020e7210 */ /* 0x000fc60007fbe0ff */
[----:B------:R1:W-:Y:S04]  /*37c50*/  STL [R1+0x6c4], R10 ;  /* 0x0006c40a01007387 */ /* 0x0003e80000100800 */
[----:B------:R1:W-:Y:S04]  /*37c60*/  STL [R1+0x6e8], R11 ;  /* 0x0006e80b01007387 */ /* 0x0003e80000100800 */
[----:B------:R1:W-:Y:S04]  /*37c70*/  STL [R1+0x6bc], R12 ;  /* 0x0006bc0c01007387 */ /* 0x0003e80000100800 */
[----:B------:R1:W-:Y:S01]  /*37c80*/  STL [R1+0x6e0], R13 ;  /* 0x0006e00d01007387 */ /* 0x0003e20000100800 */
[----:B0-----:R-:W-:-:S03]  /*37c90*/  IMAD.SHL.U32 R5, R5, 0x80, RZ ;  /* 0x0000008005057824 */ /* 0x001fc600078e00ff */
[----:B------:R0:W-:Y:S01]  /*37ca0*/  STL [R1+0x6b4], R14 ;  /* 0x0006b40e01007387 */ /* 0x0001e20000100800 */
[----:B------:R-:W-:-:S05]  /*37cb0*/  IMAD.X R15, R0, 0x1, R15, P6 ;  /* 0x00000001000f7824 */ /* 0x000fca00030e060f */
[----:B------:R0:W-:Y:S01]  /*37cc0*/  STL [R1+0x6d8], R15 ;  /* 0x0006d80f01007387 */ /* 0x0001e20000100800 */
[C---:B------:R-:W-:Y:S01]  /*37cd0*/  IADD3 R16, P6, R5.reuse, R16, RZ ;  /* 0x0000001005107210 */ /* 0x040fe20007fde0ff */
[C---:B------:R-:W-:Y:S01]  /*37ce0*/  IMAD.X R17, R0.reuse, 0x1, R17, P1 ;  /* 0x0000000100117824 */ /* 0x040fe200008e0611 */
[C---:B------:R-:W-:Y:S01]  /*37cf0*/  IADD3 R18, P1, R5.reuse, R18, RZ ;  /* 0x0000001205127210 */ /* 0x040fe20007f3e0ff */
[C---:B------:R-:W-:Y:S01]  /*37d00*/  IMAD.X R19, R0.reuse, 0x1, R19, P2 ;  /* 0x0000000100137824 */ /* 0x040fe200010e0613 */
[----:B------:R-:W-:Y:S01]  /*37d10*/  IADD3 R20, P2, R5, R20, RZ ;  /* 0x0000001405147210 */ /* 0x000fe20007f5e0ff */
[----:B------:R0:W-:Y:S01]  /*37d20*/  STL [R1+0x17b8], R16 ;  /* 0x0017b81001007387 */ /* 0x0001e20000100800 */
[----:B------:R-:W-:-:S03]  /*37d30*/  IMAD.X R21, R0, 0x1, R21, P3 ;  /* 0x0000000100157824 */ /* 0x000fc600018e0615 */
[----:B------:R0:W-:Y:S01]  /*37d40*/  STL [R1+0x6d0], R17 ;  /* 0x0006d01101007387 */ /* 0x0001e20000100800 */
[----:B--2---:R-:W-:-:S03]  /*37d50*/  IADD3 R22, P3, R5, R22, RZ ;  /* 0x0000001605167210 */ /* 0x004fc60007f7e0ff */
[----:B------:R2:W-:Y:S04]  /*37d60*/  STL [R1+0x17b0], R18 ;  /* 0x0017b01201007387 */ /* 0x0005e80000100800 */
[----:B------:R2:W-:Y:S01]  /*37d70*/  STL [R1+0x6c8], R19 ;  /* 0x0006c81301007387 */ /* 0x0005e20000100800 */
[----:B---3--:R-:W-:-:S03]  /*37d80*/  IMAD.X R23, R0, 0x1, R23, P4 ;  /* 0x0000000100177824 */ /* 0x008fc600020e0617 */
[----:B------:R3:W-:Y:S04]  /*37d90*/  STL [R1+0x17a8], R20 ;  /* 0x0017a81401007387 */ /* 0x0007e80000100800 */
[----:B------:R3:W-:Y:S04]  /*37da0*/  STL [R1+0x6c0], R21 ;  /* 0x0006c01501007387 */ /* 0x0007e80000100800 */
[----:B------:R3:W-:Y:S04]  /*37db0*/  STL [R1+0x17a0], R22 ;  /* 0x0017a01601007387 */ /* 0x0007e80000100800 */
[----:B------:R-:W3:Y:S04]  /*37dc0*/  LDL.LU R242, [R1+0x6b0] ;  /* 0x0006b00001f27983 */ /* 0x000ee80000300800 */
[----:B------:R3:W-:Y:S04]  /*37dd0*/  STL [R1+0x6b8], R23 ;  /* 0x0006b81701007387 */ /* 0x0007e80000100800 */
        /* <DEDUP_REMOVED lines=22> */
[----:B------:R-:W4:Y:S04]  /*37f40*/  LDL.LU R15, [R1+0x1740] ;  /* 0x00174000010f7983 */ /* 0x000f280000300800 */
[----:B------:R-:W4:Y:S04]  /*37f50*/  LDL.LU R16, [R1+0x1764] ;  /* 0x0017640001107983 */ /* 0x000f280000300800 */
[----:B------:R-:W4:Y:S04]  /*37f60*/  LDL.LU R17, [R1+0x1738] ;  /* 0x0017380001117983 */ /* 0x000f280000300800 */
[----:B--2---:R-:W2:Y:S04]  /*37f70*/  LDL.LU R18, [R1+0x175c] ;  /* 0x00175c0001127983 */ /* 0x004ea80000300800 */
[----:B------:R-:W2:Y:S04]  /*37f80*/  LDL.LU R19, [R1+0x1730] ;  /* 0x0017300001137983 */ /* 0x000ea80000300800 */
[----:B---3--:R-:W3:Y:S04]  /*37f90*/  LDL.LU R20, [R1+0x1754] ;  /* 0x0017540001147983 */ /* 0x008ee80000300800 */
[----:B------:R-:W3:Y:S04]  /*37fa0*/  LDL.LU R21, [R1+0x1728] ;  /* 0x0017280001157983 */ /* 0x000ee80000300800 */
[----:B------:R-:W3:Y:S04]  /*37fb0*/  LDL.LU R22, [R1+0x174c] ;  /* 0x00174c0001167983 */ /* 0x000ee80000300800 */
[----:B------:R-:W3:Y:S04]  /*37fc0*/  LDL.LU R23, [R1+0x1720] ;  /* 0x0017200001177983 */ /* 0x000ee80000300800 */
[----:B----4-:R-:W4:Y:S01]  /*37fd0*/  LDL.LU R3, [R1+0x1744] ;  /* 0x0017440001037983 */ /* 0x010f220000300800 */
[----:B------:R-:W-:Y:S01]  /*37fe0*/  SHF.R.S32.HI R4, RZ, 0x1f, R5 ;  /* 0x0000001fff047819 */ /* 0x000fe20000011405 */
[----:B------:R-:W-:-:S02]  /*37ff0*/  WARPGROUP.DEPBAR.LE gsb0, 0x0 ;  /* 0x00008000000079c5 */ /* 0x000fc40000010000 */
[----:B------:R-:W-:Y:S01]  /*38000*/  WARPGROUP.ARRIVE ;  /* 0x00000000000079c5 */ /* 0x000fe20000000000 */
[----:B------:R-:W-:Y:S01]  /*38010*/  UMOV UR22, UR10 ;  /* 0x0000000a00167c82 */ /* 0x000fe20008000000 */
[----:B------:R-:W-:Y:S01]  /*38020*/  IMAD.X R242, R0, 0x1, R242, P5 ;  /* 0x0000000100f27824 */ /* 0x000fe200028e06f2 */
[----:B------:R-:W-:Y:S01]  /*38030*/  IADD3 R2, P5, R5, R2, RZ ;  /* 0x0000000205027210 */ /* 0x000fe20007fbe0ff */
[----:B------:R-:W-:-:S03]  /*38040*/  IMAD.X R247, R4, 0x1, R247, P6 ;  /* 0x0000000104f77824 */ /* 0x000fc600030e06f7 */
[----:B------:R0:W-:Y:S04]  /*38050*/  STL [R1+0x6b0], R242 ;  /* 0x0006b0f201007387 */ /* 0x0001e80000100800 */
[----:B0-----:R0:W5:Y:S04]  /*38060*/  LDL.LU R242, [R1+0x1810] ;  /* 0x0018100001f27983 */ /* 0x0011680000300800 */
[----:B------:R1:W-:Y:S04]  /*38070*/  STL [R1+0x1790], R2 ;  /* 0x0017900201007387 */ /* 0x0003e80000100800 */
        /* <DEDUP_REMOVED lines=39> */
[----:B--2---:R-:W-:-:S03]  /*382f0*/  IMAD.X R18, R4, 0x1, R18, P5 ;  /* 0x0000000104127824 */ /* 0x004fc600028e0612 */
[----:B------:R2:W-:Y:S01]  /*38300*/  STL [R1+0x176c], R14 ;  /* 0x00176c0e01007387 */ /* 0x0005e20000100800 */
[----:B------:R-:W-:-:S03]  /*38310*/  IADD3 R19, P5, R5, R19, RZ ;  /* 0x0000001305137210 */ /* 0x000fc60007fbe0ff */
[----:B------:R2:W-:Y:S01]  /*38320*/  STL [R1+0x1740], R15 ;  /* 0x0017400f01007387 */ /* 0x0005e20000100800 */
[----:B---3--:R-:W-:-:S03]  /*38330*/  IMAD.X R20, R4, 0x1, R20, P6 ;  /* 0x0000000104147824 */ /* 0x008fc600030e0614 */
[----:B------:R3:W-:Y:S01]  /*38340*/  STL [R1+0x1764], R16 ;  /* 0x0017641001007387 */ /* 0x0007e20000100800 */
[----:B------:R-:W-:-:S03]  /*38350*/  IADD3 R21, P6, R5, R21, RZ ;  /* 0x0000001505157210 */ /* 0x000fc60007fde0ff */
[----:B------:R3:W-:Y:S04]  /*38360*/  STL [R1+0x1738], R17 ;  /* 0x0017381101007387 */ /* 0x0007e80000100800 */
[----:B------:R3:W-:Y:S01]  /*38370*/  STL [R1+0x175c], R18 ;  /* 0x00175c1201007387 */ /* 0x0007e20000100800 */
[----:B------:R-:W-:-:S03]  /*38380*/  IMAD.X R22, R4, 0x1, R22, P1 ;  /* 0x0000000104167824 */ /* 0x000fc600008e0616 */
[----:B------:R3:W-:Y:S01]  /*38390*/  STL [R1+0x1730], R19 ;  /* 0x0017301301007387 */ /* 0x0007e20000100800 */
[----:B------:R-:W-:-:S03]  /*383a0*/  IADD3 R23, P1, R5, R23, RZ ;  /* 0x0000001705177210 */ /* 0x000fc60007f3e0ff */
[----:B------:R3:W-:Y:S04]  /*383b0*/  STL [R1+0x1754], R20 ;  /* 0x0017541401007387 */ /* 0x0007e80000100800 */
[----:B------:R3:W-:Y:S01]  /*383c0*/  STL [R1+0x1728], R21 ;  /* 0x0017281501007387 */ /* 0x0007e20000100800 */
[----:B----4-:R-:W-:-:S03]  /*383d0*/  IMAD.X R3, R4, 0x1, R3, P2 ;  /* 0x0000000104037824 */ /* 0x010fc600010e0603 */
[----:B------:R-:W4:Y:S04]  /*383e0*/  LDL.LU R0, [R1+0x1718] ;  /* 0x0017180001007983 */ /* 0x000f280000300800 */
[----:B------:R3:W-:Y:S04]  /*383f0*/  STL [R1+0x174c], R22 ;  /* 0x00174c1601007387 */ /* 0x0007e80000100800 */
[----:B-1----:R-:W4:Y:S04]  /*38400*/  LDL.LU R2, [R1+0x173c] ;  /* 0x00173c0001027983 */ /* 0x002f280000300800 */
[----:B------:R1:W-:Y:S04]  /*38410*/  STL [R1+0x1720], R23 ;  /* 0x0017201701007387 */ /* 0x0003e80000100800 */
[----:B0-----:R-:W4:Y:S04]  /*38420*/  LDL.LU R247, [R1+0x1710] ;  /* 0x0017100001f77983 */ /* 0x001f280000300800 */
        /* <DEDUP_REMOVED lines=24> */
[----:B------:R-:W3:Y:S04]  /*385b0*/  LDL.LU R20, [R1+0x16b0] ;  /* 0x0016b00001147983 */ /* 0x000ee80000300800 */
[----:B------:R-:W3:Y:S04]  /*385c0*/  LDL.LU R21, [R1+0x16d4] ;  /* 0x0016d40001157983 */ /* 0x000ee80000300800 */
[----:B------:R-:W3:Y:S04]  /*385d0*/  LDL.LU R22, [R1+0x16a8] ;  /* 0x0016a80001167983 */ /* 0x000ee80000300800 */
[----:B-1----:R-:W3:Y:S04]  /*385e0*/  LDL.LU R23, [R1+0x16cc] ;  /* 0x0016cc0001177983 */ /* 0x002ee80000300800 */
[----:B0-----:R-:W3:Y:S01]  /*385f0*/  LDL.LU R3, [R1+0x16a0] ;  /* 0x0016a00001037983 */ /* 0x001ee20000300800 */
[----:B------:R-:W-:-:S02]  /*38600*/  UMOV UR23, UR11 ;  /* 0x0000000b00177c82 */ /* 0x000fc40008000000 */
[----:B------:R-:W-:Y:S01]  /*38610*/  QGMMA.64x64x32.F32.E5M2.E5M2 R88, gdesc[UR20], R88, gsb0 ;  /* 0x00e00000145879f3 */ /* 0x000fe20008003858 */
[----:B------:R-:W-:Y:S01]  /*38620*/  UMOV UR26, UR14 ;  /* 0x0000000e001a7c82 */ /* 0x000fe20008000000 */
[----:B------:R-:W-:Y:S01]  /*38630*/  UMOV UR27, UR15 ;  /* 0x0000000f001b7c82 */ /* 0x000fe20008000000 */
[----:B------:R-:W-:Y:S02]  /*38640*/  WARPGROUP.DEPBAR.LE gsb0, 0x0 ;  /* 0x00008000000079c5 */ /* 0x000fe40000010000 */
[----:B------:R-:W-:-:S06]  /*38650*/  WARPGROUP.ARRIVE ;  /* 0x00000000000079c5 */ /* 0x000fcc0000000000 */
[----:B------:R-:W-:Y:S01]  /*38660*/  QGMMA.64x64x32.F32.E5M2.E5M2 R88, gdesc[UR24], R88, gsb0 ;  /* 0x00e00000185879f3 */ /* 0x000fe20008003858 */
[----:B------:R-:W-:Y:S01]  /*38670*/  UMOV UR30, UR18 ;  /* 0x00000012001e7c82 */ /* 0x000fe20008000000 */
[----:B------:R-:W-:Y:S01]  /*38680*/  UMOV UR31, UR19 ;  /* 0x00000013001f7c82 */ /* 0x000fe20008000000 */
[----:B------:R-:W-:Y:S02]  /*38690*/  WARPGROUP.DEPBAR.LE gsb0, 0x0 ;  /* 0x00008000000079c5 */ /* 0x000fe40000010000 */
[----:B------:R-:W-:-:S06]  /*386a0*/  WARPGROUP.ARRIVE ;  /* 0x00000000000079c5 */ /* 0x000fcc0000000000 */
[----:B------:R-:W-:Y:S01]  /*386b0*/  QGMMA.64x64x32.F32.E5M2.E5M2 R56, gdesc[UR28], R56, gsb0 ;  /* 0x00e000001c3879f3 */ /* 0x000fe20008003838 */
[C---:B----4-:R-:W-:Y:S01]  /*386c0*/  IADD3 R0, P2, R5.reuse, R0, RZ ;  /* 0x0000000005007210 */ /* 0x050fe20007f5e0ff */
        /* <DEDUP_REMOVED lines=35> */
[----:B--2---:R-:W-:-:S03]  /*38900*/  IADD3 R14, P6, R5, R14, RZ ;  /* 0x0000000e050e7210 */ /* 0x004fc60007fde0ff */
[----:B------:R2:W-:Y:S01]  /*38910*/  STL [R1+0x16d8], R10 ;  /* 0x0016d80a01007387 */ /* 0x0005e20000100800 */
[----:B------:R-:W-:-:S03]  /*38920*/  IMAD.X R15, R4, 0x1, R15, P1 ;  /* 0x00000001040f7824 */ /* 0x000fc600008e060f */
[----:B------:R2:W-:Y:S01]  /*38930*/  STL [R1+0x16fc], R11 ;  /* 0x0016fc0b01007387 */ /* 0x0005e20000100800 */
[----:B---3--:R-:W-:-:S03]  /*38940*/  IADD3 R16, P1, R5, R16, RZ ;  /* 0x0000001005107210 */ /* 0x008fc60007f3e0ff */
        /* <DEDUP_REMOVED lines=10> */
[----:B------:R3:W-:Y:S04]  /*389f0*/  STL [R1+0x16e4], R17 ;  /* 0x0016e41101007387 */ /* 0x0007e80000100800 */
[----:B------:R3:W-:Y:S01]  /*38a00*/  STL [R1+0x16b8], R18 ;  /* 0x0016b81201007387 */ /* 0x0007e20000100800 */
[----:B------:R-:W-:-:S03]  /*38a10*/  IADD3 R22, P4, R5, R22, RZ ;  /* 0x0000001605167210 */ /* 0x000fc60007f9e0ff */
[----:B------:R3:W-:Y:S01]  /*38a20*/  STL [R1+0x16dc], R19 ;  /* 0x0016dc1301007387 */ /* 0x0007e20000100800 */
[----:B------:R-:W-:-:S03]  /*38a30*/  IMAD.X R23, R4, 0x1, R23, P5 ;  /* 0x0000000104177824 */ /* 0x000fc600028e0617 */
[----:B------:R3:W-:Y:S04]  /*38a40*/  STL [R1+0x16b0], R20 ;  /* 0x0016b01401007387 */ /* 0x0007e80000100800 */
[----:B------:R3:W-:Y:S01]  /*38a50*/  STL [R1+0x16d4], R21 ;  /* 0x0016d41501007387 */ /* 0x0007e20000100800 */
[----:B------:R-:W-:-:S03]  /*38a60*/  IADD3 R3, P5, R5, R3, RZ ;  /* 0x0000000305037210 */ /* 0x000fc60007fbe0ff */
[----:B0-----:R-:W3:Y:S04]  /*38a70*/  LDL.LU R0, [R1+0x16c4] ;  /* 0x0016c40001007983 */ /* 0x001ee80000300800 */
[----:B------:R0:W-:Y:S04]  /*38a80*/  STL [R1+0x16a8], R22 ;  /* 0x0016a81601007387 */ /* 0x0001e80000100800 */
[----:B-1----:R-:W3:Y:S04]  /*38a90*/  LDL.LU R2, [R1+0x1698] ;  /* 0x0016980001027983 */ /* 0x002ee80000300800 */
[----:B------:R1:W-:Y:S04]  /*38aa0*/  STL [R1+0x16cc], R23 ;  /* 0x0016cc1701007387 */ /* 0x0003e80000100800 */
[----:B----4-:R-:W4:Y:S04]  /*38ab0*/  LDL.LU R247, [R1+0x16bc] ;  /* 0x0016bc0001f77983 */ /* 0x010f280000300800 */
        /* <DEDUP_REMOVED lines=26> */
[----:B0-----:R-:W3:Y:S04]  /*38c60*/  LDL.LU R22, [R1+0x674] ;  /* 0x0006740001167983 */ /* 0x001ee80000300800 */
[----:B-1----:R-:W3:Y:S04]  /*38c70*/  LDL.LU R23, [R1+0x648] ;  /* 0x0006480001177983 */ /* 0x002ee80000300800 */
[----:B------:R-:W3:Y:S01]  /*38c80*/  LDL.LU R3, [R1+0x66c] ;  /* 0x00066c0001037983 */ /* 0x000ee20000300800 */
[----:B------:R-:W-:-:S02]  /*38c90*/  WARPGROUP.DEPBAR.LE gsb0, 0x0 ;  /* 0x00008000000079c5 */ /* 0x000fc40000010000 */
[----:B------:R-:W-:Y:S01]  /*38ca0*/  WARPGROUP.ARRIVE ;  /* 0x00000000000079c5 */ /* 0x000fe20000000000 */
[----:B------:R-:W-:Y:S01]  /*38cb0*/  UMOV UR34, UR6 ;  /* 0x0000000600227c82 */ /* 0x000fe20008000000 */
[----:B------:R-:W-:-:S04]  /*38cc0*/  UMOV UR35, UR7 ;  /* 0x0000000700237c82 */ /* 0x000fc80008000000 */
        /* <DEDUP_REMOVED lines=13> */
[C---:B------:R-:W-:Y:S01]  /*38da0*/  IMAD.X R0, R4.reuse, 0x1, R0, P6 ;  /* 0x0000000104007824 */ /* 0x040fe200030e0600 */
[C---:B------:R-:W-:Y:S01]  /*38db0*/  IADD3 R2, P6, R5.reuse, R2, RZ ;  /* 0x0000000205027210 */ /* 0x040fe20007fde0ff */
[C---:B----4-:R-:W-:Y:S01]  /*38dc0*/  IMAD.X R247, R4.reuse, 0x1, R247, P1 ;  /* 0x0000000104f77824 */ /* 0x050fe200008e06f7 */
[C---:B------:R-:W-:Y:S01]  /*38dd0*/  IADD3 R246, P1, R5.reuse, R246, RZ ;  /* 0x000000f605f67210 */ /* 0x040fe20007f3e0ff */
        /* <DEDUP_REMOVED lines=54> */
[----:B------:R-:W-:-:S03]  /*39140*/  IMAD.X R3, R4, 0x1, R3, P3 ;  /* 0x0000000104037824 */ /* 0x000fc600018e0603 */
[----:B0-----:R-:W3:Y:S04]  /*39150*/  LDL.LU R243, [R1+0x640] ;  /* 0x0006400001f37983 */ /* 0x001ee80000300800 */
[----:B------:R0:W-:Y:S04]  /*39160*/  STL [R1+0x674], R22 ;  /* 0x0006741601007387 */ /* 0x0001e80000100800 */
[----:B------:R-:W3:Y:S04]  /*39170*/  LDL.LU R244, [R1+0x664] ;  /* 0x0006640001f47983 */ /* 0x000ee80000300800 */
[----:B------:R0:W-:Y:S04]  /*39180*/  STL [R1+0x648], R23 ;  /* 0x0006481701007387 */ /* 0x0001e80000100800 */
[----:B------:R-:W3:Y:S04]  /*39190*/  LDL.LU R245, [R1+0x638] ;  /* 0x0006380001f57983 */ /* 0x000ee80000300800 */
[----:B------:R0:W-:Y:S04]  /*391a0*/  STL [R1+0x66c], R3 ;  /* 0x00066c0301007387 */ /* 0x0001e80000100800 */
[----:B------:R-:W3:Y:S04]  /*391b0*/  LDL.LU R246, [R1+0x65c] ;  /* 0x00065c0001f67983 */ /* 0x000ee80000300800 */
[----:B------:R-:W3:Y:S04]  /*391c0*/  LDL.LU R247, [R1+0x630] ;  /* 0x0006300001f77983 */ /* 0x000ee80000300800 */
[----:B------:R-:W3:Y:S04]  /*391d0*/  LDL.LU R0, [R1+0x654] ;  /* 0x0006540001007983 */ /* 0x000ee80000300800 */
[----:B------:R-:W3:Y:S04]  /*391e0*/  LDL.LU R2, [R1+0x628] ;  /* 0x0006280001027983 */ /* 0x000ee80000300800 */
[----:B-1----:R-:W3:Y:S04]  /*391f0*/  LDL.LU R248, [R1+0x64c] ;  /* 0x00064c0001f87983 */ /* 0x002ee80000300800 */
[----:B----4-:R-:W4:Y:S04]  /*39200*/  LDL.LU R249, [R1+0x620] ;  /* 0x0006200001f97983 */ /* 0x010f280000300800 */
        /* <DEDUP_REMOVED lines=12> */
[----:B------:R-:W3:Y:S01]  /*392d0*/  LDL.LU R15, [R1+0x614] ;  /* 0x00061400010f7983 */ /* 0x000ee20000300800 */
[----:B------:R-:W-:-:S03]  /*392e0*/  WARPGROUP.DEPBAR.LE gsb0, 0x0 ;  /* 0x00008000000079c5 */ /* 0x000fc60000010000 */
[----:B------:R-:W3:Y:S01]  /*392f0*/  LDL.LU R16, [R1+0x5e8] ;  /* 0x0005e80001107983 */ /* 0x000ee20000300800 */
[----:B------:R-:W-:-:S03]  /*39300*/  WARPGROUP.ARRIVE ;  /* 0x00000000000079c5 */ /* 0x000fc60000000000 */
[----:B------:R-:W3:Y:S04]  /*39310*/  LDL.LU R17, [R1+0x60c] ;  /* 0x00060c0001117983 */ /* 0x000ee80000300800 */
[----:B------:R-:W3:Y:S04]  /*39320*/  LDL.LU R18, [R1+0x5e0] ;  /* 0x0005e00001127983 */ /* 0x000ee80000300800 */
[----:B------:R-:W3:Y:S04]  /*39330*/  LDL.LU R19, [R1+0x604] ;  /* 0x0006040001137983 */ /* 0x000ee80000300800 */
[----:B------:R-:W3:Y:S04]  /*39340*/  LDL.LU R20, [R1+0x5fc] ;  /* 0x0005fc0001147983 */ /* 0x000ee80000300800 */
[----:B------:R-:W3:Y:S04]  /*39350*/  LDL.LU R21, [R1+0x5f4] ;  /* 0x0005f40001157983 */ /* 0x000ee80000300800 */
[----:B0-----:R-:W3:Y:S01]  /*39360*/  LDL.LU R22, [R1+0x5ec] ;  /* 0x0005ec0001167983 */ /* 0x001ee20000300800 */
[----:B------:R-:W-:Y:S03]  /*39370*/  QGMMA.64x64x32.F32.E5M2.E5M2 R24, gdesc[UR44], R24, gsb0 ;  /* 0x00e000002c1879f3 */ /* 0x000fe60008003818 */
[----:B------:R-:W3:Y:S04]  /*39380*/  LDL.LU R23, [R1+0x5e4] ;  /* 0x0005e40001177983 */ /* 0x000ee80000300800 */
[----:B------:R-:W3:Y:S01]  /*39390*/  LDL.LU R3, [R1+0x5dc] ;  /* 0x0005dc0001037983 */ /* 0x000ee20000300800 */
[----:B------:R-:W-:Y:S01]  /*393a0*/  UMOV UR50, UR6 ;  /* 0x0000000600327c82 */ /* 0x000fe20008000000 */
[----:B------:R-:W-:Y:S01]  /*393b0*/  UMOV UR51, UR7 ;  /* 0x0000000700337c82 */ /* 0x000fe20008000000 */
[----:B------:R-:W-:-:S02]  /*393c0*/  WARPGROUP.DEPBAR.LE gsb0, 0x0 ;  /* 0x00008000000079c5 */ /* 0x000fc40000010000 */
        /* <DEDUP_REMOVED lines=12> */
[C---:B------:R-:W-:Y:S01]  /*39490*/  IADD3 R243, P3, R5.reuse, R243, RZ ;  /* 0x000000f305f37210 */ /* 0x040fe20007f7e0ff */
[----:B------:R-:W-:Y:S01]  /*394a0*/  IMAD.X R244, R4, 0x1, R244, P4 ;  /* 0x0000000104f47824 */ /* 0x000fe200020e06f4 */
[----:B------:R-:W-:-:S03]  /*394b0*/  IADD3 R245, P4, R5, R245, RZ ;  /* 0x000000f505f57210 */ /* 0x000fc60007f9e0ff */
[----:B------:R0:W-:Y:S01]  /*394c0*/  STL [R1+0x640], R243 ;  /* 0x000640f301007387 */ /* 0x0001e20000100800 */
[C---:B------:R-:W-:Y:S01]  /*394d0*/  IMAD.X R246, R4.reuse, 0x1, R246, P5 ;  /* 0x0000000104f67824 */ /* 0x040fe200028e06f6 */
[C---:B------:R-:W-:Y:S01]  /*394e0*/  IADD3 R247, P5, R5.reuse, R247, RZ ;  /* 0x000000f705f77210 */ /* 0x040fe20007fbe0ff */
[C---:B------:R-:W-:Y:S01]  /*394f0*/  IMAD.X R0, R4.reuse, 0x1, R0, P6 ;  /* 0x0000000104007824 */ /* 0x040fe200030e0600 */
[C---:B------:R-:W-:Y:S01]  /*39500*/  IADD3 R2, P6, R5.reuse, R2, RZ ;  /* 0x0000000205027210 */ /* 0x040fe20007fde0ff */
[----:B0-----:R0:W5:Y:S04]  /*39510*/  LDL.LU R243, [R1+0x180c] ;  /* 0x00180c0001f37983 */ /* 0x0011680000300800 */
[----:B------:R1:W-:Y:S01]  /*39520*/  STL [R1+0x664], R244 ;  /* 0x000664f401007387 */ /* 0x0003e20000100800 */
[C---:B------:R-:W-:Y:S01]  /*39530*/  IMAD.X R248, R4.reuse, 0x1, R248, P1 ;  /* 0x0000000104f87824 */ /* 0x040fe200008e06f8 */
[C---:B----4-:R-:W-:Y:S01]  /*39540*/  IADD3 R249, P1, R5.reuse, R249, RZ ;  /* 0x000000f905f97210 */ /* 0x050fe20007f3e0ff */
[C---:B------:R-:W-:Y:S01]  /*39550*/  IMAD.X R250, R4.reuse, 0x1, R250, P2 ;  /* 0x0000000104fa7824 */ /* 0x040fe200010e06fa */
[----:B-1----:R0:W5:Y:S04]  /*39560*/  LDL.LU R244, [R1+0x1808] ;  /* 0x0018080001f47983 */ /* 0x0021680000300800 */
[----:B------:R1:W-:Y:S01]  /*39570*/  STL [R1+0x638], R245 ;  /* 0x000638f501007387 */ /* 0x0003e20000100800 */
[C---:B------:R-:W-:Y:S01]  /*39580*/  IADD3 R251, P2, R5.reuse, R251, RZ ;  /* 0x000000fb05fb7210 */ /* 0x040fe20007f5e0ff */
[C---:B------:R-:W-:Y:S01]  /*39590*/  IMAD.X R252, R4.reuse, 0x1, R252, P3 ;  /* 0x0000000104fc7824 */ /* 0x040fe200018e06fc */
[C---:B--2---:R-:W-:Y:S01]  /*395a0*/  IADD3 R6, P3, R5.reuse, R6, RZ ;  /* 0x0000000605067210 */ /* 0x044fe20007f7e0ff */
[----:B-1----:R0:W5:Y:S04]  /*395b0*/  LDL.LU R245, [R1+0x1804] ;  /* 0x0018040001f57983 */ /* 0x0021680000300800 */
[----:B------:R1:W-:Y:S01]  /*395c0*/  STL [R1+0x65c], R246 ;  /* 0x00065cf601007387 */ /* 0x0003e20000100800 */
[----:B------:R-:W-:Y:S01]  /*395d0*/  IMAD.X R7, R4, 0x1, R7, P4 ;  /* 0x0000000104077824 */ /* 0x000fe200020e0607 */
[----:B---3--:R-:W-:-:S02]  /*395e0*/  IADD3 R8, P4, R5, R8, RZ ;  /* 0x0000000805087210 */ /* 0x008fc40007f9e0ff */
[----:B-1----:R0:W5:Y:S04]  /*395f0*/  LDL.LU R246, [R1+0x1800] ;  /* 0x0018000001f67983 */ /* 0x0021680000300800 */
[----:B------:R1:W-:Y:S01]  /*39600*/  STL [R1+0x630], R247 ;  /* 0x000630f701007387 */ /* 0x0003e20000100800 */
[C---:B------:R-:W-:Y:S01]  /*39610*/  IMAD.X R9, R4.reuse, 0x1, R9, P5 ;  /* 0x0000000104097824 */ /* 0x040fe200028e0609 */
[----:B------:R-:W-:Y:S02]  /*39620*/  IADD3 R10, P5, R5, R10, RZ ;  /* 0x0000000a050a7210 */ /* 0x000fe40007fbe0ff */
[----:B-1----:R0:W5:Y:S04]  /*39630*/  LDL.LU R247, [R1+0x17fc] ;  /* 0x0017fc0001f77983 */ /* 0x0021680000300800 */
[----:B------:R1:W-:Y:S04]  /*39640*/  STL [R1+0x654], R0 ;  /* 0x0006540001007387 */ /* 0x0003e80000100800 */
[----:B------:R2:W-:Y:S04]  /*39650*/  STL [R1+0x628], R2 ;  /* 0x0006280201007387 */ /* 0x0005e80000100800 */
[----:B------:R0:W-:Y:S04]  /*39660*/  STL [R1+0x64c], R248 ;  /* 0x00064cf801007387 */ /* 0x0001e80000100800 */
[----:B------:R0:W-:Y:S04]  /*39670*/  STL [R1+0x620], R249 ;  /* 0x000620f901007387 */ /* 0x0001e80000100800 */
[----:B------:R0:W-:Y:S04]  /*39680*/  STL [R1+0x644], R250 ;  /* 0x000644fa01007387 */ /* 0x0001e80000100800 */
[----:B------:R0:W-:Y:S04]  /*39690*/  STL [R1+0x618], R251 ;  /* 0x000618fb01007387 */ /* 0x0001e80000100800 */
[----:B------:R0:W-:Y:S04]  /*396a0*/  STL [R1+0x63c], R252 ;  /* 0x00063cfc01007387 */ /* 0x0001e80000100800 */
        /* <DEDUP_REMOVED lines=11> */
[C---:B------:R-:W-:Y:S01]  /*39760*/  IADD3 R16, P2, R5.reuse, R16, RZ ;  /* 0x0000001005107210 */ /* 0x040fe20007f5e0ff */
[----:B------:R-:W-:Y:S02]  /*39770*/  IMAD.X R17, R4, 0x1, R17, P3 ;  /* 0x0000000104117824 */ /* 0x000fe400018e0611 */
[----:B------:R0:W-:Y:S01]  /*39780*/  STL [R1+0x5f8], R12 ;  /* 0x0005f80c01007387 */ /* 0x0001e20000100800 */
[----:B------:R-:W-:-:S03]  /*39790*/  IADD3 R18, P3, R5, R18, RZ ;  /* 0x0000001205127210 */ /* 0x000fc60007f7e0ff */
[----:B------:R0:W-:Y:S04]  /*397a0*/  STL [R1+0x61c], R13 ;  /* 0x00061c0d01007387 */ /* 0x0001e80000100800 */
[----:B------:R0:W-:Y:S01]  /*397b0*/  STL [R1+0x5f0], R14 ;  /* 0x0005f00e01007387 */ /* 0x0001e20000100800 */
[C---:B------:R-:W-:Y:S01]  /*397c0*/  IMAD.X R19, R4.reuse, 0x1, R19, P4 ;  /* 0x0000000104137824 */ /* 0x040fe200020e0613 */
[----:B-1----:R-:W1:Y:S02]  /*397d0*/  LDC R0, c[0x0][0x238] ;  /* 0x00008e00ff007b82 */ /* 0x002e640000000800 */
[----:B------:R0:W-:Y:S01]  /*397e0*/  STL [R1+0x614], R15 ;  /* 0x0006140f01007387 */ /* 0x0001e20000100800 */
[----:B------:R-:W-:-:S03]  /*397f0*/  IMAD.X R20, R4, 0x1, R20, P5 ;  /* 0x0000000104147824 */ /* 0x000fc600028e0614 */
[----:B------:R0:W-:Y:S01]  /*39800*/  STL [R1+0x5e8], R16 ;  /* 0x0005e81001007387 */ /* 0x0001e20000100800 */
[----:B------:R-:W-:-:S03]  /*39810*/  IMAD.X R21, R4, 0x1, R21, P6 ;  /* 0x0000000104157824 */ /* 0x000fc600030e0615 */
[----:B------:R0:W-:Y:S01]  /*39820*/  STL [R1+0x60c], R17 ;  /* 0x00060c1101007387 */ /* 0x0001e20000100800 */
[----:B------:R-:W-:-:S03]  /*39830*/  IMAD.X R3, R4, 0x1, R3, P3 ;  /* 0x0000000104037824 */ /* 0x000fc600018e0603 */
[----:B------:R0:W-:Y:S01]  /*39840*/  STL [R1+0x5e0], R18 ;  /* 0x0005e01201007387 */ /* 0x0001e20000100800 */
[----:B------:R-:W-:-:S03]  /*39850*/  IMAD.X R22, R4, 0x1, R22, P1 ;  /* 0x0000000104167824 */ /* 0x000fc600008e0616 */
[----:B------:R0:W-:Y:S01]  /*39860*/  STL [R1+0x604], R19 ;  /* 0x0006041301007387 */ /* 0x0001e20000100800 */
[----:B------:R-:W-:Y:S01]  /*39870*/  IMAD.X R23, R4, 0x1, R23, P2 ;  /* 0x0000000104177824 */ /* 0x000fe200010e0617 */
[----:B--2---:R-:W2:Y:S02]  /*39880*/  LDC R2, c[0x0][0x238] ;  /* 0x00008e00ff027b82 */ /* 0x004ea40000000800 */
[----:B------:R0:W-:Y:S04]  /*39890*/  STL [R1+0x5fc], R20 ;  /* 0x0005fc1401007387 */ /* 0x0001e80000100800 */
[----:B------:R0:W-:Y:S04]  /*398a0*/  STL [R1+0x5f4], R21 ;  /* 0x0005f41501007387 */ /* 0x0001e80000100800 */
[----:B------:R0:W-:Y:S04]  /*398b0*/  STL [R1+0x5dc], R3 ;  /* 0x0005dc0301007387 */ /* 0x0001e80000100800 */
[----:B------:R0:W-:Y:S04]  /*398c0*/  STL [R1+0x5ec], R22 ;  /* 0x0005ec1601007387 */ /* 0x0001e80000100800 */
[----:B------:R0:W-:Y:S01]  /*398d0*/  STL [R1+0x5e4], R23 ;  /* 0x0005e41701007387 */ /* 0x0001e20000100800 */
[----:B------:R-:W-:-:S02]  /*398e0*/  WARPGROUP.DEPBAR.LE gsb0, 0x0 ;  /* 0x00008000000079c5 */ /* 0x000fc40000010000 */
[----:B-1----:R-:W-:-:S05]  /*398f0*/  IMAD.SHL.U32 R0, R0, 0x80, RZ ;  /* 0x0000008000007824 */ /* 0x002fca00078e00ff */
[----:B------:R-:W-:Y:S01]  /*39900*/  SHF.R.S32.HI R0, RZ, 0x1f, R0 ;  /* 0x0000001fff007819 */ /* 0x000fe20000011400 */
[----:B--2---:R-:W-:Y:S01]  /*39910*/  IMAD.SHL.U32 R2, R2, 0x80, RZ ;  /* 0x0000008002027824 */ /* 0x004fe200078e00ff */
[----:B0-----:R-:W-:Y:S06]  /*39920*/  @P0 BRA `(.L_x_2) ;  /* 0xfffffd6800280947 */ /* 0x001fec000383ffff */
.L_x_1:
[----:B------:R0:W-:Y:S04]  /*39930*/  STL [R1+0x1808], R52 ;  /* 0x0018083401007387 */ /* 0x0001e80000100800 */
[----:B------:R-:W2:Y:S04]  /*39940*/  LDL.LU R9, [R1+0x4] ;  /* 0x0000040001097983 */ /* 0x000ea80000300800 */
[----:B0-----:R-:W2:Y:S04]  /*39950*/  LDL.LU R52, [R1] ;  /* 0x0000000001347983 */ /* 0x001ea80000300800 */
[----:B------:R0:W-:Y:S04]  /*39960*/  STL [R1+0x1804], R53 ;  /* 0x0018043501007387 */ /* 0x0001e80000100800 */
[----:B0-----:R-:W3:Y:S04]  /*39970*/  LDL.LU R53, [R1+0x8] ;  /* 0x0000080001357983 */ /* 0x001ee80000300800 */
[----:B------:R-:W3:Y:S04]  /*39980*/  LDL.LU R7, [R1+0xc] ;  /* 0x00000c0001077983 */ /* 0x000ee80000300800 */
[----:B------:R0:W-:Y:S04]  /*39990*/  STL [R1+0x1800], R54 ;  /* 0x0018003601007387 */ /* 0x0001e80000100800 */
[----:B0-----:R-:W4:Y:S04]  /*399a0*/  LDL.LU R54, [R1+0x10] ;  /* 0x0000100001367983 */ /* 0x001f280000300800 */
[----:B------:R-:W4:Y:S04]  /*399b0*/  LDL.LU R5, [R1+0x14] ;  /* 0x0000140001057983 */ /* 0x000f280000300800 */
[----:B------:R0:W-:Y:S04]  /*399c0*/  STL [R1+0x17fc], R55 ;  /* 0x0017fc3701007387 */ /* 0x0001e80000100800 */
[----:B0-----:R-:W4:Y:S04]  /*399d0*/  LDL.LU R55, [R1+0x18] ;  /* 0x0000180001377983 */ /* 0x001f280000300800 */
        /* <DEDUP_REMOVED lines=25> */
[----:B--2---:R-:W-:-:S03]  /*39b70*/  F2FP.SATFINITE.E5M2.F32.PACK_AB_MERGE_C R9, R9, R52, RZ ;  /* 0x000000340909723e */ /* 0x004fc600048060ff */
[----:B------:R-:W2:Y:S01]  /*39b80*/  LDL.LU R52, [R1+0x1808] ;  /* 0x0018080001347983 */ /* 0x000ea20000300800 */
[----:B---3--:R-:W-:-:S03]  /*39b90*/  F2FP.SATFINITE.E5M2.F32.PACK_AB_MERGE_C R7, R7, R53, RZ ;  /* 0x000000350707723e */ /* 0x008fc600048060ff */
[----:B------:R-:W2:Y:S01]  /*39ba0*/  LDL.LU R53, [R1+0x1804] ;  /* 0x0018040001357983 */ /* 0x000ea20000300800 */
[----:B----4-:R-:W-:-:S03]  /*39bb0*/  F2FP.SATFINITE.E5M2.F32.PACK_AB_MERGE_C R5, R5, R54, RZ ;  /* 0x000000360505723e */ /* 0x010fc600048060ff */
[----:B------:R-:W3:Y:S01]  /*39bc0*/  LDL.LU R54, [R1+0x1800] ;  /* 0x0018000001367983 */ /* 0x000ee20000300800 */
[----:B------:R-:W-:-:S03]  /*39bd0*/  F2FP.SATFINITE.E5M2.F32.PACK_AB_MERGE_C R3, R3, R55, RZ ;  /* 0x000000370303723e */ /* 0x000fc600048060ff */
[----:B------:R-:W3:Y:S01]  /*39be0*/  LDL.LU R55, [R1+0x17fc] ;  /* 0x0017fc0001377983 */ /* 0x000ee20000300800 */
[----:B------:R-:W-:Y:S02]  /*39bf0*/  F2FP.SATFINITE.E5M2.F32.PACK_AB_MERGE_C R184, R185, R184, RZ ;  /* 0x000000b8b9b8723e */ /* 0x000fe400048060ff */
[----:B------:R-:W-:Y:S02]  /*39c00*/  F2FP.SATFINITE.E5M2.F32.PACK_AB_MERGE_C R120, R121, R120, RZ ;  /* 0x000000787978723e */ /* 0x000fe400048060ff */
[----:B------:R-:W-:Y:S02]  /*39c10*/  F2FP.SATFINITE.E5M2.F32.PACK_AB_MERGE_C R24, R25, R24, RZ ;  /* 0x000000181918723e */ /* 0x000fe400048060ff */
[----:B------:R-:W-:Y:S02]  /*39c20*/  F2FP.SATFINITE.E5M2.F32.PACK_AB_MERGE_C R186, R187, R186, RZ ;  /* 0x000000babbba723e */ /* 0x000fe400048060ff */
[----:B------:R-:W-:Y:S02]  /*39c30*/  F2FP.SATFINITE.E5M2.F32.PACK_AB_MERGE_C R122, R123, R122, RZ ;  /* 0x0000007a7b7a723e */ /* 0x000fe400048060ff */
[----:B------:R-:W-:-:S02]  /*39c40*/  F2FP.SATFINITE.E5M2.F32.PACK_AB_MERGE_C R218, R219, R218, RZ ;  /* 0x000000dadbda723e */ /* 0x000fc400048060ff */
[----:B------:R-:W-:Y:S02]  /*39c50*/  F2FP.SATFINITE.E5M2.F32.PACK_AB_MERGE_C R154, R155, R154, RZ ;  /* 0x0000009a9b9a723e */ /* 0x000fe400048060ff */
[----:B------:R-:W-:Y:S01]  /*39c60*/  F2FP.SATFINITE.E5M2.F32.PACK_AB_MERGE_C R90, R91, R90, RZ ;  /* 0x0000005a5b5a723e */ /* 0x000fe200048060ff */
[----:B------:R-:W0:Y:S01]  /*39c70*/  LDC R155, c[0x0][0x244] ;  /* 0x00009100ff9b7b82 */ /* 0x000e220000000800 */
[----:B------:R-:W-:Y:S02]  /*39c80*/  F2FP.SATFINITE.E5M2.F32.PACK_AB_MERGE_C R188, R189, R188, RZ ;  /* 0x000000bcbdbc723e */ /* 0x000fe400048060ff */
[----:B------:R-:W-:Y:S02]  /*39c90*/  F2FP.SATFINITE.E5M2.F32.PACK_AB_MERGE_C R124, R125, R124, RZ ;  /* 0x0000007c7d7c723e */ /* 0x000fe400048060ff */
[----:B------:R-:W-:Y:S02]  /*39ca0*/  F2FP.SATFINITE.E5M2.F32.PACK_AB_MERGE_C R28, R29, R28, RZ ;  /* 0x0000001c1d1c723e */ /* 0x000fe400048060ff */
[----:B------:R-:W-:-:S02]  /*39cb0*/  F2FP.SATFINITE.E5M2.F32.PACK_AB_MERGE_C R216, R217, R216, RZ ;  /* 0x000000d8d9d8723e */ /* 0x000fc400048060ff */
[----:B------:R-:W-:Y:S02]  /*39cc0*/  F2FP.SATFINITE.E5M2.F32.PACK_AB_MERGE_C R152, R153, R152, RZ ;  /* 0x000000989998723e */ /* 0x000fe400048060ff */
[----:B------:R-:W-:Y:S02]  /*39cd0*/  F2FP.SATFINITE.E5M2.F32.PACK_AB_MERGE_C R88, R89, R88, RZ ;  /* 0x000000585958723e */ /* 0x000fe400048060ff */
        /* <DEDUP_REMOVED lines=18> */
[----:B------:R-:W4:Y:S01]  /*39e00*/  LDL.LU R21, [R1+0x17f8] ;  /* 0x0017f80001157983 */ /* 0x000f220000300800 */
[----:B------:R-:W-:Y:S02]  /*39e10*/  F2FP.SATFINITE.E5M2.F32.PACK_AB_MERGE_C R162, R163, R162, RZ ;  /* 0x000000a2a3a2723e */ /* 0x000fe400048060ff */
[----:B------:R-:W-:Y:S01]  /*39e20*/  F2FP.SATFINITE.E5M2.F32.PACK_AB_MERGE_C R98, R99, R98, RZ ;  /* 0x000000626362723e */ /* 0x000fe200048060ff */
[----:B------:R-:W1:Y:S01]  /*39e30*/  S2R R249, SR_CgaCtaId ;  /* 0x0000000000f97919 */ /* 0x000e620000008800 */
[----:B------:R-:W-:Y:S02]  /*39e40*/  F2FP.SATFINITE.E5M2.F32.PACK_AB_MERGE_C R13, R13, R20, RZ ;  /* 0x000000140d0d723e */ /* 0x000fe400048060ff */
[----:B------:R-:W-:-:S02]  /*39e50*/  F2FP.SATFINITE.E5M2.F32.PACK_AB_MERGE_C R4, R4, R250, RZ ;  /* 0x000000fa0404723e */ /* 0x000fc400048060ff */
[----:B------:R-:W-:Y:S02]  /*39e60*/  F2FP.SATFINITE.E5M2.F32.PACK_AB_MERGE_C R14, R14, R19, RZ ;  /* 0x000000130e0e723e */ /* 0x000fe400048060ff */
[----:B------:R-:W-:Y:S02]  /*39e70*/  F2FP.SATFINITE.E5M2.F32.PACK_AB_MERGE_C R15, R15, R18, RZ ;  /* 0x000000120f0f723e */ /* 0x000fe400048060ff */
[----:B------:R-:W0:Y:S01]  /*39e80*/  S2R R18, SR_TID.X ;  /* 0x0000000000127919 */ /* 0x000e220000002100 */
[----:B------:R-:W-:Y:S02]  /*39e90*/  MOV R248, 0x400 ;  /* 0x0000040000f87802 */ /* 0x000fe40000000f00 */
[----:B------:R-:W-:Y:S02]  /*39ea0*/  LOP3.LUT R184, R184, 0xffff, RZ, 0xc0, !PT ;  /* 0x0000ffffb8b87812 */ /* 0x000fe400078ec0ff */
[----:B------:R-:W-:Y:S02]  /*39eb0*/  LOP3.LUT R120, R120, 0xffff, RZ, 0xc0, !PT ;  /* 0x0000ffff78787812 */ /* 0x000fe400078ec0ff */
[----:B------:R-:W-:-:S02]  /*39ec0*/  LOP3.LUT R186, R186, 0xffff, RZ, 0xc0, !PT ;  /* 0x0000ffffbaba7812 */ /* 0x000fc400078ec0ff */
[----:B------:R-:W-:Y:S02]  /*39ed0*/  LOP3.LUT R122, R122, 0xffff, RZ, 0xc0, !PT ;  /* 0x0000ffff7a7a7812 */ /* 0x000fe400078ec0ff */
[----:B------:R-:W-:Y:S02]  /*39ee0*/  F2FP.SATFINITE.E5M2.F32.PACK_AB_MERGE_C R19, R33, R32, RZ ;  /* 0x000000202113723e */ /* 0x000fe400048060ff */
[----:B-1----:R-:W-:Y:S02]  /*39ef0*/  LEA R248, R249, R248, 0x18 ;  /* 0x000000f8f9f87211 */ /* 0x002fe400078ec0ff */
[----:B------:R-:W-:Y:S02]  /*39f00*/  PRMT R32, R120, 0x3340, R1 ;  /* 0x0000334078207816 */ /* 0x000fe40000000001 */
[----:B------:R-:W-:Y:S02]  /*39f10*/  F2FP.SATFINITE.E5M2.F32.PACK_AB_MERGE_C R20, R35, R34, RZ ;  /* 0x000000222314723e */ /* 0x000fe400048060ff */
[----:B------:R-:W-:-:S02]  /*39f20*/  LOP3.LUT R218, R218, 0xffff, RZ, 0xc0, !PT ;  /* 0x0000ffffdada7812 */ /* 0x000fc400078ec0ff */
[----:B------:R-:W-:Y:S02]  /*39f30*/  LOP3.LUT R33, R154, 0xffff, RZ, 0xc0, !PT ;  /* 0x0000ffff9a217812 */ /* 0x000fe400078ec0ff */
[----:B------:R-:W-:Y:S02]  /*39f40*/  LOP3.LUT R90, R90, 0xffff, RZ, 0xc0, !PT ;  /* 0x0000ffff5a5a7812 */ /* 0x000fe400078ec0ff */
[----:B------:R-:W-:Y:S02]  /*39f50*/  PRMT R34, R122, 0x3340, R1 ;  /* 0x000033407a227816 */ /* 0x000fe40000000001 */
[----:B------:R-:W-:Y:S02]  /*39f60*/  LOP3.LUT R5, R5, 0xffff, RZ, 0xc0, !PT ;  /* 0x0000ffff05057812 */ /* 0x000fe400078ec0ff */
[----:B------:R-:W-:Y:S02]  /*39f70*/  LOP3.LUT R188, R188, 0xffff, RZ, 0xc0, !PT ;  /* 0x0000ffffbcbc7812 */ /* 0x000fe400078ec0ff */
[----:B------:R-:W-:-:S02]  /*39f80*/  LOP3.LUT R124, R124, 0xffff, RZ, 0xc0, !PT ;  /* 0x0000ffff7c7c7812 */ /* 0x000fc400078ec0ff */
[----:B0-----:R-:W-:Y:S02]  /*39f90*/  LOP3.LUT R29, R18, 0x7f, RZ, 0xc0, !PT ;  /* 0x0000007f121d7812 */ /* 0x001fe400078ec0ff */
[----:B------:R-:W-:Y:S02]  /*39fa0*/  F2FP.SATFINITE.E5M2.F32.PACK_AB_MERGE_C R16, R16, R17, RZ ;  /* 0x000000111010723e */ /* 0x000fe400048060ff */
[----:B------:R-:W-:Y:S02]  /*39fb0*/  LOP3.LUT R216, R216, 0xffff, RZ, 0xc0, !PT ;  /* 0x0000ffffd8d87812 */ /* 0x000fe400078ec0ff */
[----:B------:R-:W-:Y:S02]  /*39fc0*/  LOP3.LUT R31, R152, 0xffff, RZ, 0xc0, !PT ;  /* 0x0000ffff981f7812 */ /* 0x000fe400078ec0ff */
[----:B------:R-:W-:Y:S02]  /*39fd0*/  LOP3.LUT R88, R88, 0xffff, RZ, 0xc0, !PT ;  /* 0x0000ffff58587812 */ /* 0x000fe400078ec0ff */
[----:B------:R-:W-:-:S02]  /*39fe0*/  F2FP.SATFINITE.E5M2.F32.PACK_AB_MERGE_C R17, R57, R56, RZ ;  /* 0x000000383911723e */ /* 0x000fc400048060ff */
[----:B------:R-:W-:Y:S02]  /*39ff0*/  LOP3.LUT R3, R3, 0xffff, RZ, 0xc0, !PT ;  /* 0x0000ffff03037812 */ /* 0x000fe400078ec0ff */
[----:B------:R-:W-:Y:S02]  /*3a000*/  LOP3.LUT R190, R190, 0xffff, RZ, 0xc0, !PT ;  /* 0x0000ffffbebe7812 */ /* 0x000fe400078ec0ff */
[----:B------:R-:W-:Y:S02]  /*3a010*/  LOP3.LUT R126, R126, 0xffff, RZ, 0xc0, !PT ;  /* 0x0000ffff7e7e7812 */ /* 0x000fe400078ec0ff */
[----:B------:R-:W-:Y:S02]  /*3a020*/  F2FP.SATFINITE.E5M2.F32.PACK_AB_MERGE_C R56, R81, R80, RZ ;  /* 0x000000505138723e */ /* 0x000fe400048060ff */
[----:B------:R-:W-:Y:S02]  /*3a030*/  PRMT R80, R124, 0x3340, R1 ;  /* 0x000033407c507816 */ /* 0x000fe40000000001 */
[----:B------:R-:W-:-:S02]  /*3a040*/  PRMT R35, R5, 0x3340, R188 ;  /* 0x0000334005237816 */ /* 0x000fc400000000bc */
[----:B------:R-:W-:Y:S02]  /*3a050*/  F2FP.SATFINITE.E5M2.F32.PACK_AB_MERGE_C R57, R83, R82, RZ ;  /* 0x000000525339723e */ /* 0x000fe400048060ff */
[----:B------:R-:W-:Y:S02]  /*3a060*/  PRMT R82, R126, 0x3340, R1 ;  /* 0x000033407e527816 */ /* 0x000fe40000000001 */
[----:B------:R-:W-:Y:S02]  /*3a070*/  PRMT R37, R3, 0x3340, R190 ;  /* 0x0000334003257816 */ /* 0x000fe400000000be */
[----:B------:R-:W-:Y:S02]  /*3a080*/  F2FP.SATFINITE.E5M2.F32.PACK_AB_MERGE_C R2, R251, R252, RZ ;  /* 0x000000fcfb02723e */ /* 0x000fe400048060ff */
[----:B------:R-:W-:Y:S02]  /*3a090*/  LOP3.LUT R222, R222, 0xffff, RZ, 0xc0, !PT ;  /* 0x0000ffffdede7812 */ /* 0x000fe400078ec0ff */
[----:B------:R-:W-:-:S02]  /*3a0a0*/  LOP3.LUT R59, R158, 0xffff, RZ, 0xc0, !PT ;  /* 0x0000ffff9e3b7812 */ /* 0x000fc400078ec0ff */
[----:B------:R-:W-:Y:S02]  /*3a0b0*/  LOP3.LUT R94, R94, 0xffff, RZ, 0xc0, !PT ;  /* 0x0000ffff5e5e7812 */ /* 0x000fe400078ec0ff */
[----:B------:R-:W-:Y:S02]  /*3a0c0*/  LOP3.LUT R192, R192, 0xffff, RZ, 0xc0, !PT ;  /* 0x0000ffffc0c07812 */ /* 0x000fe400078ec0ff */
[----:B------:R-:W-:Y:S02]  /*3a0d0*/  LOP3.LUT R128, R128, 0xffff, RZ, 0xc0, !PT ;  /* 0x0000ffff80807812 */ /* 0x000fe400078ec0ff */
[----:B------:R-:W-:Y:S02]  /*3a0e0*/  F2FP.SATFINITE.E5M2.F32.PACK_AB_MERGE_C R196, R197, R196, RZ ;  /* 0x000000c4c5c4723e */ /* 0x000fe400048060ff */
[----:B------:R-:W-:Y:S02]  /*3a0f0*/  F2FP.SATFINITE.E5M2.F32.PACK_AB_MERGE_C R132, R133, R132, RZ ;  /* 0x000000848584723e */ /* 0x000fe400048060ff */
[----:B------:R-:W-:-:S02]  /*3a100*/  F2FP.SATFINITE.E5M2.F32.PACK_AB_MERGE_C R42, R43, R42, RZ ;  /* 0x0000002a2b2a723e */ /* 0x000fc400048060ff */
[----:B------:R-:W-:Y:S02]  /*3a110*/  F2FP.SATFINITE.E5M2.F32.PACK_AB_MERGE_C R38, R39, R38, RZ ;  /* 0x000000262726723e */ /* 0x000fe400048060ff */
[----:B------:R-:W-:Y:S02]  /*3a120*/  PRMT R43, R222, 0x3340, R59 ;  /* 0x00003340de2b7816 */ /* 0x000fe4000000003b */
[----:B------:R-:W-:Y:S02]  /*3a130*/  F2FP.SATFINITE.E5M2.F32.PACK_AB_MERGE_C R68, R69, R68, RZ ;  /* 0x000000444544723e */ /* 0x000fe400048060ff */
[----:B------:R-:W-:Y:S02]  /*3a140*/  LOP3.LUT R226, R226, 0xffff, RZ, 0xc0, !PT ;  /* 0x0000ffffe2e27812 */ /* 0x000fe400078ec0ff */
        /* <DEDUP_REMOVED lines=9> */
[----:B------:R-:W-:Y:S02]  /*3a1e0*/  LOP3.LUT R71, R6, 0xffff, RZ, 0xc0, !PT ;  /* 0x0000ffff06477812 */ /* 0x000fe400078ec0ff */
[----:B------:R-:W-:Y:S02]  /*3a1f0*/  PRMT R6, R98, 0x3340, R1 ;  /* 0x0000334062067816 */ /* 0x000fe40000000001 */
[----:B------:R-:W-:Y:S02]  /*3a200*/  F2FP.SATFINITE.E5M2.F32.PACK_AB_MERGE_C R102, R103, R102, RZ ;  /* 0x000000666766723e */ /* 0x000fe400048060ff */
[----:B------:R-:W-:Y:S02]  /*3a210*/  LOP3.LUT R228, R228, 0xffff, RZ, 0xc0, !PT ;  /* 0x0000ffffe4e47812 */ /* 0x000fe400078ec0ff */
[----:B------:R-:W-:-:S02]  /*3a220*/  LOP3.LUT R103, R164, 0xffff, RZ, 0xc0, !PT ;  /* 0x0000ffffa4677812 */ /* 0x000fc400078ec0ff */
[----:B------:R-:W-:Y:S02]  /*3a230*/  LOP3.LUT R100, R100, 0xffff, RZ, 0xc0, !PT ;  /* 0x0000ffff64647812 */ /* 0x000fe400078ec0ff */
[----:B------:R-:W-:Y:S02]  /*3a240*/  F2FP.SATFINITE.E5M2.F32.PACK_AB_MERGE_C R232, R233, R232, RZ ;  /* 0x000000e8e9e8723e */ /* 0x000fe400048060ff */
[----:B------:R-:W-:Y:S02]  /*3a250*/  F2FP.SATFINITE.E5M2.F32.PACK_AB_MERGE_C R168, R169, R168, RZ ;  /* 0x000000a8a9a8723e */ /* 0x000fe400048060ff */
[----:B------:R-:W-:Y:S02]  /*3a260*/  F2FP.SATFINITE.E5M2.F32.PACK_AB_MERGE_C R104, R105, R104, RZ ;  /* 0x000000686968723e */ /* 0x000fe400048060ff */
[----:B------:R-:W-:Y:S02]  /*3a270*/  F2FP.SATFINITE.E5M2.F32.PACK_AB_MERGE_C R66, R67, R66, RZ ;  /* 0x000000424342723e */ /* 0x000fe400048060ff */
[----:B------:R-:W-:-:S02]  /*3a280*/  F2FP.SATFINITE.E5M2.F32.PACK_AB_MERGE_C R108, R109, R108, RZ ;  /* 0x0000006c6d6c723e */ /* 0x000fc400048060ff */
[----:B------:R-:W-:Y:S02]  /*3a290*/  PRMT R67, R228, 0x3340, R103 ;  /* 0x00003340e4437816 */ /* 0x000fe40000000067 */
[----:B------:R-:W-:Y:S02]  /*3a2a0*/  LOP3.LUT R232, R232, 0xffff, RZ, 0xc0, !PT ;  /* 0x0000ffffe8e87812 */ /* 0x000fe400078ec0ff */
[----:B------:R-:W-:Y:S02]  /*3a2b0*/  LOP3.LUT R109, R168, 0xffff, RZ, 0xc0, !PT ;  /* 0x0000ffffa86d7812 */ /* 0x000fe400078ec0ff */
[----:B------:R-:W-:Y:S02]  /*3a2c0*/  LOP3.LUT R104, R104, 0xffff, RZ, 0xc0, !PT ;  /* 0x0000ffff68687812 */ /* 0x000fe400078ec0ff */
[----:B------:R-:W-:Y:S02]  /*3a2d0*/  F2FP.SATFINITE.E5M2.F32.PACK_AB_MERGE_C R236, R237, R236, RZ ;  /* 0x000000ecedec723e */ /* 0x000fe400048060ff */
[----:B------:R-:W-:Y:S01]  /*3a2e0*/  F2FP.SATFINITE.E5M2.F32.PACK_AB_MERGE_C R172, R173, R172, RZ ;  /* 0x000000acadac723e */ /* 0x000fe200048060ff */
[----:B------:R-:W0:Y:S01]  /*3a2f0*/  LDC R237, c[0x0][0x248] ;  /* 0x00009200ffed7b82 */ /* 0x000e220000000800 */
[----:B------:R-:W-:-:S02]  /*3a300*/  F2FP.SATFINITE.E5M2.F32.PACK_AB_MERGE_C R72, R73, R72, RZ ;  /* 0x000000484948723e */ /* 0x000fc400048060ff */
[----:B------:R-:W-:Y:S02]  /*3a310*/  F2FP.SATFINITE.E5M2.F32.PACK_AB_MERGE_C R114, R115, R114, RZ ;  /* 0x000000727372723e */ /* 0x000fe400048060ff */
[----:B------:R-:W-:Y:S02]  /*3a320*/  PRMT R73, R232, 0x3340, R109 ;  /* 0x00003340e8497816 */ /* 0x000fe4000000006d */
[----:B------:R-:W-:Y:S02]  /*3a330*/  LOP3.LUT R236, R236, 0xffff, RZ, 0xc0, !PT ;  /* 0x0000ffffecec7812 */ /* 0x000fe400078ec0ff */
[----:B------:R-:W-:Y:S02]  /*3a340*/  LOP3.LUT R115, R172, 0xffff, RZ, 0xc0, !PT ;  /* 0x0000ffffac737812 */ /* 0x000fe400078ec0ff */
[----:B------:R-:W-:Y:S02]  /*3a350*/  LOP3.LUT R108, R108, 0xffff, RZ, 0xc0, !PT ;  /* 0x0000ffff6c6c7812 */ /* 0x000fe400078ec0ff */
[----:B------:R-:W-:-:S02]  /*3a360*/  F2FP.SATFINITE.E5M2.F32.PACK_AB_MERGE_C R240, R241, R240, RZ ;  /* 0x000000f0f1f0723e */ /* 0x000fc400048060ff */
[----:B------:R-:W-:Y:S02]  /*3a370*/  F2FP.SATFINITE.E5M2.F32.PACK_AB_MERGE_C R176, R177, R176, RZ ;  /* 0x000000b0b1b0723e */ /* 0x000fe400048060ff */
[----:B------:R-:W-:Y:S02]  /*3a380*/  F2FP.SATFINITE.E5M2.F32.PACK_AB_MERGE_C R112, R113, R112, RZ ;  /* 0x000000707170723e */ /* 0x000fe400048060ff */
[----:B------:R-:W-:Y:S02]  /*3a390*/  F2FP.SATFINITE.E5M2.F32.PACK_AB_MERGE_C R78, R79, R78, RZ ;  /* 0x0000004e4f4e723e */ /* 0x000fe400048060ff */
[----:B--2---:R-:W-:Y:S02]  /*3a3a0*/  F2FP.SATFINITE.E5M2.F32.PACK_AB_MERGE_C R52, R53, R52, RZ ;  /* 0x000000343534723e */ /* 0x004fe400048060ff */
[----:B------:R-:W-:-:S04]  /*3a3b0*/  PRMT R53, R226, 0x3340, R81 ;  /* 0x00003340e2357816 */ /* 0x000fc80000000051 */
[----:B------:R-:W-:Y:S02]  /*3a3c0*/  PRMT R53, R53, 0x5410, R6 ;  /* 0x0000541035357816 */ /* 0x000fe40000000006 */
[----:B------:R-:W-:Y:S02]  /*3a3d0*/  PRMT R79, R236, 0x3340, R115 ;  /* 0x00003340ec4f7816 */ /* 0x000fe40000000073 */
[----:B------:R-:W-:Y:S02]  /*3a3e0*/  LOP3.LUT R240, R240, 0xffff, RZ, 0xc0, !PT ;  /* 0x0000fffff0f07812 */ /* 0x000fe400078ec0ff */
[----:B------:R-:W-:Y:S02]  /*3a3f0*/  LOP3.LUT R121, R176, 0xffff, RZ, 0xc0, !PT ;  /* 0x0000ffffb0797812 */ /* 0x000fe400078ec0ff */
[----:B------:R-:W-:Y:S02]  /*3a400*/  LOP3.LUT R112, R112, 0xffff, RZ, 0xc0, !PT ;  /* 0x0000ffff70707812 */ /* 0x000fe400078ec0ff */
[----:B-----5:R-:W-:-:S02]  /*3a410*/  F2FP.SATFINITE.E5M2.F32.PACK_AB_MERGE_C R244, R245, R244, RZ ;  /* 0x000000f4f5f4723e */ /* 0x020fc400048060ff */
[----:B------:R-:W-:Y:S02]  /*3a420*/  F2FP.SATFINITE.E5M2.F32.PACK_AB_MERGE_C R180, R181, R180, RZ ;  /* 0x000000b4b5b4723e */ /* 0x000fe400048060ff */
[----:B------:R-:W-:Y:S02]  /*3a430*/  F2FP.SATFINITE.E5M2.F32.PACK_AB_MERGE_C R116, R117, R116, RZ ;  /* 0x000000747574723e */ /* 0x000fe400048060ff */
[----:B------:R-:W-:Y:S02]  /*3a440*/  PRMT R95, R240, 0x3340, R121 ;  /* 0x00003340f05f7816 */ /* 0x000fe40000000079 */
[----:B------:R-:W-:Y:S02]  /*3a450*/  F2FP.SATFINITE.E5M2.F32.PACK_AB_MERGE_C R220, R221, R220, RZ ;  /* 0x000000dcdddc723e */ /* 0x000fe400048060ff */
[----:B------:R-:W-:Y:S02]  /*3a460*/  F2FP.SATFINITE.E5M2.F32.PACK_AB_MERGE_C R156, R157, R156, RZ ;  /* 0x0000009c9d9c723e */ /* 0x000fe400048060ff */
[----:B------:R-:W-:-:S02]  /*3a470*/  F2FP.SATFINITE.E5M2.F32.PACK_AB_MERGE_C R92, R93, R92, RZ ;  /* 0x0000005c5d5c723e */ /* 0x000fc400048060ff */
        /* <DEDUP_REMOVED lines=8> */
[----:B------:R-:W-:Y:S02]  /*3a500*/  LOP3.LUT R47, R156, 0xffff, RZ, 0xc0, !PT ;  /* 0x0000ffff9c2f7812 */ /* 0x000fe400078ec0ff */
[----:B------:R-:W-:Y:S02]  /*3a510*/  LOP3.LUT R92, R92, 0xffff, RZ, 0xc0, !PT ;  /* 0x0000ffff5c5c7812 */ /* 0x000fe400078ec0ff */
[----:B----4-:R-:W-:Y:S02]  /*3a520*/  LOP3.LUT R25, R21, 0xf0, RZ, 0xc0, !PT ;  /* 0x000000f015197812 */ /* 0x010fe400078ec0ff */
[----:B------:R-:W-:-:S02]  /*3a530*/  LOP3.LUT R21, R9, 0xffff, RZ, 0xc0, !PT ;  /* 0x0000ffff09157812 */ /* 0x000fc400078ec0ff */
[----:B------:R-:W-:Y:S01]  /*3a540*/  LOP3.LUT R9, R7, 0xffff, RZ, 0xc0, !PT ;  /* 0x0000ffff07097812 */ /* 0x000fe200078ec0ff */
[----:B------:R-:W-:Y:S01]  /*3a550*/  IMAD.SHL.U32 R7, R18, 0x40, RZ ;  /* 0x0000004012077824 */ /* 0x000fe200078e00ff */
[----:B------:R-:W-:Y:S02]  /*3a560*/  PRMT R23, R21, 0x3340, R184 ;  /* 0x0000334015177816 */ /* 0x000fe400000000b8 */
[----:B------:R-:W-:Y:S02]  /*3a570*/  PRMT R27, R9, 0x3340, R186 ;  /* 0x00003340091b7816 */ /* 0x000fe400000000ba */
[----:B------:R-:W-:Y:S01]  /*3a580*/  LOP3.LUT R22, R7, 0x400, RZ, 0xc0, !PT ;  /* 0x0000040007167812 */ /* 0x000fe200078ec0ff */
[----:B------:R-:W-:Y:S01]  /*3a590*/  IMAD R7, R29, 0x10, R248 ;  /* 0x000000101d077824 */ /* 0x000fe200078e02f8 */
[----:B------:R-:W-:Y:S02]  /*3a5a0*/  PRMT R23, R23, 0x5410, R32 ;  /* 0x0000541017177816 */ /* 0x000fe40000000020 */
[----:B------:R-:W-:-:S02]  /*3a5b0*/  IADD3 R25, R22, R248, R25 ;  /* 0x000000f816197210 */ /* 0x000fc40007ffe019 */
[----:B------:R-:W-:Y:S02]  /*3a5c0*/  PRMT R29, R90, 0x3340, R1 ;  /* 0x000033405a1d7816 */ /* 0x000fe40000000001 */
[----:B------:R-:W-:Y:S02]  /*3a5d0*/  PRMT R32, R218, 0x3340, R33 ;  /* 0x00003340da207816 */ /* 0x000fe40000000021 */
[----:B------:R-:W-:Y:S02]  /*3a5e0*/  PRMT R22, R27, 0x5410, R34 ;  /* 0x000054101b167816 */ /* 0x000fe40000000022 */
[----:B------:R-:W-:Y:S02]  /*3a5f0*/  PRMT R27, R88, 0x3340, R1 ;  /* 0x00003340581b7816 */ /* 0x000fe40000000001 */
[----:B------:R-:W-:Y:S02]  /*3a600*/  PRMT R34, R216, 0x3340, R31 ;  /* 0x00003340d8227816 */ /* 0x000fe4000000001f */
[----:B------:R-:W-:-:S02]  /*3a610*/  PRMT R32, R32, 0x5410, R29 ;  /* 0x0000541020207816 */ /* 0x000fc4000000001d */
[----:B------:R-:W-:Y:S02]  /*3a620*/  PRMT R29, R35, 0x5410, R80 ;  /* 0x00005410231d7816 */ /* 0x000fe40000000050 */
[----:B------:R-:W-:Y:S02]  /*3a630*/  PRMT R34, R34, 0x5410, R27 ;  /* 0x0000541022227816 */ /* 0x000fe4000000001b */
[----:B------:R-:W-:Y:S02]  /*3a640*/  LOP3.LUT R35, R0, 0xffff, RZ, 0xc0, !PT ;  /* 0x0000ffff00237812 */ /* 0x000fe400078ec0ff */
[----:B------:R-:W-:Y:S02]  /*3a650*/  PRMT R27, R37, 0x5410, R82 ;  /* 0x00005410251b7816 */ /* 0x000fe40000000052 */
[----:B------:R-:W-:Y:S02]  /*3a660*/  LOP3.LUT R37, R2, 0xffff, RZ, 0xc0, !PT ;  /* 0x0000ffff02257812 */ /* 0x000fe400078ec0ff */
[----:B------:R-:W-:-:S02]  /*3a670*/  PRMT R2, R94, 0x3340, R1 ;  /* 0x000033405e027816 */ /* 0x000fc40000000001 */
[--C-:B------:R-:W-:Y:S02]  /*3a680*/  PRMT R80, R128, 0x3340, R1.reuse ;  /* 0x0000334080507816 */ /* 0x100fe40000000001 */
[----:B------:R-:W-:Y:S02]  /*3a690*/  PRMT R39, R35, 0x3340, R192 ;  /* 0x0000334023277816 */ /* 0x000fe400000000c0 */
[----:B------:R-:W-:Y:S02]  /*3a6a0*/  PRMT R43, R43, 0x5410, R2 ;  /* 0x000054102b2b7816 */ /* 0x000fe40000000002 */
[----:B------:R-:W-:Y:S02]  /*3a6b0*/  PRMT R2, R39, 0x5410, R80 ;  /* 0x0000541027027816 */ /* 0x000fe40000000050 */
[----:B------:R-:W-:Y:S02]  /*3a6c0*/  PRMT R80, R132, 0x3340, R1 ;  /* 0x0000334084507816 */ /* 0x000fe40000000001 */
[----:B------:R-:W-:-:S04]  /*3a6d0*/  PRMT R39, R69, 0x3340, R196 ;  /* 0x0000334045277816 */ /* 0x000fc800000000c4 */
[----:B------:R-:W-:Y:S02]  /*3a6e0*/  PRMT R6, R39, 0x5410, R80 ;  /* 0x0000541027067816 */ /* 0x000fe40000000050 */
[----:B------:R-:W-:-:S04]  /*3a6f0*/  PRMT R80, R100, 0x3340, R1 ;  /* 0x0000334064507816 */ /* 0x000fc80000000001 */
[----:B------:R-:W-:Y:S02]  /*3a700*/  PRMT R67, R67, 0x5410, R80 ;  /* 0x0000541043437816 */ /* 0x000fe40000000050 */
[----:B------:R-:W-:-:S04]  /*3a710*/  PRMT R80, R104, 0x3340, R1 ;  /* 0x0000334068507816 */ /* 0x000fc80000000001 */
[----:B------:R-:W-:Y:S02]  /*3a720*/  PRMT R73, R73, 0x5410, R80 ;  /* 0x0000541049497816 */ /* 0x000fe40000000050 */
[----:B------:R-:W-:-:S04]  /*3a730*/  PRMT R80, R108, 0x3340, R1 ;  /* 0x000033406c507816 */ /* 0x000fc80000000001 */
[----:B------:R-:W-:Y:S02]  /*3a740*/  PRMT R79, R79, 0x5410, R80 ;  /* 0x000054104f4f7816 */ /* 0x000fe40000000050 */
[----:B------:R-:W-:Y:S02]  /*3a750*/  PRMT R80, R112, 0x3340, R1 ;  /* 0x0000334070507816 */ /* 0x000fe40000000001 */
[----:B------:R-:W-:Y:S02]  /*3a760*/  PRMT R97, R244, 0x3340, R125 ;  /* 0x00003340f4617816 */ /* 0x000fe4000000007d */
[----:B------:R-:W-:Y:S02]  /*3a770*/  PRMT R95, R95, 0x5410, R80 ;  /* 0x000054105f5f7816 */ /* 0x000fe40000000050 */
[----:B------:R-:W-:Y:S02]  /*3a780*/  PRMT R80, R116, 0x3340, R1 ;  /* 0x0000334074507816 */ /* 0x000fe40000000001 */
[----:B------:R-:W-:-:S02]  /*3a790*/  F2FP.SATFINITE.E5M2.F32.PACK_AB_MERGE_C R224, R225, R224, RZ ;  /* 0x000000e0e1e0723e */ /* 0x000fc400048060ff */
[----:B------:R-:W-:Y:S02]  /*3a7a0*/  F2FP.SATFINITE.E5M2.F32.PACK_AB_MERGE_C R160, R161, R160, RZ ;  /* 0x000000a0a1a0723e */ /* 0x000fe400048060ff */
[----:B------:R-:W-:Y:S02]  /*3a7b0*/  LOP3.LUT R194, R194, 0xffff, RZ, 0xc0, !PT ;  /* 0x0000ffffc2c27812 */ /* 0x000fe400078ec0ff */
[----:B------:R-:W-:Y:S02]  /*3a7c0*/  LOP3.LUT R130, R130, 0xffff, RZ, 0xc0, !PT ;  /* 0x0000ffff82827812 */ /* 0x000fe400078ec0ff */
[----:B------:R-:W-:Y:S02]  /*3a7d0*/  SHF.R.U32.HI R9, RZ, 0x8, R9 ;  /* 0x00000008ff097819 */ /* 0x000fe40000011609 */
[----:B------:R-:W-:Y:S02]  /*3a7e0*/  SHF.R.U32.HI R218, RZ, 0x8, R218 ;  /* 0x00000008ffda7819 */ /* 0x000fe400000116da */
[----:B------:R-:W-:-:S02]  /*3a7f0*/  SHF.R.U32.HI R33, RZ, 0x8, R33 ;  /* 0x00000008ff217819 */ /* 0x000fc40000011621 */
[----:B------:R-:W-:Y:S02]  /*3a800*/  F2FP.SATFINITE.E5M2.F32.PACK_AB_MERGE_C R198, R199, R198, RZ ;  /* 0x000000c6c7c6723e */ /* 0x000fe400048060ff */
[----:B------:R-:W-:Y:S02]  /*3a810*/  F2FP.SATFINITE.E5M2.F32.PACK_AB_MERGE_C R134, R135, R134, RZ ;  /* 0x000000868786723e */ /* 0x000fe400048060ff */
[----:B------:R-:W-:Y:S02]  /*3a820*/  SHF.R.U32.HI R5, RZ, 0x8, R5 ;  /* 0x00000008ff057819 */ /* 0x000fe40000011605 */
[----:B------:R-:W-:Y:S02]  /*3a830*/  SHF.R.U32.HI R188, RZ, 0x8, R188 ;  /* 0x00000008ffbc7819 */ /* 0x000fe400000116bc */
[----:B------:R-:W-:Y:S02]  /*3a840*/  F2FP.SATFINITE.E5M2.F32.PACK_AB_MERGE_C R44, R45, R44, RZ ;  /* 0x0000002c2d2c723e */ /* 0x000fe400048060ff */
[----:B------:R-:W-:-:S02]  /*3a850*/  F2FP.SATFINITE.E5M2.F32.PACK_AB_MERGE_C R76, R77, R76, RZ ;  /* 0x0000004c4d4c723e */ /* 0x000fc400048060ff */
[----:B------:R-:W-:Y:S02]  /*3a860*/  F2FP.SATFINITE.E5M2.F32.PACK_AB_MERGE_C R40, R41, R40, RZ ;  /* 0x000000282928723e */ /* 0x000fe400048060ff */
[----:B------:R-:W-:Y:S02]  /*3a870*/  PRMT R0, R92, 0x3340, R1 ;  /* 0x000033405c007816 */ /* 0x000fe40000000001 */
[----:B------:R-:W-:Y:S02]  /*3a880*/  PRMT R45, R220, 0x3340, R47 ;  /* 0x00003340dc2d7816 */ /* 0x000fe4000000002f */
[----:B------:R-:W-:Y:S02]  /*3a890*/  PRMT R97, R97, 0x5410, R80 ;  /* 0x0000541061617816 */ /* 0x000fe40000000050 */
[----:B------:R-:W-:Y:S02]  /*3a8a0*/  PRMT R82, R130, 0x3340, R1 ;  /* 0x0000334082527816 */ /* 0x000fe40000000001 */
[----:B------:R-:W-:-:S02]  /*3a8b0*/  PRMT R41, R37, 0x3340, R194 ;  /* 0x0000334025297816 */ /* 0x000fc400000000c2 */
[----:B------:R-:W-:Y:S02]  /*3a8c0*/  LOP3.LUT R224, R224, 0xffff, RZ, 0xc0, !PT ;  /* 0x0000ffffe0e07812 */ /* 0x000fe400078ec0ff */
[----:B------:R-:W-:Y:S02]  /*3a8d0*/  LOP3.LUT R77, R160, 0xffff, RZ, 0xc0, !PT ;  /* 0x0000ffffa04d7812 */ /* 0x000fe400078ec0ff */
[----:B------:R-:W-:Y:S02]  /*3a8e0*/  LOP3.LUT R96, R96, 0xffff, RZ, 0xc0, !PT ;  /* 0x0000ffff60607812 */ /* 0x000fe400078ec0ff */
[----:B------:R-:W-:Y:S02]  /*3a8f0*/  LOP3.LUT R80, R9, 0xffff, RZ, 0xc0, !PT ;  /* 0x0000ffff09507812 */ /* 0x000fe400078ec0ff */
[----:B------:R-:W-:Y:S02]  /*3a900*/  LOP3.LUT R33, R33, 0xffff, RZ, 0xc0, !PT ;  /* 0x0000ffff21217812 */ /* 0x000fe400078ec0ff */
[----:B------:R-:W-:-:S02]  /*3a910*/  LOP3.LUT R218, R218, 0xffff, RZ, 0xc0, !PT ;  /* 0x0000ffffdada7812 */ /* 0x000fc400078ec0ff */
[----:B------:R-:W-:Y:S02]  /*3a920*/  LOP3.LUT R198, R198, 0xffff, RZ, 0xc0, !PT ;  /* 0x0000ffffc6c67812 */ /* 0x000fe400078ec0ff */
[----:B------:R-:W-:Y:S02]  /*3a930*/  LOP3.LUT R134, R134, 0xffff, RZ, 0xc0, !PT ;  /* 0x0000ffff86867812 */ /* 0x000fe400078ec0ff */
[----:B------:R-:W-:Y:S02]  /*3a940*/  LOP3.LUT R188, R188, 0xffff, RZ, 0xc0, !PT ;  /* 0x0000ffffbcbc7812 */ /* 0x000fe400078ec0ff */
[----:B------:R-:W-:Y:S02]  /*3a950*/  LOP3.LUT R9, R5, 0xffff, RZ, 0xc0, !PT ;  /* 0x0000ffff05097812 */ /* 0x000fe400078ec0ff */
        /* <DEDUP_REMOVED lines=17> */
[----:B------:R-:W-:Y:S02]  /*3aa70*/  LOP3.LUT R222, R222, 0xffff, RZ, 0xc0, !PT ;  /* 0x0000ffffdede7812 */ /* 0x000fe400078ec0ff */
[----:B------:R-:W-:Y:S02]  /*3aa80*/  LOP3.LUT R230, R230, 0xffff, RZ, 0xc0, !PT ;  /* 0x0000ffffe6e67812 */ /* 0x000fe400078ec0ff */
[----:B------:R-:W-:-:S02]  /*3aa90*/  LOP3.LUT R105, R166, 0xffff, RZ, 0xc0, !PT ;  /* 0x0000ffffa6697812 */ /* 0x000fc400078ec0ff */
[----:B------:R-:W-:Y:S02]  /*3aaa0*/  LOP3.LUT R102, R102, 0xffff, RZ, 0xc0, !PT ;  /* 0x0000ffff66667812 */ /* 0x000fe400078ec0ff */
[----:B------:R-:W-:Y:S02]  /*3aab0*/  LOP3.LUT R192, R192, 0xffff, RZ, 0xc0, !PT ;  /* 0x0000ffffc0c07812 */ /* 0x000fe400078ec0ff */
[----:B------:R-:W-:Y:S02]  /*3aac0*/  LOP3.LUT R9, R35, 0xffff, RZ, 0xc0, !PT ;  /* 0x0000ffff23097812 */ /* 0x000fe400078ec0ff */
[----:B------:R-:W-:Y:S02]  /*3aad0*/  SHF.R.U32.HI R226, RZ, 0x8, R226 ;  /* 0x00000008ffe27819 */ /* 0x000fe400000116e2 */
[----:B------:R-:W-:Y:S02]  /*3aae0*/  SHF.R.U32.HI R81, RZ, 0x8, R81 ;  /* 0x00000008ff517819 */ /* 0x000fe40000011651 */
[----:B------:R-:W-:-:S02]  /*3aaf0*/  F2FP.SATFINITE.E5M2.F32.PACK_AB_MERGE_C R234, R235, R234, RZ ;  /* 0x000000eaebea723e */ /* 0x000fc400048060ff */
[----:B------:R-:W-:Y:S02]  /*3ab00*/  F2FP.SATFINITE.E5M2.F32.PACK_AB_MERGE_C R170, R171, R170, RZ ;  /* 0x000000aaabaa723e */ /* 0x000fe400048060ff */
[----:B------:R-:W-:Y:S02]  /*3ab10*/  F2FP.SATFINITE.E5M2.F32.PACK_AB_MERGE_C R106, R107, R106, RZ ;  /* 0x0000006a6b6a723e */ /* 0x000fe400048060ff */
[----:B------:R-:W-:Y:S02]  /*3ab20*/  LOP3.LUT R8, R8, 0xffff, RZ, 0xc0, !PT ;  /* 0x0000ffff08087812 */ /* 0x000fe400078ec0ff */
[----:B------:R-:W-:Y:S02]  /*3ab30*/  LOP3.LUT R83, R200, 0xffff, RZ, 0xc0, !PT ;  /* 0x0000ffffc8537812 */ /* 0x000fe400078ec0ff */
[----:B------:R-:W-:Y:S02]  /*3ab40*/  SHF.R.U32.HI R69, RZ, 0x8, R69 ;  /* 0x00000008ff457819 */ /* 0x000fe40000011645 */
[----:B------:R-:W-:-:S02]  /*3ab50*/  SHF.R.U32.HI R196, RZ, 0x8, R196 ;  /* 0x00000008ffc47819 */ /* 0x000fc400000116c4 */
[----:B------:R-:W-:Y:S02]  /*3ab60*/  PRMT R49, R49, 0x5410, R4 ;  /* 0x0000541031317816 */ /* 0x000fe40000000004 */
[----:B------:R-:W-:Y:S02]  /*3ab70*/  F2FP.SATFINITE.E5M2.F32.PACK_AB_MERGE_C R60, R61, R60, RZ ;  /* 0x0000003c3d3c723e */ /* 0x000fe400048060ff */
[----:B------:R-:W-:Y:S02]  /*3ab80*/  PRMT R4, R41, 0x5410, R82 ;  /* 0x0000541029047816 */ /* 0x000fe40000000052 */
[----:B------:R-:W-:Y:S02]  /*3ab90*/  PRMT R35, R222, 0x3340, R59 ;  /* 0x00003340de237816 */ /* 0x000fe4000000003b */
[----:B------:R-:W-:Y:S02]  /*3aba0*/  F2FP.SATFINITE.E5M2.F32.PACK_AB_MERGE_C R110, R111, R110, RZ ;  /* 0x0000006e6f6e723e */ /* 0x000fe400048060ff */
[----:B------:R-:W-:-:S02]  /*3abb0*/  PRMT R82, R102, 0x3340, R1 ;  /* 0x0000334066527816 */ /* 0x000fc40000000001 */
[----:B------:R-:W-:Y:S02]  /*3abc0*/  PRMT R61, R230, 0x3340, R105 ;  /* 0x00003340e63d7816 */ /* 0x000fe40000000069 */
[----:B------:R-:W-:Y:S02]  /*3abd0*/  PRMT R59, R9, 0x3340, R192 ;  /* 0x00003340093b7816 */ /* 0x000fe400000000c0 */
[----:B------:R-:W-:Y:S02]  /*3abe0*/  LOP3.LUT R81, R81, 0xffff, RZ, 0xc0, !PT ;  /* 0x0000ffff51517812 */ /* 0x000fe400078ec0ff */
[----:B------:R-:W-:Y:S02]  /*3abf0*/  LOP3.LUT R226, R226, 0xffff, RZ, 0xc0, !PT ;  /* 0x0000ffffe2e27812 */ /* 0x000fe400078ec0ff */
[----:B------:R-:W-:Y:S02]  /*3ac00*/  PRMT R41, R8, 0x3340, R83 ;  /* 0x0000334008297816 */ /* 0x000fe40000000053 */
        /* <DEDUP_REMOVED lines=18> */
[----:B------:R-:W-:-:S02]  /*3ad30*/  LOP3.LUT R105, R105, 0xffff, RZ, 0xc0, !PT ;  /* 0x0000ffff69697812 */ /* 0x000fc400078ec0ff */
[----:B------:R-:W-:Y:S02]  /*3ad40*/  LOP3.LUT R230, R230, 0xffff, RZ, 0xc0, !PT ;  /* 0x0000ffffe6e67812 */ /* 0x000fe400078ec0ff */
[----:B------:R-:W-:Y:S02]  /*3ad50*/  LOP3.LUT R238, R238, 0xffff, RZ, 0xc0, !PT ;  /* 0x0000ffffeeee7812 */ /* 0x000fe400078ec0ff */
[----:B------:R-:W-:Y:S02]  /*3ad60*/  LOP3.LUT R117, R174, 0xffff, RZ, 0xc0, !PT ;  /* 0x0000ffffae757812 */ /* 0x000fe400078ec0ff */
[----:B------:R-:W-:Y:S02]  /*3ad70*/  LOP3.LUT R110, R110, 0xffff, RZ, 0xc0, !PT ;  /* 0x0000ffff6e6e7812 */ /* 0x000fe400078ec0ff */
[----:B------:R-:W-:Y:S02]  /*3ad80*/  LOP3.LUT R9, R83, 0xffff, RZ, 0xc0, !PT ;  /* 0x0000ffff53097812 */ /* 0x000fe400078ec0ff */
[----:B------:R-:W-:-:S02]  /*3ad90*/  LOP3.LUT R8, R8, 0xffff, RZ, 0xc0, !PT ;  /* 0x0000ffff08087812 */ /* 0x000fc400078ec0ff */
[----:B------:R-:W-:Y:S02]  /*3ada0*/  SHF.R.U32.HI R234, RZ, 0x8, R234 ;  /* 0x00000008ffea7819 */ /* 0x000fe400000116ea */
[----:B------:R-:W-:Y:S02]  /*3adb0*/  SHF.R.U32.HI R111, RZ, 0x8, R111 ;  /* 0x00000008ff6f7819 */ /* 0x000fe4000001166f */
[----:B------:R-:W-:Y:S02]  /*3adc0*/  F2FP.SATFINITE.E5M2.F32.PACK_AB_MERGE_C R242, R243, R242, RZ ;  /* 0x000000f2f3f2723e */ /* 0x000fe400048060ff */
[----:B------:R-:W-:Y:S02]  /*3add0*/  F2FP.SATFINITE.E5M2.F32.PACK_AB_MERGE_C R178, R179, R178, RZ ;  /* 0x000000b2b3b2723e */ /* 0x000fe400048060ff */
[----:B------:R-:W-:Y:S02]  /*3ade0*/  LOP3.LUT R12, R12, 0xffff, RZ, 0xc0, !PT ;  /* 0x0000ffff0c0c7812 */ /* 0x000fe400078ec0ff */
[----:B------:R-:W-:-:S02]  /*3adf0*/  LOP3.LUT R107, R206, 0xffff, RZ, 0xc0, !PT ;  /* 0x0000ffffce6b7812 */ /* 0x000fc400078ec0ff */
[----:B------:R-:W-:Y:S02]  /*3ae00*/  SHF.R.U32.HI R106, RZ, 0x8, R106 ;  /* 0x00000008ff6a7819 */ /* 0x000fe4000001166a */
[----:B------:R-:W-:Y:S02]  /*3ae10*/  F2FP.SATFINITE.E5M2.F32.PACK_AB_MERGE_C R202, R203, R202, RZ ;  /* 0x000000cacbca723e */ /* 0x000fe400048060ff */
[----:B------:R-:W-:Y:S02]  /*3ae20*/  F2FP.SATFINITE.E5M2.F32.PACK_AB_MERGE_C R210, R211, R210, RZ ;  /* 0x000000d2d3d2723e */ /* 0x000fe400048060ff */
[----:B------:R-:W-:Y:S02]  /*3ae30*/  F2FP.SATFINITE.E5M2.F32.PACK_AB_MERGE_C R208, R209, R208, RZ ;  /* 0x000000d0d1d0723e */ /* 0x000fe400048060ff */
[----:B------:R-:W-:Y:S02]  /*3ae40*/  F2FP.SATFINITE.E5M2.F32.PACK_AB_MERGE_C R212, R213, R212, RZ ;  /* 0x000000d4d5d4723e */ /* 0x000fe400048060ff */
[----:B------:R-:W-:-:S02]  /*3ae50*/  PRMT R75, R75, 0x5410, R82 ;  /* 0x000054104b4b7816 */ /* 0x000fc40000000052 */
[----:B------:R-:W-:Y:S02]  /*3ae60*/  PRMT R83, R230, 0x3340, R105 ;  /* 0x00003340e6537816 */ /* 0x000fe40000000069 */
[----:B------:R-:W-:Y:S02]  /*3ae70*/  F2FP.SATFINITE.E5M2.F32.PACK_AB_MERGE_C R50, R51, R50, RZ ;  /* 0x000000323332723e */ /* 0x000fe400048060ff */
[----:B------:R-:W-:Y:S02]  /*3ae80*/  PRMT R82, R110, 0x3340, R1 ;  /* 0x000033406e527816 */ /* 0x000fe40000000001 */
[----:B------:R-:W-:Y:S02]  /*3ae90*/  PRMT R91, R238, 0x3340, R117 ;  /* 0x00003340ee5b7816 */ /* 0x000fe40000000075 */
[----:B------:R-:W-:Y:S02]  /*3aea0*/  PRMT R105, R8, 0x3340, R9 ;  /* 0x0000334008697816 */ /* 0x000fe40000000009 */
[----:B------:R-:W-:-:S02]  /*3aeb0*/  LOP3.LUT R111, R111, 0xffff, RZ, 0xc0, !PT ;  /* 0x0000ffff6f6f7812 */ /* 0x000fc400078ec0ff */
[----:B------:R-:W-:Y:S02]  /*3aec0*/  LOP3.LUT R234, R234, 0xffff, RZ, 0xc0, !PT ;  /* 0x0000ffffeaea7812 */ /* 0x000fe400078ec0ff */
[----:B------:R-:W-:Y:S02]  /*3aed0*/  PRMT R51, R12, 0x3340, R107 ;  /* 0x000033400c337816 */ /* 0x000fe4000000006b */
[----:B------:R-:W-:Y:S02]  /*3aee0*/  LOP3.LUT R242, R242, 0xffff, RZ, 0xc0, !PT ;  /* 0x0000fffff2f27812 */ /* 0x000fe400078ec0ff */
[----:B------:R-:W-:Y:S02]  /*3aef0*/  LOP3.LUT R123, R178, 0xffff, RZ, 0xc0, !PT ;  /* 0x0000ffffb27b7812 */ /* 0x000fe400078ec0ff */
[----:B------:R-:W-:Y:S02]  /*3af00*/  LOP3.LUT R114, R114, 0xffff, RZ, 0xc0, !PT ;  /* 0x0000ffff72727812 */ /* 0x000fe400078ec0ff */
[----:B------:R-:W-:-:S02]  /*3af10*/  LOP3.LUT R8, R106, 0xffff, RZ, 0xc0, !PT ;  /* 0x0000ffff6a087812 */ /* 0x000fc400078ec0ff */
[----:B------:R-:W-:Y:S02]  /*3af20*/  F2FP.SATFINITE.E5M2.F32.PACK_AB_MERGE_C R246, R247, R246, RZ ;  /* 0x000000f6f7f6723e */ /* 0x000fe400048060ff */
[----:B------:R-:W-:Y:S02]  /*3af30*/  F2FP.SATFINITE.E5M2.F32.PACK_AB_MERGE_C R182, R183, R182, RZ ;  /* 0x000000b6b7b6723e */ /* 0x000fe400048060ff */
[----:B------:R-:W-:Y:S02]  /*3af40*/  F2FP.SATFINITE.E5M2.F32.PACK_AB_MERGE_C R118, R119, R118, RZ ;  /* 0x000000767776723e */ /* 0x000fe400048060ff */
[----:B------:R-:W-:Y:S02]  /*3af50*/  LOP3.LUT R10, R10, 0xffff, RZ, 0xc0, !PT ;  /* 0x0000ffff0a0a7812 */ /* 0x000fe400078ec0ff */
[----:B------:R-:W-:Y:S02]  /*3af60*/  LOP3.LUT R14, R14, 0xffff, RZ, 0xc0, !PT ;  /* 0x0000ffff0e0e7812 */ /* 0x000fe400078ec0ff */
[----:B------:R-:W-:-:S02]  /*3af70*/  F2FP.SATFINITE.E5M2.F32.PACK_AB_MERGE_C R204, R205, R204, RZ ;  /* 0x000000cccdcc723e */ /* 0x000fc400048060ff */
[----:B------:R-:W-:Y:S02]  /*3af80*/  LOP3.LUT R13, R13, 0xffff, RZ, 0xc0, !PT ;  /* 0x0000ffff0d0d7812 */ /* 0x000fe400078ec0ff */
[----:B------:R-:W-:Y:S02]  /*3af90*/  LOP3.LUT R15, R15, 0xffff, RZ, 0xc0, !PT ;  /* 0x0000ffff0f0f7812 */ /* 0x000fe400078ec0ff */
[----:B------:R-:W-:Y:S02]  /*3afa0*/  F2FP.SATFINITE.E5M2.F32.PACK_AB_MERGE_C R64, R65, R64, RZ ;  /* 0x000000404140723e */ /* 0x000fe400048060ff */
[----:B------:R-:W-:Y:S02]  /*3afb0*/  F2FP.SATFINITE.E5M2.F32.PACK_AB_MERGE_C R136, R137, R136, RZ ;  /* 0x000000888988723e */ /* 0x000fe400048060ff */
[----:B------:R-:W-:Y:S02]  /*3afc0*/  F2FP.SATFINITE.E5M2.F32.PACK_AB_MERGE_C R62, R63, R62, RZ ;  /* 0x0000003e3f3e723e */ /* 0x000fe400048060ff */
[----:B------:R-:W-:-:S02]  /*3afd0*/  F2FP.SATFINITE.E5M2.F32.PACK_AB_MERGE_C R86, R87, R86, RZ ;  /* 0x000000565756723e */ /* 0x000fc400048060ff */
[----:B------:R-:W-:Y:S02]  /*3afe0*/  LOP3.LUT R11, R11, 0xffff, RZ, 0xc0, !PT ;  /* 0x0000ffff0b0b7812 */ /* 0x000fe400078ec0ff */
[----:B------:R-:W-:Y:S02]  /*3aff0*/  SHF.R.U32.HI R240, RZ, 0x8, R240 ;  /* 0x00000008fff07819 */ /* 0x000fe400000116f0 */
[----:B------:R-:W-:Y:S01]  /*3b000*/  SHF.R.U32.HI R121, RZ, 0x8, R121 ;  /* 0x00000008ff797819 */ /* 0x000fe20000011679 */
[----:B------:R-:W-:Y:S01]  /*3b010*/  IMAD.SHL.U32 R18, R18, 0x8, RZ ;  /* 0x0000000812127824 */ /* 0x000fe200078e00ff */
[----:B------:R-:W-:Y:S01]  /*3b020*/  LOP3.LUT R101, R202, 0xffff, RZ, 0xc0, !PT ;  /* 0x0000ffffca657812 */ /* 0x000fe200078ec0ff */
[----:B------:R-:W2:Y:S01]  /*3b030*/  LDL.LU R247, [R1+0xa0] ;  /* 0x0000a00001f77983 */ /* 0x000ea20000300800 */
[----:B------:R-:W-:Y:S02]  /*3b040*/  LOP3.LUT R113, R210, 0xffff, RZ, 0xc0, !PT ;  /* 0x0000ffffd2717812 */ /* 0x000fe400078ec0ff */
[----:B------:R-:W-:Y:S01]  /*3b050*/  SHF.R.U32.HI R12, RZ, 0x8, R12 ;  /* 0x00000008ff0c7819 */ /* 0x000fe2000001160c */
[----:B------:R-:W4:Y:S01]  /*3b060*/  LDL.LU R245, [R1+0x54c] ;  /* 0x00054c0001f57983 */ /* 0x000f220000300800 */
[----:B------:R-:W-:-:S02]  /*3b070*/  SHF.R.U32.HI R107, RZ, 0x8, R107 ;  /* 0x00000008ff6b7819 */ /* 0x000fc4000001166b */
[----:B------:R-:W-:Y:S01]  /*3b080*/  LOP3.LUT R208, R208, 0xffff, RZ, 0xc0, !PT ;  /* 0x0000ffffd0d07812 */ /* 0x000fe200078ec0ff */
[----:B------:R-:W2:Y:S01]  /*3b090*/  LDL.LU R243, [R1+0x5b4] ;  /* 0x0005b40001f37983 */ /* 0x000ea20000300800 */
[----:B------:R-:W-:Y:S02]  /*3b0a0*/  LOP3.LUT R212, R212, 0xffff, RZ, 0xc0, !PT ;  /* 0x0000ffffd4d47812 */ /* 0x000fe400078ec0ff */
[----:B------:R-:W-:Y:S01]  /*3b0b0*/  PRMT R91, R91, 0x5410, R82 ;  /* 0x000054105b5b7816 */ /* 0x000fe20000000052 */
[----:B------:R-:W2:Y:S01]  /*3b0c0*/  LDL.LU R241, [R1+0x5b0] ;  /* 0x0005b00001f17983 */ /* 0x000ea20000300800 */
[----:B------:R-:W-:Y:S02]  /*3b0d0*/  PRMT R106, R234, 0x3340, R111 ;  /* 0x00003340ea6a7816 */ /* 0x000fe4000000006f */
[----:B------:R-:W-:Y:S01]  /*3b0e0*/  PRMT R82, R114, 0x3340, R1 ;  /* 0x0000334072527816 */ /* 0x000fe20000000001 */
[----:B------:R-:W2:Y:S01]  /*3b0f0*/  LDL.LU R239, [R1+0x5ac] ;  /* 0x0005ac0001ef7983 */ /* 0x000ea20000300800 */
[----:B------:R-:W-:Y:S01]  /*3b100*/  PRMT R93, R242, 0x3340, R123 ;  /* 0x00003340f25d7816 */ /* 0x000fe2000000007b */
[----:B------:R-:W1:Y:S01]  /*3b110*/  LDC R234, c[0x0][0x22c] ;  /* 0x00008b00ffea7b82 */ /* 0x000e620000000800 */
        /* <DEDUP_REMOVED lines=8> */
[----:B------:R-:W-:Y:S02]  /*3b1a0*/  SHF.R.U32.HI R110, RZ, 0x8, R110 ;  /* 0x00000008ff6e7819 */ /* 0x000fe4000001166e */
[----:B------:R-:W-:Y:S02]  /*3b1b0*/  LOP3.LUT R204, R204, 0xffff, RZ, 0xc0, !PT ;  /* 0x0000ffffcccc7812 */ /* 0x000fe400078ec0ff */
[----:B------:R-:W-:Y:S02]  /*3b1c0*/  PRMT R63, R13, 0x3340, R208 ;  /* 0x000033400d3f7816 */ /* 0x000fe400000000d0 */
[----:B------:R-:W-:Y:S02]  /*3b1d0*/  PRMT R87, R15, 0x3340, R212 ;  /* 0x000033400f577816 */ /* 0x000fe400000000d4 */
[----:B------:R-:W-:-:S02]  /*3b1e0*/  SHF.R.U32.HI R10, RZ, 0x8, R10 ;  /* 0x00000008ff0a7819 */ /* 0x000fc4000001160a */
[----:B------:R-:W-:Y:S02]  /*3b1f0*/  SHF.R.U32.HI R101, RZ, 0x8, R101 ;  /* 0x00000008ff657819 */ /* 0x000fe40000011665 */
[----:B------:R-:W-:Y:S02]  /*3b200*/  SHF.R.U32.HI R14, RZ, 0x8, R14 ;  /* 0x00000008ff0e7819 */ /* 0x000fe4000001160e */
[----:B------:R-:W-:Y:S02]  /*3b210*/  SHF.R.U32.HI R113, RZ, 0x8, R113 ;  /* 0x00000008ff717819 */ /* 0x000fe40000011671 */
[----:B------:R-:W-:Y:S02]  /*3b220*/  SHF.R.U32.HI R13, RZ, 0x8, R13 ;  /* 0x00000008ff0d7819 */ /* 0x000fe4000001160d */
[----:B------:R-:W-:Y:S02]  /*3b230*/  SHF.R.U32.HI R208, RZ, 0x8, R208 ;  /* 0x00000008ffd07819 */ /* 0x000fe400000116d0 */
[----:B------:R-:W-:-:S02]  /*3b240*/  SHF.R.U32.HI R15, RZ, 0x8, R15 ;  /* 0x00000008ff0f7819 */ /* 0x000fc4000001160f */
[----:B------:R-:W-:Y:S02]  /*3b250*/  SHF.R.U32.HI R212, RZ, 0x8, R212 ;  /* 0x00000008ffd47819 */ /* 0x000fe400000116d4 */
[----:B------:R-:W-:Y:S02]  /*3b260*/  PRMT R93, R93, 0x5410, R82 ;  /* 0x000054105d5d7816 */ /* 0x000fe40000000052 */
[----:B---3--:R-:W-:Y:S02]  /*3b270*/  F2FP.SATFINITE.E5M2.F32.PACK_AB_MERGE_C R54, R55, R54, RZ ;  /* 0x000000363736723e */ /* 0x008fe400048060ff */
[----:B------:R-:W-:Y:S02]  /*3b280*/  LOP3.LUT R136, R136, 0xffff, RZ, 0xc0, !PT ;  /* 0x0000ffff88887812 */ /* 0x000fe400078ec0ff */
[----:B------:R-:W-:Y:S02]  /*3b290*/  PRMT R82, R118, 0x3340, R1 ;  /* 0x0000334076527816 */ /* 0x000fe40000000001 */
[----:B------:R-:W-:-:S02]  /*3b2a0*/  PRMT R99, R246, 0x3340, R127 ;  /* 0x00003340f6637816 */ /* 0x000fc4000000007f */
[----:B------:R-:W-:Y:S02]  /*3b2b0*/  PRMT R107, R8, 0x3340, R107 ;  /* 0x00003340086b7816 */ /* 0x000fe4000000006b */
[----:B------:R-:W-:Y:S02]  /*3b2c0*/  LOP3.LUT R110, R110, 0xffff, RZ, 0xc0, !PT ;  /* 0x0000ffff6e6e7812 */ /* 0x000fe400078ec0ff */
[----:B------:R-:W-:Y:S02]  /*3b2d0*/  PRMT R55, R11, 0x3340, R204 ;  /* 0x000033400b377816 */ /* 0x000fe400000000cc */
[----:B------:R-:W-:Y:S02]  /*3b2e0*/  SHF.R.U32.HI R88, RZ, 0x8, R88 ;  /* 0x00000008ff587819 */ /* 0x000fe40000011658 */
        /* <DEDUP_REMOVED lines=8> */
[----:B------:R-:W-:Y:S02]  /*3b370*/  SHF.R.U32.HI R204, RZ, 0x8, R204 ;  /* 0x00000008ffcc7819 */ /* 0x000fe400000116cc */
[----:B------:R-:W-:Y:S02]  /*3b380*/  LOP3.LUT R208, R208, 0xffff, RZ, 0xc0, !PT ;  /* 0x0000ffffd0d07812 */ /* 0x000fe400078ec0ff */
[----:B------:R-:W-:Y:S02]  /*3b390*/  LOP3.LUT R13, R13, 0xffff, RZ, 0xc0, !PT ;  /* 0x0000ffff0d0d7812 */ /* 0x000fe400078ec0ff */
[----:B------:R-:W-:Y:S02]  /*3b3a0*/  LOP3.LUT R212, R212, 0xffff, RZ, 0xc0, !PT ;  /* 0x0000ffffd4d47812 */ /* 0x000fe400078ec0ff */
[----:B------:R-:W-:Y:S02]  /*3b3b0*/  LOP3.LUT R15, R15, 0xffff, RZ, 0xc0, !PT ;  /* 0x0000ffff0f0f7812 */ /* 0x000fe400078ec0ff */
[----:B------:R-:W-:-:S02]  /*3b3c0*/  SHF.R.U32.HI R244, RZ, 0x8, R244 ;  /* 0x00000008fff47819 */ /* 0x000fc400000116f4 */
[----:B------:R-:W-:Y:S02]  /*3b3d0*/  SHF.R.U32.HI R125, RZ, 0x8, R125 ;  /* 0x00000008ff7d7819 */ /* 0x000fe4000001167d */
[----:B------:R-:W-:Y:S02]  /*3b3e0*/  SHF.R.U32.HI R124, RZ, 0x8, R124 ;  /* 0x00000008ff7c7819 */ /* 0x000fe4000001167c */
[--C-:B------:R-:W-:Y:S02]  /*3b3f0*/  PRMT R152, R136, 0x3340, R1.reuse ;  /* 0x0000334088987816 */ /* 0x100fe40000000001 */
[----:B------:R-:W-:Y:S02]  /*3b400*/  PRMT R99, R99, 0x5410, R82 ;  /* 0x0000541063637816 */ /* 0x000fe40000000052 */
[----:B------:R-:W-:Y:S02]  /*3b410*/  SHF.R.U32.HI R130, RZ, 0x8, R130 ;  /* 0x00000008ff827819 */ /* 0x000fe40000011682 */
[----:B------:R-:W-:-:S02]  /*3b420*/  PRMT R131, R110, 0x3340, R1 ;  /* 0x000033406e837816 */ /* 0x000fc40000000001 */
[----:B------:R-:W-:Y:S02]  /*3b430*/  LOP3.LUT R82, R88, 0xffff, RZ, 0xc0, !PT ;  /* 0x0000ffff58527812 */ /* 0x000fe400078ec0ff */
[----:B------:R-:W-:Y:S02]  /*3b440*/  SHF.R.U32.HI R136, RZ, 0x8, R136 ;  /* 0x00000008ff887819 */ /* 0x000fe40000011688 */
[----:B------:R-:W-:Y:S02]  /*3b450*/  PRMT R101, R10, 0x3340, R101 ;  /* 0x000033400a657816 */ /* 0x000fe40000000065 */
[----:B------:R-:W-:Y:S02]  /*3b460*/  PRMT R110, R14, 0x3340, R113 ;  /* 0x000033400e6e7816 */ /* 0x000fe40000000071 */
[----:B------:R-:W-:Y:S02]  /*3b470*/  PRMT R135, R9, 0x3340, R8 ;  /* 0x0000334009877816 */ /* 0x000fe40000000008 */
[----:B------:R-:W-:-:S02]  /*3b480*/  LOP3.LUT R18, R18, 0x300, RZ, 0xc0, !PT ;  /* 0x0000030012127812 */ /* 0x000fc400078ec0ff */
[----:B------:R-:W-:Y:S02]  /*3b490*/  LOP3.LUT R88, R90, 0xffff, RZ, 0xc0, !PT ;  /* 0x0000ffff5a587812 */ /* 0x000fe400078ec0ff */
[----:B------:R-:W-:Y:S02]  /*3b4a0*/  LOP3.LUT R129, R204, 0xffff, RZ, 0xc0, !PT ;  /* 0x0000ffffcc817812 */ /* 0x000fe400078ec0ff */
[----:B------:R-:W-:Y:S02]  /*3b4b0*/  LOP3.LUT R10, R11, 0xffff, RZ, 0xc0, !PT ;  /* 0x0000ffff0b0a7812 */ /* 0x000fe400078ec0ff */
        /* <DEDUP_REMOVED lines=11> */
[----:B------:R-:W-:Y:S01]  /*3b570*/  F2FP.SATFINITE.E5M2.F32.PACK_AB_MERGE_C R84, R85, R84, RZ ;  /* 0x000000545554723e */ /* 0x000fe200048060ff */
[----:B------:R-:W-:Y:S01]  /*3b580*/  IMAD.IADD R85, R18, 0x1, R25 ;  /* 0x0000000112557824 */ /* 0x000fe200078e0219 */
[----:B------:R-:W-:Y:S02]  /*3b590*/  PRMT R129, R10, 0x3340, R129 ;  /* 0x000033400a817816 */ /* 0x000fe40000000081 */
[----:B------:R-:W-:Y:S02]  /*3b5a0*/  PRMT R136, R9, 0x3340, R8 ;  /* 0x0000334009887816 */ /* 0x000fe40000000008 */
[----:B------:R-:W-:-:S02]  /*3b5b0*/  PRMT R8, R23, 0x4210, R14 ;  /* 0x0000421017087816 */ /* 0x000fc4000000000e */
[----:B------:R-:W-:Y:S02]  /*3b5c0*/  PRMT R9, R22, 0x4210, R13 ;  /* 0x0000421016097816 */ /* 0x000fe4000000000d */
[----:B------:R-:W-:Y:S02]  /*3b5d0*/  PRMT R10, R34, 0x4210, R15 ;  /* 0x00004210220a7816 */ /* 0x000fe4000000000f */
[----:B------:R-:W-:Y:S01]  /*3b5e0*/  PRMT R11, R32, 0x4210, R17 ;  /* 0x00004210200b7816 */ /* 0x000fe20000000011 */
[----:B------:R-:W-:Y:S01]  /*3b5f0*/  BAR.SYNC.DEFER_BLOCKING 0x0 ;  /* 0x0000000000007b1d */ /* 0x000fe20000010000 */
[----:B------:R-:W-:Y:S02]  /*3b600*/  SHF.R.U32.HI R21, RZ, 0x8, R21 ;  /* 0x00000008ff157819 */ /* 0x000fe40000011615 */
[----:B------:R-:W-:Y:S02]  /*3b610*/  SHF.R.U32.HI R184, RZ, 0x8, R184 ;  /* 0x00000008ffb87819 */ /* 0x000fe400000116b8 */
[----:B------:R-:W-:-:S02]  /*3b620*/  LOP3.LUT R21, R21, 0xffff, RZ, 0xc0, !PT ;  /* 0x0000ffff15157812 */ /* 0x000fc400078ec0ff */
[----:B------:R-:W-:Y:S02]  /*3b630*/  LOP3.LUT R184, R184, 0xffff, RZ, 0xc0, !PT ;  /* 0x0000ffffb8b87812 */ /* 0x000fe400078ec0ff */
[----:B------:R-:W-:Y:S02]  /*3b640*/  SHF.R.U32.HI R186, RZ, 0x8, R186 ;  /* 0x00000008ffba7819 */ /* 0x000fe400000116ba */
[----:B------:R-:W-:Y:S01]  /*3b650*/  SHF.R.U32.HI R122, RZ, 0x8, R122 ;  /* 0x00000008ff7a7819 */ /* 0x000fe2000001167a */
[----:B------:R3:W-:Y:S01]  /*3b660*/  STSM.16.M88.4 [R85], R8 ;  /* 0x0000000855007844 */ /* 0x0007e20000000200 */
[----:B------:R-:W-:Y:S02]  /*3b670*/  SHF.R.U32.HI R94, RZ, 0x8, R94 ;  /* 0x00000008ff5e7819 */ /* 0x000fe4000001165e */
[----:B------:R-:W-:Y:S02]  /*3b680*/  PRMT R18, R21, 0x3340, R184 ;  /* 0x0000334015127816 */ /* 0x000fe400000000b8 */
[----:B------:R-:W-:-:S02]  /*3b690*/  LOP3.LUT R21, R186, 0xffff, RZ, 0xc0, !PT ;  /* 0x0000ffffba157812 */ /* 0x000fc400078ec0ff */
[----:B------:R-:W-:Y:S02]  /*3b6a0*/  LOP3.LUT R122, R122, 0xffff, RZ, 0xc0, !PT ;  /* 0x0000ffff7a7a7812 */ /* 0x000fe400078ec0ff */
[----:B------:R-:W-:Y:S02]  /*3b6b0*/  LOP3.LUT R94, R94, 0xffff, RZ, 0xc0, !PT ;  /* 0x0000ffff5e5e7812 */ /* 0x000fe400078ec0ff */
[----:B------:R-:W-:Y:S02]  /*3b6c0*/  PRMT R21, R80, 0x3340, R21 ;  /* 0x0000334050157816 */ /* 0x000fe40000000015 */
[--C-:B------:R-:W-:Y:S02]  /*3b6d0*/  PRMT R80, R122, 0x3340, R1.reuse ;  /* 0x000033407a507816 */ /* 0x100fe40000000001 */
[--C-:B------:R-:W-:Y:S02]  /*3b6e0*/  PRMT R88, R88, 0x3340, R1.reuse ;  /* 0x0000334058587816 */ /* 0x100fe40000000001 */
[----:B------:R-:W-:-:S02]  /*3b6f0*/  PRMT R90, R90, 0x3340, R1 ;  /* 0x000033405a5a7816 */ /* 0x000fc40000000001 */
[----:B------:R-:W-:Y:S02]  /*3b700*/  PRMT R94, R94, 0x3340, R1 ;  /* 0x000033405e5e7816 */ /* 0x000fe40000000001 */
[----:B------:R-:W-:Y:S02]  /*3b710*/  PRMT R80, R21, 0x5410, R80 ;  /* 0x0000541015507816 */ /* 0x000fe40000000050 */
[----:B------:R-:W-:Y:S02]  /*3b720*/  PRMT R88, R5, 0x5410, R88 ;  /* 0x0000541005587816 */ /* 0x000fe40000000058 */
[----:B------:R-:W-:Y:S02]  /*3b730*/  PRMT R5, R33, 0x5410, R90 ;  /* 0x0000541021057816 */ /* 0x000fe4000000005a */
[----:B------:R-:W-:Y:S01]  /*3b740*/  PRMT R21, R35, 0x5410, R94 ;  /* 0x0000541023157816 */ /* 0x000fe2000000005e */
[----:B------:R-:W-:Y:S01]  /*3b750*/  BAR.SYNC.DEFER_BLOCKING 0x0 ;  /* 0x0000000000007b1d */ /* 0x000fe20000010000 */
[----:B------:R-:W-:-:S02]  /*3b760*/  SHF.R.U32.HI R120, RZ, 0x8, R120 ;  /* 0x00000008ff787819 */ /* 0x000fc40000011678 */
[----:B------:R-:W-:Y:S02]  /*3b770*/  SHF.R.U32.HI R216, RZ, 0x8, R216 ;  /* 0x00000008ffd87819 */ /* 0x000fe400000116d8 */
[----:B------:R-:W-:Y:S02]  /*3b780*/  SHF.R.U32.HI R31, RZ, 0x8, R31 ;  /* 0x00000008ff1f7819 */ /* 0x000fe4000001161f */
[----:B------:R-:W-:Y:S02]  /*3b790*/  LOP3.LUT R120, R120, 0xffff, RZ, 0xc0, !PT ;  /* 0x0000ffff78787812 */ /* 0x000fe400078ec0ff */
[----:B------:R-:W-:Y:S02]  /*3b7a0*/  LOP3.LUT R31, R31, 0xffff, RZ, 0xc0, !PT ;  /* 0x0000ffff1f1f7812 */ /* 0x000fe400078ec0ff */
[----:B------:R-:W-:Y:S01]  /*3b7b0*/  LOP3.LUT R216, R216, 0xffff, RZ, 0xc0, !PT ;  /* 0x0000ffffd8d87812 */ /* 0x000fe200078ec0ff */
[----:B------:R-:W-:Y:S01]  /*3b7c0*/  LDS.128 R32, [R7] ;  /* 0x0000000007207984 */ /* 0x000fe20000000c00 */
[----:B------:R-:W-:-:S02]  /*3b7d0*/  F2FP.SATFINITE.E5M2.F32.PACK_AB_MERGE_C R138, R139, R138, RZ ;  /* 0x0000008a8b8a723e */ /* 0x000fc400048060ff */
[----:B------:R-:W-:Y:S02]  /*3b7e0*/  PRMT R25, R120, 0x3340, R1 ;  /* 0x0000334078197816 */ /* 0x000fe40000000001 */
[----:B------:R-:W-:Y:S02]  /*3b7f0*/  PRMT R31, R216, 0x3340, R31 ;  /* 0x00003340d81f7816 */ /* 0x000fe4000000001f */
[----:B------:R-:W-:Y:S02]  /*3b800*/  PRMT R82, R82, 0x3340, R1 ;  /* 0x0000334052527816 */ /* 0x000fe40000000001 */
[----:B------:R-:W-:Y:S02]  /*3b810*/  LOP3.LUT R138, R138, 0xffff, RZ, 0xc0, !PT ;  /* 0x0000ffff8a8a7812 */ /* 0x000fe400078ec0ff */
[----:B------:R-:W-:Y:S02]  /*3b820*/  PRMT R25, R18, 0x5410, R25 ;  /* 0x0000541012197816 */ /* 0x000fe40000000019 */
[----:B------:R-:W-:-:S02]  /*3b830*/  PRMT R82, R31, 0x5410, R82 ;  /* 0x000054101f527816 */ /* 0x000fc40000000052 */
[----:B------:R-:W-:Y:S02]  /*3b840*/  F2FP.SATFINITE.E5M2.F32.PACK_AB_MERGE_C R142, R143, R142, RZ ;  /* 0x0000008e8f8e723e */ /* 0x000fe400048060ff */
[----:B------:R-:W-:Y:S02]  /*3b850*/  PRMT R154, R138, 0x3340, R1 ;  /* 0x000033408a9a7816 */ /* 0x000fe40000000001 */
[----:B---3--:R-:W-:Y:S02]  /*3b860*/  PRMT R8, R25, 0x5210, R14 ;  /* 0x0000521019087816 */ /* 0x008fe4000000000e */
[----:B------:R-:W-:Y:S02]  /*3b870*/  PRMT R9, R80, 0x5210, R13 ;  /* 0x0000521050097816 */ /* 0x000fe4000000000d */
[----:B------:R-:W-:Y:S02]  /*3b880*/  PRMT R10, R82, 0x5210, R15 ;  /* 0x00005210520a7816 */ /* 0x000fe4000000000f */
[----:B------:R-:W-:Y:S01]  /*3b890*/  PRMT R11, R88, 0x5210, R17 ;  /* 0x00005210580b7816 */ /* 0x000fe20000000011 */
[----:B------:R-:W-:Y:S01]  /*3b8a0*/  BAR.SYNC.DEFER_BLOCKING 0x0 ;  /* 0x0000000000007b1d */ /* 0x000fe20000010000 */
[----:B------:R-:W-:-:S02]  /*3b8b0*/  LOP3.LUT R142, R142, 0xffff, RZ, 0xc0, !PT ;  /* 0x0000ffff8e8e7812 */ /* 0x000fc400078ec0ff */
[----:B------:R-:W-:Y:S02]  /*3b8c0*/  F2FP.SATFINITE.E5M2.F32.PACK_AB_MERGE_C R146, R147, R146, RZ ;  /* 0x000000929392723e */ /* 0x000fe400048060ff */
[----:B------:R-:W-:Y:S02]  /*3b8d0*/  PRMT R39, R39, 0x5410, R154 ;  /* 0x0000541027277816 */ /* 0x000fe4000000009a */
[----:B------:R-:W-:Y:S02]  /*3b8e0*/  PRMT R154, R142, 0x3340, R1 ;  /* 0x000033408e9a7816 */ /* 0x000fe40000000001 */
[----:B------:R-:W-:Y:S02]  /*3b8f0*/  LOP3.LUT R146, R146, 0xffff, RZ, 0xc0, !PT ;  /* 0x0000ffff92927812 */ /* 0x000fe400078ec0ff */
[----:B------:R-:W-:Y:S02]  /*3b900*/  F2FP.SATFINITE.E5M2.F32.PACK_AB_MERGE_C R214, R215, R214, RZ ;  /* 0x000000d6d7d6723e */ /* 0x000fe400048060ff */
[----:B------:R-:W-:-:S02]  /*3b910*/  F2FP.SATFINITE.E5M2.F32.PACK_AB_MERGE_C R140, R141, R140, RZ ;  /* 0x0000008c8d8c723e */ /* 0x000fc400048060ff */
[----:B------:R-:W-:Y:S02]  /*3b920*/  F2FP.SATFINITE.E5M2.F32.PACK_AB_MERGE_C R150, R151, R150, RZ ;  /* 0x000000969796723e */ /* 0x000fe400048060ff */
[----:B------:R-:W-:Y:S02]  /*3b930*/  PRMT R51, R51, 0x5410, R154 ;  /* 0x0000541033337816 */ /* 0x000fe4000000009a */
[----:B------:R-:W-:Y:S01]  /*3b940*/  PRMT R154, R146, 0x3340, R1 ;  /* 0x00003340929a7816 */ /* 0x000fe20000000001 */
[----:B------:R3:W-:Y:S01]  /*3b950*/  STSM.16.M88.4 [R85], R8 ;  /* 0x0000000855007844 */ /* 0x0007e20000000200 */
[----:B------:R-:W-:Y:S02]  /*3b960*/  LOP3.LUT R140, R140, 0xffff, RZ, 0xc0, !PT ;  /* 0x0000ffff8c8c7812 */ /* 0x000fe400078ec0ff */
[----:B------:R-:W-:Y:S02]  /*3b970*/  LOP3.LUT R16, R16, 0xffff, RZ, 0xc0, !PT ;  /* 0x0000ffff10107812 */ /* 0x000fe400078ec0ff */
[----:B------:R-:W-:-:S02]  /*3b980*/  LOP3.LUT R119, R214, 0xffff, RZ, 0xc0, !PT ;  /* 0x0000ffffd6777812 */ /* 0x000fc400078ec0ff */
[----:B------:R-:W-:Y:S02]  /*3b990*/  LOP3.LUT R150, R150, 0xffff, RZ, 0xc0, !PT ;  /* 0x0000ffff96967812 */ /* 0x000fe400078ec0ff */
[----:B------:R-:W-:Y:S02]  /*3b9a0*/  PRMT R41, R41, 0x5410, R152 ;  /* 0x0000541029297816 */ /* 0x000fe40000000098 */
[----:B------:R-:W-:Y:S02]  /*3b9b0*/  PRMT R65, R65, 0x5410, R154 ;  /* 0x0000541041417816 */ /* 0x000fe4000000009a */
[--C-:B------:R-:W-:Y:S02]  /*3b9c0*/  PRMT R152, R140, 0x3340, R1.reuse ;  /* 0x000033408c987816 */ /* 0x100fe40000000001 */
[----:B------:R-:W-:Y:S02]  /*3b9d0*/  PRMT R154, R150, 0x3340, R1 ;  /* 0x00003340969a7816 */ /* 0x000fe40000000001 */
[----:B------:R-:W-:-:S02]  /*3b9e0*/  PRMT R89, R16, 0x3340, R119 ;  /* 0x0000334010597816 */ /* 0x000fc40000000077 */
[----:B------:R-:W-:Y:S02]  /*3b9f0*/  SHF.R.U32.HI R140, RZ, 0x8, R140 ;  /* 0x00000008ff8c7819 */ /* 0x000fe4000001168c */
[----:B------:R-:W-:Y:S02]  /*3ba00*/  SHF.R.U32.HI R16, RZ, 0x8, R16 ;  /* 0x00000008ff107819 */ /* 0x000fe40000011610 */
[----:B------:R-:W-:Y:S02]  /*3ba10*/  SHF.R.U32.HI R119, RZ, 0x8, R119 ;  /* 0x00000008ff777819 */ /* 0x000fe40000011677 */
[----:B------:R-:W-:Y:S02]  /*3ba20*/  SHF.R.U32.HI R150, RZ, 0x8, R150 ;  /* 0x00000008ff967819 */ /* 0x000fe40000011696 */
[----:B------:R-:W-:Y:S02]  /*3ba30*/  LOP3.LUT R140, R140, 0xffff, RZ, 0xc0, !PT ;  /* 0x0000ffff8c8c7812 */ /* 0x000fe400078ec0ff */
[----:B------:R-:W-:-:S02]  /*3ba40*/  LOP3.LUT R119, R119, 0xffff, RZ, 0xc0, !PT ;  /* 0x0000ffff77777812 */ /* 0x000fc400078ec0ff */
[----:B------:R-:W-:Y:S02]  /*3ba50*/  LOP3.LUT R16, R16, 0xffff, RZ, 0xc0, !PT ;  /* 0x0000ffff10107812 */ /* 0x000fe400078ec0ff */
[----:B------:R-:W-:Y:S02]  /*3ba60*/  LOP3.LUT R150, R150, 0xffff, RZ, 0xc0, !PT ;  /* 0x0000ffff96967812 */ /* 0x000fe400078ec0ff */
[----:B------:R-:W-:Y:S02]  /*3ba70*/  PRMT R12, R140, 0x3340, R1 ;  /* 0x000033408c0c7816 */ /* 0x000fe40000000001 */
[----:B------:R-:W-:Y:S02]  /*3ba80*/  PRMT R16, R16, 0x3340, R119 ;  /* 0x0000334010107816 */ /* 0x000fe40000000077 */
[----:B------:R-:W-:Y:S02]  /*3ba90*/  PRMT R137, R150, 0x3340, R1 ;  /* 0x0000334096897816 */ /* 0x000fe40000000001 */
[----:B------:R-:W-:-:S02]  /*3baa0*/  LOP3.LUT R60, R60, 0xffff, RZ, 0xc0, !PT ;  /* 0x0000ffff3c3c7812 */ /* 0x000fc400078ec0ff */
[----:B------:R-:W-:Y:S02]  /*3bab0*/  PRMT R129, R129, 0x5410, R12 ;  /* 0x0000541081817816 */ /* 0x000fe4000000000c */
[----:B------:R-:W-:Y:S02]  /*3bac0*/  PRMT R137, R16, 0x5410, R137 ;  /* 0x0000541010897816 */ /* 0x000fe40000000089 */
[----:B------:R-:W-:Y:S02]  /*3bad0*/  LOP3.LUT R82, R28, 0xffff, RZ, 0xc0, !PT ;  /* 0x0000ffff1c527812 */ /* 0x000fe400078ec0ff */
[----:B------:R-:W-:Y:S02]  /*3bae0*/  LOP3.LUT R16, R30, 0xffff, RZ, 0xc0, !PT ;  /* 0x0000ffff1e107812 */ /* 0x000fe400078ec0ff */
[----:B------:R-:W-:Y:S01]  /*3baf0*/  PRMT R12, R29, 0x4210, R60 ;  /* 0x000042101d0c7816 */ /* 0x000fe2000000003c */
[----:B------:R-:W-:Y:S01]  /*3bb00*/  BAR.SYNC.DEFER_BLOCKING 0x0 ;  /* 0x0000000000007b1d */ /* 0x000fe20000010000 */
[----:B------:R-:W-:-:S02]  /*3bb10*/  LOP3.LUT R62, R62, 0xffff, RZ, 0xc0, !PT ;  /* 0x0000ffff3e3e7812 */ /* 0x000fc400078ec0ff */
[----:B------:R-:W-:-:S03]  /*3bb20*/  PRMT R14, R45, 0x4210, R82 ;  /* 0x000042102d0e7816 */ /* 0x000fc60000000052 */
[----:B------:R-:W0:Y:S01]  /*3bb30*/  LDS.128 R28, [R7] ;  /* 0x00000000071c7984 */ /* 0x000e220000000c00 */
[----:B------:R-:W-:Y:S01]  /*3bb40*/  PRMT R13, R27, 0x4210, R62 ;  /* 0x000042101b0d7816 */ /* 0x000fe2000000003e */
[----:B------:R-:W-:Y:S01]  /*3bb50*/  BAR.SYNC.DEFER_BLOCKING 0x0 ;  /* 0x0000000000007b1d */ /* 0x000fe20000010000 */
[----:B------:R-:W-:-:S05]  /*3bb60*/  PRMT R15, R43, 0x4210, R16 ;  /* 0x000042102b0f7816 */ /* 0x000fca0000000010 */
[----:B------:R-:W-:Y:S02]  /*3bb70*/  STSM.16.M88.4 [R85], R12 ;  /* 0x0000000c55007844 */ /* 0x000fe40000000200 */
[----:B------:R-:W-:Y:S01]  /*3bb80*/  BAR.SYNC.DEFER_BLOCKING 0x0 ;  /* 0x0000000000007b1d */ /* 0x000fe20000010000 */
[----:B------:R-:W-:Y:S02]  /*3bb90*/  SHF.R.U32.HI R3, RZ, 0x8, R3 ;  /* 0x00000008ff037819 */ /* 0x000fe40000011603 */
[----:B------:R-:W-:Y:S02]  /*3bba0*/  SHF.R.U32.HI R190, RZ, 0x8, R190 ;  /* 0x00000008ffbe7819 */ /* 0x000fe400000116be */
[----:B------:R-:W-:Y:S02]  /*3bbb0*/  SHF.R.U32.HI R126, RZ, 0x8, R126 ;  /* 0x00000008ff7e7819 */ /* 0x000fe4000001167e */
[----:B------:R-:W-:Y:S02]  /*3bbc0*/  SHF.R.U32.HI R220, RZ, 0x8, R220 ;  /* 0x00000008ffdc7819 */ /* 0x000fe400000116dc */
[----:B------:R-:W-:-:S02]  /*3bbd0*/  SHF.R.U32.HI R47, RZ, 0x8, R47 ;  /* 0x00000008ff2f7819 */ /* 0x000fc4000001162f */
[----:B------:R-:W-:Y:S02]  /*3bbe0*/  SHF.R.U32.HI R92, RZ, 0x8, R92 ;  /* 0x00000008ff5c7819 */ /* 0x000fe4000001165c */
[----:B------:R-:W-:Y:S02]  /*3bbf0*/  SHF.R.U32.HI R128, RZ, 0x8, R128 ;  /* 0x00000008ff807819 */ /* 0x000fe40000011680 */
[----:B------:R-:W-:Y:S02]  /*3bc00*/  SHF.R.U32.HI R132, RZ, 0x8, R132 ;  /* 0x00000008ff847819 */ /* 0x000fe40000011684 */
[----:B------:R-:W-:Y:S01]  /*3bc10*/  SHF.R.U32.HI R102, RZ, 0x8, R102 ;  /* 0x00000008ff667819 */ /* 0x000fe20000011666 */
[----:B------:R-:W1:Y:S01]  /*3bc20*/  LDS.128 R24, [R7] ;  /* 0x0000000007187984 */ /* 0x000e620000000c00 */
[----:B------:R-:W-:Y:S02]  /*3bc30*/  LOP3.LUT R190, R190, 0xffff, RZ, 0xc0, !PT ;  /* 0x0000ffffbebe7812 */ /* 0x000fe400078ec0ff */
        /* <DEDUP_REMOVED lines=8> */
[----:B------:R-:W-:Y:S02]  /*3bcc0*/  PRMT R3, R3, 0x3340, R190 ;  /* 0x0000334003037816 */ /* 0x000fe400000000be */
[----:B------:R-:W-:Y:S02]  /*3bcd0*/  PRMT R120, R120, 0x3340, R1 ;  /* 0x0000334078787816 */ /* 0x000fe40000000001 */
[----:B------:R-:W-:Y:S02]  /*3bce0*/  PRMT R47, R220, 0x3340, R47 ;  /* 0x00003340dc2f7816 */ /* 0x000fe4000000002f */
[--C-:B------:R-:W-:Y:S02]  /*3bcf0*/  PRMT R92, R92, 0x3340, R1.reuse ;  /* 0x000033405c5c7816 */ /* 0x100fe40000000001 */
[----:B------:R-:W-:-:S02]  /*3bd00*/  PRMT R122, R122, 0x3340, R1 ;  /* 0x000033407a7a7816 */ /* 0x000fc40000000001 */
[--C-:B------:R-:W-:Y:S02]  /*3bd10*/  PRMT R126, R126, 0x3340, R1.reuse ;  /* 0x000033407e7e7816 */ /* 0x100fe40000000001 */
[----:B------:R-:W-:Y:S02]  /*3bd20*/  PRMT R102, R102, 0x3340, R1 ;  /* 0x0000334066667816 */ /* 0x000fe40000000001 */
[----:B------:R-:W-:Y:S02]  /*3bd30*/  PRMT R3, R3, 0x5410, R120 ;  /* 0x0000541003037816 */ /* 0x000fe40000000078 */
[----:B------:R-:W-:Y:S02]  /*3bd40*/  PRMT R47, R47, 0x5410, R92 ;  /* 0x000054102f2f7816 */ /* 0x000fe4000000005c */
[----:B------:R-:W-:Y:S02]  /*3bd50*/  PRMT R122, R59, 0x5410, R122 ;  /* 0x000054103b7a7816 */ /* 0x000fe4000000007a */
[----:B------:R-:W-:-:S02]  /*3bd60*/  PRMT R126, R81, 0x5410, R126 ;  /* 0x00005410517e7816 */ /* 0x000fc4000000007e */
[----:B------:R-:W-:Y:S02]  /*3bd70*/  PRMT R59, R83, 0x5410, R102 ;  /* 0x00005410533b7816 */ /* 0x000fe40000000066 */
[----:B------:R-:W-:Y:S02]  /*3bd80*/  PRMT R80, R5, 0x5210, R60 ;  /* 0x0000521005507816 */ /* 0x000fe4000000003c */
[----:B------:R-:W-:Y:S02]  /*3bd90*/  PRMT R81, R3, 0x5210, R62 ;  /* 0x0000521003517816 */ /* 0x000fe4000000003e */
[----:B------:R-:W-:Y:S02]  /*3bda0*/  PRMT R82, R47, 0x5210, R82 ;  /* 0x000052102f527816 */ /* 0x000fe40000000052 */
[----:B------:R-:W-:Y:S01]  /*3bdb0*/  PRMT R83, R21, 0x5210, R16 ;  /* 0x0000521015537816 */ /* 0x000fe20000000010 */
[----:B------:R-:W-:Y:S06]  /*3bdc0*/  BAR.SYNC.DEFER_BLOCKING 0x0 ;  /* 0x0000000000007b1d */ /* 0x000fec0000010000 */
[----:B------:R-:W-:Y:S02]  /*3bdd0*/  STSM.16.M88.4 [R85], R80 ;  /* 0x0000005055007844 */ /* 0x000fe40000000200 */
[----:B------:R-:W-:Y:S01]  /*3bde0*/  BAR.SYNC.DEFER_BLOCKING 0x0 ;  /* 0x0000000000007b1d */ /* 0x000fe20000010000 */
[----:B------:R-:W-:-:S02]  /*3bdf0*/  SHF.R.U32.HI R138, RZ, 0x8, R138 ;  /* 0x00000008ff8a7819 */ /* 0x000fc4000001168a */
[----:B------:R-:W-:Y:S02]  /*3be00*/  SHF.R.U32.HI R238, RZ, 0x8, R238 ;  /* 0x00000008ffee7819 */ /* 0x000fe400000116ee */
[----:B------:R-:W-:Y:S02]  /*3be10*/  SHF.R.U32.HI R117, RZ, 0x8, R117 ;  /* 0x00000008ff757819 */ /* 0x000fe40000011675 */
[----:B------:R-:W-:Y:S02]  /*3be20*/  LOP3.LUT R132, R138, 0xffff, RZ, 0xc0, !PT ;  /* 0x0000ffff8a847812 */ /* 0x000fe400078ec0ff */
[----:B------:R-:W-:Y:S02]  /*3be30*/  LOP3.LUT R117, R117, 0xffff, RZ, 0xc0, !PT ;  /* 0x0000ffff75757812 */ /* 0x000fe400078ec0ff */
[----:B------:R-:W-:Y:S02]  /*3be40*/  LOP3.LUT R238, R238, 0xffff, RZ, 0xc0, !PT ;  /* 0x0000ffffeeee7812 */ /* 0x000fe400078ec0ff */
[----:B------:R-:W-:Y:S01]  /*3be50*/  PRMT R132, R132, 0x3340, R1 ;  /* 0x0000334084847816 */ /* 0x000fe20000000001 */
[----:B------:R-:W4:Y:S01]  /*3be60*/  LDS.128 R12, [R7] ;  /* 0x00000000070c7984 */ /* 0x000f220000000c00 */
[----:B------:R-:W-:-:S02]  /*3be70*/  PRMT R238, R238, 0x3340, R117 ;  /* 0x00003340eeee7816 */ /* 0x000fc40000000075 */
[----:B------:R-:W-:Y:S02]  /*3be80*/  PRMT R117, R101, 0x5410, R132 ;  /* 0x0000541065757816 */ /* 0x000fe40000000084 */
[----:B------:R-:W-:Y:S02]  /*3be90*/  LOP3.LUT R3, R64, 0xffff, RZ, 0xc0, !PT ;  /* 0x0000ffff40037812 */ /* 0x000fe400078ec0ff */
[----:B------:R-:W-:Y:S02]  /*3bea0*/  LOP3.LUT R101, R66, 0xffff, RZ, 0xc0, !PT ;  /* 0x0000ffff42657812 */ /* 0x000fe400078ec0ff */
[----:B------:R-:W-:Y:S01]  /*3beb0*/  LOP3.LUT R102, R19, 0xffff, RZ, 0xc0, !PT ;  /* 0x0000ffff13667812 */ /* 0x000fe200078ec0ff */
[----:B------:R-:W-:Y:S01]  /*3bec0*/  BAR.SYNC.DEFER_BLOCKING 0x0 ;  /* 0x0000000000007b1d */ /* 0x000fe20000010000 */
[----:B------:R-:W-:Y:S02]  /*3bed0*/  LOP3.LUT R20, R20, 0xffff, RZ, 0xc0, !PT ;  /* 0x0000ffff14147812 */ /* 0x000fe400078ec0ff */
[----:B---3--:R-:W-:-:S02]  /*3bee0*/  PRMT R8, R2, 0x4210, R3 ;  /* 0x0000421002087816 */ /* 0x008fc40000000003 */
[----:B------:R-:W-:Y:S02]  /*3bef0*/  PRMT R9, R0, 0x4210, R101 ;  /* 0x0000421000097816 */ /* 0x000fe40000000065 */
[----:B------:R-:W-:Y:S02]  /*3bf00*/  PRMT R10, R49, 0x4210, R102 ;  /* 0x00004210310a7816 */ /* 0x000fe40000000066 */
[----:B------:R-:W-:-:S05]  /*3bf10*/  PRMT R11, R53, 0x4210, R20 ;  /* 0x00004210350b7816 */ /* 0x000fca0000000014 */
[----:B------:R-:W-:Y:S01]  /*3bf20*/  STSM.16.M88.4 [R85], R8 ;  /* 0x0000000855007844 */ /* 0x000fe20000000200 */
        /* <DEDUP_REMOVED lines=10> */
[----:B------:R-:W-:Y:S01]  /*3bfd0*/  LDS.128 R16, [R7] ;  /* 0x0000000007107984 */ /* 0x000fe20000000c00 */
        /* <DEDUP_REMOVED lines=23> */
[----:B------:R-:W-:Y:S01]  /*3c150*/  PRMT R103, R69, 0x5210, R20 ;  /* 0x0000521045677816 */ /* 0x000fe20000000014 */
[----:B------:R-:W-:Y:S01]  /*3c160*/  BAR.SYNC.DEFER_BLOCKING 0x0 ;  /* 0x0000000000007b1d */ /* 0x000fe20000010000 */
[----:B------:R-:W-:Y:S02]  /*3c170*/  SHF.R.U32.HI R116, RZ, 0x8, R116 ;  /* 0x00000008ff747819 */ /* 0x000fe40000011674 */
[----:B------:R-:W-:-:S02]  /*3c180*/  SHF.R.U32.HI R127, RZ, 0x8, R127 ;  /* 0x00000008ff7f7819 */ /* 0x000fc4000001167f */
[----:B------:R-:W-:Y:S02]  /*3c190*/  SHF.R.U32.HI R246, RZ, 0x8, R246 ;  /* 0x00000008fff67819 */ /* 0x000fe400000116f6 */
[----:B------:R-:W-:Y:S01]  /*3c1a0*/  LOP3.LUT R116, R116, 0xffff, RZ, 0xc0, !PT ;  /* 0x0000ffff74747812 */ /* 0x000fe200078ec0ff */
[----:B------:R-:W-:Y:S01]  /*3c1b0*/  STSM.16.M88.4 [R85], R100 ;  /* 0x0000006455007844 */ /* 0x000fe20000000200 */
[----:B------:R-:W-:Y:S02]  /*3c1c0*/  LOP3.LUT R127, R127, 0xffff, RZ, 0xc0, !PT ;  /* 0x0000ffff7f7f7812 */ /* 0x000fe400078ec0ff */
[----:B------:R-:W-:Y:S02]  /*3c1d0*/  LOP3.LUT R246, R246, 0xffff, RZ, 0xc0, !PT ;  /* 0x0000fffff6f67812 */ /* 0x000fe400078ec0ff */
[----:B------:R-:W-:Y:S02]  /*3c1e0*/  PRMT R23, R116, 0x3340, R1 ;  /* 0x0000334074177816 */ /* 0x000fe40000000001 */
[----:B------:R-:W-:-:S02]  /*3c1f0*/  PRMT R246, R246, 0x3340, R127 ;  /* 0x00003340f6f67816 */ /* 0x000fc4000000007f */
[----:B------:R-:W-:Y:S01]  /*3c200*/  PRMT R127, R136, 0x5410, R23 ;  /* 0x00005410887f7816 */ /* 0x000fe20000000017 */
[----:B------:R-:W-:Y:S01]  /*3c210*/  BAR.SYNC.DEFER_BLOCKING 0x0 ;  /* 0x0000000000007b1d */ /* 0x000fe20000010000 */
[----:B------:R-:W-:Y:S02]  /*3c220*/  SHF.R.U32.HI R71, RZ, 0x8, R71 ;  /* 0x00000008ff477819 */ /* 0x000fe40000011647 */
[----:B------:R-:W-:Y:S02]  /*3c230*/  SHF.R.U32.HI R198, RZ, 0x8, R198 ;  /* 0x00000008ffc67819 */ /* 0x000fe400000116c6 */
[----:B------:R-:W-:-:S03]  /*3c240*/  SHF.R.U32.HI R134, RZ, 0x8, R134 ;  /* 0x00000008ff867819 */ /* 0x000fc60000011686 */
[----:B------:R-:W2:Y:S01]  /*3c250*/  LDC R136, c[0x0][0x248] ;  /* 0x00009200ff887b82 */ /* 0x000ea20000000800 */
[----:B------:R-:W-:Y:S02]  /*3c260*/  LOP3.LUT R198, R198, 0xffff, RZ, 0xc0, !PT ;  /* 0x0000ffffc6c67812 */ /* 0x000fe400078ec0ff */
[----:B------:R-:W-:Y:S02]  /*3c270*/  LOP3.LUT R71, R71, 0xffff, RZ, 0xc0, !PT ;  /* 0x0000ffff47477812 */ /* 0x000fe400078ec0ff */
[----:B------:R-:W-:Y:S02]  /*3c280*/  LOP3.LUT R128, R134, 0xffff, RZ, 0xc0, !PT ;  /* 0x0000ffff86807812 */ /* 0x000fe400078ec0ff */
[--C-:B------:R-:W-:Y:S01]  /*3c290*/  PRMT R130, R130, 0x3340, R1.reuse ;  /* 0x0000334082827816 */ /* 0x100fe20000000001 */
[----:B------:R-:W3:Y:S01]  /*3c2a0*/  LDS.128 R20, [R7] ;  /* 0x0000000007147984 */ /* 0x000ee20000000c00 */
[----:B------:R-:W-:Y:S02]  /*3c2b0*/  PRMT R71, R71, 0x3340, R198 ;  /* 0x0000334047477816 */ /* 0x000fe400000000c6 */
[----:B------:R-:W-:-:S02]  /*3c2c0*/  PRMT R128, R128, 0x3340, R1 ;  /* 0x0000334080807816 */ /* 0x000fc40000000001 */
[----:B------:R-:W-:Y:S02]  /*3c2d0*/  PRMT R113, R105, 0x5410, R130 ;  /* 0x0000541069717816 */ /* 0x000fe40000000082 */
[----:B------:R-:W-:Y:S02]  /*3c2e0*/  LOP3.LUT R3, R68, 0xffff, RZ, 0xc0, !PT ;  /* 0x0000ffff44037812 */ /* 0x000fe400078ec0ff */
[----:B------:R-:W-:Y:S02]  /*3c2f0*/  LOP3.LUT R105, R70, 0xffff, RZ, 0xc0, !PT ;  /* 0x0000ffff46697812 */ /* 0x000fe400078ec0ff */
[----:B------:R-:W-:Y:S02]  /*3c300*/  LOP3.LUT R36, R36, 0xffff, RZ, 0xc0, !PT ;  /* 0x0000ffff24247812 */ /* 0x000fe400078ec0ff */
[----:B------:R-:W-:Y:S02]  /*3c310*/  LOP3.LUT R38, R38, 0xffff, RZ, 0xc0, !PT ;  /* 0x0000ffff26267812 */ /* 0x000fe400078ec0ff */
[----:B------:R-:W-:-:S02]  /*3c320*/  PRMT R128, R71, 0x5410, R128 ;  /* 0x0000541047807816 */ /* 0x000fc40000000080 */
[----:B------:R-:W-:Y:S02]  /*3c330*/  PRMT R68, R6, 0x4210, R3 ;  /* 0x0000421006447816 */ /* 0x000fe40000000003 */
[----:B------:R-:W-:Y:S02]  /*3c340*/  PRMT R69, R4, 0x4210, R105 ;  /* 0x0000421004457816 */ /* 0x000fe40000000069 */
[----:B------:R-:W-:Y:S02]  /*3c350*/  PRMT R70, R67, 0x4210, R36 ;  /* 0x0000421043467816 */ /* 0x000fe40000000024 */
[----:B------:R-:W-:Y:S01]  /*3c360*/  PRMT R71, R61, 0x4210, R38 ;  /* 0x000042103d477816 */ /* 0x000fe20000000026 */
[----:B------:R-:W-:Y:S06]  /*3c370*/  BAR.SYNC.DEFER_BLOCKING 0x0 ;  /* 0x0000000000007b1d */ /* 0x000fec0000010000 */
[----:B------:R0:W-:Y:S02]  /*3c380*/  STSM.16.M88.4 [R85], R68 ;  /* 0x0000004455007844 */ /* 0x0001e40000000200 */
[----:B------:R-:W-:Y:S01]  /*3c390*/  BAR.SYNC.DEFER_BLOCKING 0x0 ;  /* 0x0000000000007b1d */ /* 0x000fe20000010000 */
[----:B------:R-:W-:-:S02]  /*3c3a0*/  SHF.R.U32.HI R232, RZ, 0x8, R232 ;  /* 0x00000008ffe87819 */ /* 0x000fc400000116e8 */
[----:B------:R-:W-:Y:S02]  /*3c3b0*/  SHF.R.U32.HI R109, RZ, 0x8, R109 ;  /* 0x00000008ff6d7819 */ /* 0x000fe4000001166d */
[----:B------:R-:W-:Y:S02]  /*3c3c0*/  SHF.R.U32.HI R104, RZ, 0x8, R104 ;  /* 0x00000008ff687819 */ /* 0x000fe40000011668 */
[----:B------:R-:W-:Y:S02]  /*3c3d0*/  SHF.R.U32.HI R142, RZ, 0x8, R142 ;  /* 0x00000008ff8e7819 */ /* 0x000fe4000001168e */
[----:B------:R-:W-:Y:S02]  /*3c3e0*/  LOP3.LUT R109, R109, 0xffff, RZ, 0xc0, !PT ;  /* 0x0000ffff6d6d7812 */ /* 0x000fe400078ec0ff */
[----:B------:R-:W-:Y:S02]  /*3c3f0*/  LOP3.LUT R232, R232, 0xffff, RZ, 0xc0, !PT ;  /* 0x0000ffffe8e87812 */ /* 0x000fe400078ec0ff */
[----:B------:R-:W-:Y:S01]  /*3c400*/  LOP3.LUT R104, R104, 0xffff, RZ, 0xc0, !PT ;  /* 0x0000ffff68687812 */ /* 0x000fe200078ec0ff */
[----:B------:R-:W2:Y:S01]  /*3c410*/  LDS.128 R8, [R7] ;  /* 0x0000000007087984 */ /* 0x000ea20000000c00 */
[----:B------:R-:W-:-:S02]  /*3c420*/  LOP3.LUT R134, R142, 0xffff, RZ, 0xc0, !PT ;  /* 0x0000ffff8e867812 */ /* 0x000fc400078ec0ff */
[----:B------:R-:W-:Y:S02]  /*3c430*/  PRMT R109, R232, 0x3340, R109 ;  /* 0x00003340e86d7816 */ /* 0x000fe4000000006d */
[--C-:B------:R-:W-:Y:S02]  /*3c440*/  PRMT R104, R104, 0x3340, R1.reuse ;  /* 0x0000334068687816 */ /* 0x100fe40000000001 */
        /* <DEDUP_REMOVED lines=8> */
[----:B------:R-:W-:Y:S06]  /*3c4d0*/  BAR.SYNC.DEFER_BLOCKING 0x0 ;  /* 0x0000000000007b1d */ /* 0x000fec0000010000 */
[----:B------:R-:W-:Y:S02]  /*3c4e0*/  STSM.16.M88.4 [R85], R104 ;  /* 0x0000006855007844 */ /* 0x000fe40000000200 */
[----:B------:R-:W-:Y:S01]  /*3c4f0*/  BAR.SYNC.DEFER_BLOCKING 0x0 ;  /* 0x0000000000007b1d */ /* 0x000fe20000010000 */
[----:B------:R-:W-:-:S02]  /*3c500*/  LOP3.LUT R74, R74, 0xffff, RZ, 0xc0, !PT ;  /* 0x0000ffff4a4a7812 */ /* 0x000fc400078ec0ff */
[----:B------:R-:W-:Y:S02]  /*3c510*/  LOP3.LUT R72, R72, 0xffff, RZ, 0xc0, !PT ;  /* 0x0000ffff48487812 */ /* 0x000fe400078ec0ff */
[----:B------:R-:W-:Y:S02]  /*3c520*/  LOP3.LUT R0, R40, 0xffff, RZ, 0xc0, !PT ;  /* 0x0000ffff28007812 */ /* 0x000fe400078ec0ff */
[----:B------:R-:W-:Y:S01]  /*3c530*/  LOP3.LUT R2, R42, 0xffff, RZ, 0xc0, !PT ;  /* 0x0000ffff2a027812 */ /* 0x000fe200078ec0ff */
[----:B------:R-:W2:Y:S01]  /*3c540*/  LDS.128 R80, [R7] ;  /* 0x0000000007507984 */ /* 0x000ea20000000c00 */
[----:B------:R-:W-:Y:S02]  /*3c550*/  PRMT R37, R39, 0x4210, R74 ;  /* 0x0000421027257816 */ /* 0x000fe4000000004a */
[----:B------:R-:W-:Y:S02]  /*3c560*/  PRMT R36, R41, 0x4210, R72 ;  /* 0x0000421029247816 */ /* 0x000fe40000000048 */
[----:B------:R-:W-:-:S02]  /*3c570*/  PRMT R38, R73, 0x4210, R0 ;  /* 0x0000421049267816 */ /* 0x000fc40000000000 */
[----:B------:R-:W-:Y:S01]  /*3c580*/  PRMT R39, R75, 0x4210, R2 ;  /* 0x000042104b277816 */ /* 0x000fe20000000002 */
[----:B------:R-:W-:Y:S01]  /*3c590*/  BAR.SYNC.DEFER_BLOCKING 0x0 ;  /* 0x0000000000007b1d */ /* 0x000fe20000010000 */
[----:B------:R-:W-:-:S05]  /*3c5a0*/  LOP3.LUT R44, R44, 0xffff, RZ, 0xc0, !PT ;  /* 0x0000ffff2c2c7812 */ /* 0x000fca00078ec0ff */
[----:B------:R1:W-:Y:S01]  /*3c5b0*/  STSM.16.M88.4 [R85], R36 ;  /* 0x0000002455007844 */ /* 0x0003e20000000200 */
[----:B------:R-:W-:Y:S02]  /*3c5c0*/  PRMT R42, R109, 0x5210, R0 ;  /* 0x000052106d2a7816 */ /* 0x000fe40000000000 */
[----:B------:R-:W-:Y:S02]  /*3c5d0*/  PRMT R43, R111, 0x5210, R2 ;  /* 0x000052106f2b7816 */ /* 0x000fe40000000002 */
[----:B------:R-:W-:Y:S02]  /*3c5e0*/  LOP3.LUT R0, R76, 0xffff, RZ, 0xc0, !PT ;  /* 0x0000ffff4c007812 */ /* 0x000fe400078ec0ff */
[----:B------:R-:W-:Y:S02]  /*3c5f0*/  LOP3.LUT R2, R78, 0xffff, RZ, 0xc0, !PT ;  /* 0x0000ffff4e027812 */ /* 0x000fe400078ec0ff */
[----:B0-----:R-:W-:Y:S01]  /*3c600*/  PRMT R70, R79, 0x4210, R44 ;  /* 0x000042104f467816 */ /* 0x001fe2000000002c */
[----:B------:R-:W-:Y:S01]  /*3c610*/  BAR.SYNC.DEFER_BLOCKING 0x0 ;  /* 0x0000000000007b1d */ /* 0x000fe20000010000 */
[----:B------:R-:W-:-:S02]  /*3c620*/  PRMT R40, R113, 0x5210, R72 ;  /* 0x0000521071287816 */ /* 0x000fc40000000048 */
[----:B------:R-:W-:Y:S02]  /*3c630*/  PRMT R41, R117, 0x5210, R74 ;  /* 0x0000521075297816 */ /* 0x000fe4000000004a */
[----:B------:R-:W-:-:S03]  /*3c640*/  PRMT R55, R55, 0x5410, R152 ;  /* 0x0000541037377816 */ /* 0x000fc60000000098 */
[----:B------:R-:W0:Y:S01]  /*3c650*/  LDC.64 R116, c[0x0][0x228] ;  /* 0x00008a00ff747b82 */ /* 0x000e220000000a00 */
[----:B------:R-:W-:Y:S07]  /*3c660*/  LDS.128 R76, [R7] ;  /* 0x00000000074c7984 */ /* 0x000fee0000000c00 */
[----:B------:R-:W-:Y:S06]  /*3c670*/  BAR.SYNC.DEFER_BLOCKING 0x0 ;  /* 0x0000000000007b1d */ /* 0x000fec0000010000 */
[----:B------:R4:W-:Y:S02]  /*3c680*/  STSM.16.M88.4 [R85], R40 ;  /* 0x0000002855007844 */ /* 0x0009e40000000200 */
[----:B------:R-:W-:Y:S01]  /*3c690*/  BAR.SYNC.DEFER_BLOCKING 0x0 ;  /* 0x0000000000007b1d */ /* 0x000fe20000010000 */
[----:B------:R-:W-:-:S02]  /*3c6a0*/  LOP3.LUT R46, R46, 0xffff, RZ, 0xc0, !PT ;  /* 0x0000ffff2e2e7812 */ /* 0x000fc400078ec0ff */
[----:B------:R-:W-:-:S03]  /*3c6b0*/  PRMT R68, R55, 0x4210, R0 ;  /* 0x0000421037447816 */ /* 0x000fc60000000000 */
[----:B------:R-:W0:Y:S01]  /*3c6c0*/  LDS.128 R72, [R7] ;  /* 0x0000000007487984 */ /* 0x000e220000000c00 */
[----:B------:R-:W-:Y:S02]  /*3c6d0*/  PRMT R69, R51, 0x4210, R2 ;  /* 0x0000421033457816 */ /* 0x000fe40000000002 */
[----:B------:R-:W-:Y:S01]  /*3c6e0*/  PRMT R71, R91, 0x4210, R46 ;  /* 0x000042105b477816 */ /* 0x000fe2000000002e */
[----:B------:R-:W-:Y:S01]  /*3c6f0*/  BAR.SYNC.DEFER_BLOCKING 0x0 ;  /* 0x0000000000007b1d */ /* 0x000fe20000010000 */
[----:B-1----:R-:W-:Y:S02]  /*3c700*/  PRMT R36, R129, 0x5210, R0 ;  /* 0x0000521081247816 */ /* 0x002fe40000000000 */
[----:B------:R-:W-:Y:S02]  /*3c710*/  LOP3.LUT R0, R57, 0xffff, RZ, 0xc0, !PT ;  /* 0x0000ffff39007812 */ /* 0x000fe400078ec0ff */
[----:B------:R-:W-:-:S03]  /*3c720*/  SHF.R.U32.HI R236, RZ, 0x8, R236 ;  /* 0x00000008ffec7819 */ /* 0x000fc600000116ec */
[----:B------:R-:W1:Y:S01]  /*3c730*/  LDC.64 R128, c[0x0][0x228] ;  /* 0x00008a00ff807b82 */ /* 0x000e620000000a00 */
[----:B------:R-:W-:Y:S07]  /*3c740*/  STSM.16.M88.4 [R85], R68 ;  /* 0x0000004455007844 */ /* 0x000fee0000000200 */
[----:B------:R-:W-:Y:S01]  /*3c750*/  BAR.SYNC.DEFER_BLOCKING 0x0 ;  /* 0x0000000000007b1d */ /* 0x000fe20000010000 */
[----:B----4-:R-:W-:Y:S02]  /*3c760*/  PRMT R41, R65, 0x4210, R0 ;  /* 0x0000421041297816 */ /* 0x010fe40000000000 */
[----:B------:R-:W-:-:S02]  /*3c770*/  SHF.R.U32.HI R115, RZ, 0x8, R115 ;  /* 0x00000008ff737819 */ /* 0x000fc40000011673 */
[----:B------:R-:W-:Y:S02]  /*3c780*/  SHF.R.U32.HI R108, RZ, 0x8, R108 ;  /* 0x00000008ff6c7819 */ /* 0x000fe4000001166c */
[----:B------:R-:W-:Y:S02]  /*3c790*/  LOP3.LUT R115, R115, 0xffff, RZ, 0xc0, !PT ;  /* 0x0000ffff73737812 */ /* 0x000fe400078ec0ff */
[----:B------:R-:W-:Y:S02]  /*3c7a0*/  LOP3.LUT R236, R236, 0xffff, RZ, 0xc0, !PT ;  /* 0x0000ffffecec7812 */ /* 0x000fe400078ec0ff */
[----:B------:R-:W-:Y:S01]  /*3c7b0*/  LOP3.LUT R108, R108, 0xffff, RZ, 0xc0, !PT ;  /* 0x0000ffff6c6c7812 */ /* 0x000fe200078ec0ff */
[----:B------:R-:W4:Y:S01]  /*3c7c0*/  LDS.128 R64, [R7] ;  /* 0x0000000007407984 */ /* 0x000f220000000c00 */
        /* <DEDUP_REMOVED lines=8> */
[----:B------:R3:W-:Y:S02]  /*3c850*/  STSM.16.M88.4 [R85], R36 ;  /* 0x0000002455007844 */ /* 0x0007e40000000200 */
[----:B------:R-:W-:Y:S01]  /*3c860*/  BAR.SYNC.DEFER_BLOCKING 0x0 ;  /* 0x0000000000007b1d */ /* 0x000fe20000010000 */
[----:B------:R-:W-:-:S04]  /*3c870*/  F2FP.SATFINITE.E5M2.F32.PACK_AB_MERGE_C R144, R145, R144, RZ ;  /* 0x000000909190723e */ /* 0x000fc800048060ff */
[----:B------:R-:W-:-:S04]  /*3c880*/  LOP3.LUT R144, R144, 0xffff, RZ, 0xc0, !PT ;  /* 0x0000ffff90907812 */ /* 0x000fc800078ec0ff */
[----:B------:R-:W-:Y:S01]  /*3c890*/  PRMT R152, R144, 0x3340, R1 ;  /* 0x0000334090987816 */ /* 0x000fe20000000001 */
[----:B------:R-:W1:Y:S03]  /*3c8a0*/  LDS.128 R68, [R7] ;  /* 0x0000000007447984 */ /* 0x000e660000000c00 */
[----:B------:R-:W-:Y:S02]  /*3c8b0*/  PRMT R63, R63, 0x5410, R152 ;  /* 0x000054103f3f7816 */ /* 0x000fe40000000098 */
[----:B------:R-:W-:Y:S02]  /*3c8c0*/  LOP3.LUT R56, R56, 0xffff, RZ, 0xc0, !PT ;  /* 0x0000ffff38387812 */ /* 0x000fe400078ec0ff */
[----:B------:R-:W-:Y:S02]  /*3c8d0*/  LOP3.LUT R48, R48, 0xffff, RZ, 0xc0, !PT ;  /* 0x0000ffff30307812 */ /* 0x000fe400078ec0ff */
[----:B------:R-:W-:-:S02]  /*3c8e0*/  LOP3.LUT R50, R50, 0xffff, RZ, 0xc0, !PT ;  /* 0x0000ffff32327812 */ /* 0x000fc400078ec0ff */
[----:B------:R-:W-:Y:S01]  /*3c8f0*/  PRMT R40, R63, 0x4210, R56 ;  /* 0x000042103f287816 */ /* 0x000fe20000000038 */
[----:B------:R-:W-:Y:S01]  /*3c900*/  BAR.SYNC.DEFER_BLOCKING 0x0 ;  /* 0x0000000000007b1d */ /* 0x000fe20000010000 */
        /* <DEDUP_REMOVED lines=10> */
[----:B------:R-:W-:Y:S02]  /*3c9b0*/  LOP3.LUT R144, R144, 0xffff, RZ, 0xc0, !PT ;  /* 0x0000ffff90907812 */ /* 0x000fe400078ec0ff */
[----:B------:R-:W-:Y:S01]  /*3c9c0*/  LOP3.LUT R146, R146, 0xffff, RZ, 0xc0, !PT ;  /* 0x0000ffff92927812 */ /* 0x000fe200078ec0ff */
[----:B------:R-:W1:Y:S01]  /*3c9d0*/  LDS.128 R60, [R7] ;  /* 0x00000000073c7984 */ /* 0x000e620000000c00 */
[----:B------:R-:W-:Y:S02]  /*3c9e0*/  LOP3.LUT R112, R112, 0xffff, RZ, 0xc0, !PT ;  /* 0x0000ffff70707812 */ /* 0x000fe400078ec0ff */
[----:B------:R-:W-:Y:S02]  /*3c9f0*/  LOP3.LUT R123, R123, 0xffff, RZ, 0xc0, !PT ;  /* 0x0000ffff7b7b7812 */ /* 0x000fe400078ec0ff */
[----:B------:R-:W-:-:S02]  /*3ca00*/  LOP3.LUT R242, R242, 0xffff, RZ, 0xc0, !PT ;  /* 0x0000fffff2f27812 */ /* 0x000fc400078ec0ff */
[----:B------:R-:W-:Y:S02]  /*3ca10*/  LOP3.LUT R114, R114, 0xffff, RZ, 0xc0, !PT ;  /* 0x0000ffff72727812 */ /* 0x000fe400078ec0ff */
[--C-:B------:R-:W-:Y:S02]  /*3ca20*/  PRMT R121, R144, 0x3340, R1.reuse ;  /* 0x0000334090797816 */ /* 0x100fe40000000001 */
[--C-:B------:R-:W-:Y:S02]  /*3ca30*/  PRMT R133, R146, 0x3340, R1.reuse ;  /* 0x0000334092857816 */ /* 0x100fe40000000001 */
        /* <DEDUP_REMOVED lines=8> */
[----:B------:R-:W-:Y:S01]  /*3cac0*/  BAR.SYNC.DEFER_BLOCKING 0x0 ;  /* 0x0000000000007b1d */ /* 0x000fe20000010000 */
[----:B------:R-:W-:-:S02]  /*3cad0*/  PRMT R45, R133, 0x5210, R0 ;  /* 0x00005210852d7816 */ /* 0x000fc40000000000 */
[----:B------:R-:W-:Y:S02]  /*3cae0*/  PRMT R46, R135, 0x5210, R48 ;  /* 0x00005210872e7816 */ /* 0x000fe40000000030 */
[----:B------:R-:W-:-:S03]  /*3caf0*/  PRMT R47, R123, 0x5210, R50 ;  /* 0x000052107b2f7816 */ /* 0x000fc60000000032 */
[----:B------:R-:W1:Y:S01]  /*3cb00*/  LDC R133, c[0x0][0x244] ;  /* 0x00009100ff857b82 */ /* 0x000e620000000800 */
[----:B------:R-:W-:Y:S02]  /*3cb10*/  F2FP.SATFINITE.E5M2.F32.PACK_AB_MERGE_C R148, R149, R148, RZ ;  /* 0x000000949594723e */ /* 0x000fe400048060ff */
[----:B------:R-:W-:Y:S02]  /*3cb20*/  PRMT R89, R89, 0x5410, R154 ;  /* 0x0000541059597816 */ /* 0x000fe4000000009a */
[----:B------:R-:W-:Y:S02]  /*3cb30*/  LOP3.LUT R84, R84, 0xffff, RZ, 0xc0, !PT ;  /* 0x0000ffff54547812 */ /* 0x000fe400078ec0ff */
[----:B------:R-:W-:Y:S01]  /*3cb40*/  LOP3.LUT R86, R86, 0xffff, RZ, 0xc0, !PT ;  /* 0x0000ffff56567812 */ /* 0x000fe200078ec0ff */
[----:B------:R-:W1:Y:S01]  /*3cb50*/  LDC.64 R122, c[0x0][0x220] ;  /* 0x00008800ff7a7b82 */ /* 0x000e620000000a00 */
[----:B------:R-:W-:Y:S02]  /*3cb60*/  LOP3.LUT R52, R52, 0xffff, RZ, 0xc0, !PT ;  /* 0x0000ffff34347812 */ /* 0x000fe400078ec0ff */
[----:B------:R-:W-:-:S02]  /*3cb70*/  LOP3.LUT R54, R54, 0xffff, RZ, 0xc0, !PT ;  /* 0x0000ffff36367812 */ /* 0x000fc400078ec0ff */
[----:B------:R-:W-:-:S03]  /*3cb80*/  SHF.R.U32.HI R118, RZ, 0x8, R118 ;  /* 0x00000008ff767819 */ /* 0x000fc60000011676 */
[----:B------:R-:W1:Y:S01]  /*3cb90*/  LDC.64 R120, c[0x0][0x228] ;  /* 0x00008a00ff787b82 */ /* 0x000e620000000a00 */
[----:B------:R-:W-:Y:S07]  /*3cba0*/  STSM.16.M88.4 [R85], R44 ;  /* 0x0000002c55007844 */ /* 0x000fee0000000200 */
[----:B------:R-:W-:Y:S01]  /*3cbb0*/  BAR.SYNC.DEFER_BLOCKING 0x0 ;  /* 0x0000000000007b1d */ /* 0x000fe20000010000 */
[----:B------:R-:W-:-:S04]  /*3cbc0*/  LOP3.LUT R148, R148, 0xffff, RZ, 0xc0, !PT ;  /* 0x0000ffff94947812 */ /* 0x000fc800078ec0ff */
[----:B------:R-:W-:Y:S01]  /*3cbd0*/  PRMT R152, R148, 0x3340, R1 ;  /* 0x0000334094987816 */ /* 0x000fe20000000001 */
[----:B------:R-:W1:Y:S03]  /*3cbe0*/  LDS.128 R56, [R7] ;  /* 0x0000000007387984 */ /* 0x000e660000000c00 */
[----:B------:R-:W-:Y:S02]  /*3cbf0*/  PRMT R87, R87, 0x5410, R152 ;  /* 0x0000541057577816 */ /* 0x000fe40000000098 */
[----:B------:R-:W-:Y:S02]  /*3cc00*/  PRMT R89, R89, 0x4210, R86 ;  /* 0x0000421059597816 */ /* 0x000fe40000000056 */
[----:B------:R-:W-:Y:S02]  /*3cc10*/  PRMT R88, R87, 0x4210, R84 ;  /* 0x0000421057587816 */ /* 0x000fe40000000054 */
[----:B------:R-:W-:-:S02]  /*3cc20*/  PRMT R90, R97, 0x4210, R52 ;  /* 0x00004210615a7816 */ /* 0x000fc40000000034 */
[----:B------:R-:W-:Y:S01]  /*3cc30*/  PRMT R91, R99, 0x4210, R54 ;  /* 0x00004210635b7816 */ /* 0x000fe20000000036 */
[----:B------:R-:W-:Y:S01]  /*3cc40*/  BAR.SYNC.DEFER_BLOCKING 0x0 ;  /* 0x0000000000007b1d */ /* 0x000fe20000010000 */
[----:B------:R-:W-:-:S04]  /*3cc50*/  LOP3.LUT R118, R118, 0xffff, RZ, 0xc0, !PT ;  /* 0x0000ffff76767812 */ /* 0x000fc800078ec0ff */
[----:B------:R-:W-:Y:S02]  /*3cc60*/  PRMT R139, R118, 0x3340, R1 ;  /* 0x00003340768b7816 */ /* 0x000fe40000000001 */
[----:B------:R-:W-:Y:S01]  /*3cc70*/  SHF.R.U32.HI R148, RZ, 0x8, R148 ;  /* 0x00000008ff947819 */ /* 0x000fe20000011694 */
[----:B------:R-:W1:Y:S01]  /*3cc80*/  LDC.64 R118, c[0x0][0x228] ;  /* 0x00008a00ff767b82 */ /* 0x000e620000000a00 */
[----:B------:R-:W-:Y:S01]  /*3cc90*/  STSM.16.M88.4 [R85], R88 ;  /* 0x0000005855007844 */ /* 0x000fe20000000200 */
[----:B------:R-:W-:Y:S02]  /*3cca0*/  PRMT R139, R246, 0x5410, R139 ;  /* 0x00005410f68b7816 */ /* 0x000fe4000000008b */
[----:B---3--:R-:W-:Y:S02]  /*3ccb0*/  PRMT R38, R127, 0x5210, R52 ;  /* 0x000052107f267816 */ /* 0x008fe40000000034 */
[----:B------:R-:W-:Y:S02]  /*3ccc0*/  PRMT R39, R139, 0x5210, R54 ;  /* 0x000052108b277816 */ /* 0x000fe40000000036 */
[----:B------:R-:W-:Y:S01]  /*3ccd0*/  BAR.SYNC.DEFER_BLOCKING 0x0 ;  /* 0x0000000000007b1d */ /* 0x000fe20000010000 */
[----:B------:R-:W-:-:S04]  /*3cce0*/  LOP3.LUT R148, R148, 0xffff, RZ, 0xc0, !PT ;  /* 0x0000ffff94947812 */ /* 0x000fc800078ec0ff */
[----:B------:R-:W-:-:S03]  /*3ccf0*/  PRMT R125, R148, 0x3340, R1 ;  /* 0x00003340947d7816 */ /* 0x000fc60000000001 */
[----:B------:R-:W3:Y:S08]  /*3cd00*/  LDC R139, c[0x0][0x244] ;  /* 0x00009100ff8b7b82 */ /* 0x000ef00000000800 */
[----:B------:R-:W4:Y:S01]  /*3cd10*/  LDC R148, c[0x0][0x244] ;  /* 0x00009100ff947b82 */ /* 0x000f220000000800 */
[----:B------:R-:W-:Y:S02]  /*3cd20*/  PRMT R37, R137, 0x5210, R86 ;  /* 0x0000521089257816 */ /* 0x000fe40000000056 */
[----:B------:R-:W-:-:S05]  /*3cd30*/  PRMT R185, R28, 0x7773, RZ ;  /* 0x000077731cb97816 */ /* 0x000fca00000000ff */
[----:B------:R-:W3:Y:S01]  /*3cd40*/  LDC.64 R126, c[0x0][0x220] ;  /* 0x00008800ff7e7b82 */ /* 0x000ee20000000a00 */
[----:B------:R-:W3:Y:S01]  /*3cd50*/  LDS.128 R52, [R7] ;  /* 0x0000000007347984 */ /* 0x000ee20000000c00 */
[----:B------:R-:W-:-:S04]  /*3cd60*/  PRMT R125, R212, 0x5410, R125 ;  /* 0x00005410d47d7816 */ /* 0x000fc8000000007d */
[----:B------:R-:W-:Y:S02]  /*3cd70*/  PRMT R36, R125, 0x5210, R84 ;  /* 0x000052107d247816 */ /* 0x000fe40000000054 */
[----:B------:R-:W-:Y:S01]  /*3cd80*/  BAR.SYNC.DEFER_BLOCKING 0x0 ;  /* 0x0000000000007b1d */ /* 0x000fe20000010000 */
[C---:B------:R-:W-:Y:S02]  /*3cd90*/  PRMT R187, R28.reuse, 0x7772, RZ ;  /* 0x000077721cbb7816 */ /* 0x040fe400000000ff */
[C---:B------:R-:W-:Y:S02]  /*3cda0*/  PRMT R141, R28.reuse, 0x7771, RZ ;  /* 0x000077711c8d7816 */ /* 0x040fe400000000ff */
[----:B------:R-:W-:-:S03]  /*3cdb0*/  PRMT R140, R28, 0x7770, RZ ;  /* 0x000077701c8c7816 */ /* 0x000fc600000000ff */
[----:B------:R-:W3:Y:S01]  /*3cdc0*/  LDC.64 R124, c[0x0][0x220] ;  /* 0x00008800ff7c7b82 */ /* 0x000ee20000000a00 */
[C---:B------:R-:W-:Y:S02]  /*3cdd0*/  PRMT R50, R24.reuse, 0x7773, RZ ;  /* 0x0000777318327816 */ /* 0x040fe400000000ff */
[C---:B------:R-:W-:Y:S02]  /*3cde0*/  PRMT R153, R24.reuse, 0x7772, RZ ;  /* 0x0000777218997816 */ /* 0x040fe400000000ff */
[C---:B------:R-:W-:Y:S02]  /*3cdf0*/  PRMT R151, R24.reuse, 0x7771, RZ ;  /* 0x0000777118977816 */ /* 0x040fe400000000ff */
[----:B------:R-:W-:Y:S02]  /*3ce00*/  PRMT R152, R24, 0x7770, RZ ;  /* 0x0000777018987816 */ /* 0x000fe400000000ff */
[C---:B------:R-:W-:Y:S02]  /*3ce10*/  PRMT R166, R26.reuse, 0x7773, RZ ;  /* 0x000077731aa67816 */ /* 0x040fe400000000ff */
[----:B------:R-:W-:-:S02]  /*3ce20*/  PRMT R164, R26, 0x7772, RZ ;  /* 0x000077721aa47816 */ /* 0x000fc400000000ff */
[----:B------:R-:W-:Y:S02]  /*3ce30*/  PRMT R156, R26, 0x7771, RZ ;  /* 0x000077711a9c7816 */ /* 0x000fe400000000ff */
[C---:B------:R-:W-:Y:S02]  /*3ce40*/  PRMT R197, R15.reuse, 0x7773, RZ ;  /* 0x000077730fc57816 */ /* 0x040fe400000000ff */
[C---:B------:R-:W-:Y:S01]  /*3ce50*/  PRMT R195, R15.reuse, 0x7772, RZ ;  /* 0x000077720fc37816 */ /* 0x040fe200000000ff */
[----:B------:R0:W-:Y:S01]  /*3ce60*/  STSM.16.M88.4 [R85], R36 ;  /* 0x0000002455007844 */ /* 0x0001e20000000200 */
[C---:B------:R-:W-:Y:S02]  /*3ce70*/  PRMT R194, R15.reuse, 0x7771, RZ ;  /* 0x000077710fc27816 */ /* 0x040fe400000000ff */
[----:B------:R-:W-:Y:S02]  /*3ce80*/  PRMT R193, R15, 0x7770, RZ ;  /* 0x000077700fc17816 */ /* 0x000fe400000000ff */
[----:B------:R-:W-:-:S02]  /*3ce90*/  PRMT R228, R23, 0x7773, RZ ;  /* 0x0000777317e47816 */ /* 0x000fc400000000ff */
[C---:B------:R-:W-:Y:S02]  /*3cea0*/  PRMT R227, R23.reuse, 0x7772, RZ ;  /* 0x0000777217e37816 */ /* 0x040fe400000000ff */
[C---:B------:R-:W-:Y:S02]  /*3ceb0*/  PRMT R226, R23.reuse, 0x7771, RZ ;  /* 0x0000777117e27816 */ /* 0x040fe400000000ff */
[----:B------:R-:W-:Y:S02]  /*3cec0*/  PRMT R225, R23, 0x7770, RZ ;  /* 0x0000777017e17816 */ /* 0x000fe400000000ff */
[C---:B--2---:R-:W-:Y:S02]  /*3ced0*/  PRMT R233, R9.reuse, 0x7773, RZ ;  /* 0x0000777309e97816 */ /* 0x044fe400000000ff */
[----:B------:R-:W-:Y:S02]  /*3cee0*/  PRMT R229, R9, 0x7772, RZ ;  /* 0x0000777209e57816 */ /* 0x000fe400000000ff */
[----:B0-----:R-:W-:-:S02]  /*3cef0*/  PRMT R37, R26, 0x7770, RZ ;  /* 0x000077701a257816 */ /* 0x001fc400000000ff */
[C---:B------:R-:W-:Y:S02]  /*3cf00*/  PRMT R24, R9.reuse, 0x7771, RZ ;  /* 0x0000777109187816 */ /* 0x040fe400000000ff */
[----:B------:R-:W-:Y:S02]  /*3cf10*/  PRMT R28, R9, 0x7770, RZ ;  /* 0x00007770091c7816 */ /* 0x000fe400000000ff */
[C---:B------:R-:W-:Y:S02]  /*3cf20*/  PRMT R45, R12.reuse, 0x7773, RZ ;  /* 0x000077730c2d7816 */ /* 0x040fe400000000ff */
[C---:B------:R-:W-:Y:S02]  /*3cf30*/  PRMT R48, R12.reuse, 0x7772, RZ ;  /* 0x000077720c307816 */ /* 0x040fe400000000ff */
[C---:B------:R-:W-:Y:S02]  /*3cf40*/  PRMT R49, R12.reuse, 0x7771, RZ ;  /* 0x000077710c317816 */ /* 0x040fe400000000ff */
[----:B------:R-:W-:-:S02]  /*3cf50*/  PRMT R47, R12, 0x7770, RZ ;  /* 0x000077700c2f7816 */ /* 0x000fc400000000ff */
[C---:B------:R-:W-:Y:S02]  /*3cf60*/  PRMT R188, R14.reuse, 0x7773, RZ ;  /* 0x000077730ebc7816 */ /* 0x040fe400000000ff */
[C---:B------:R-:W-:Y:S02]  /*3cf70*/  PRMT R186, R14.reuse, 0x7772, RZ ;  /* 0x000077720eba7816 */ /* 0x040fe400000000ff */
[C---:B------:R-:W-:Y:S02]  /*3cf80*/  PRMT R184, R14.reuse, 0x7771, RZ ;  /* 0x000077710eb87816 */ /* 0x040fe400000000ff */
[----:B------:R-:W-:Y:S02]  /*3cf90*/  PRMT R167, R14, 0x7770, RZ ;  /* 0x000077700ea77816 */ /* 0x000fe400000000ff */
[C---:B------:R-:W-:Y:S02]  /*3cfa0*/  PRMT R26, R10.reuse, 0x7773, RZ ;  /* 0x000077730a1a7816 */ /* 0x040fe400000000ff */
[----:B------:R-:W-:-:S02]  /*3cfb0*/  PRMT R15, R10, 0x7772, RZ ;  /* 0x000077720a0f7816 */ /* 0x000fc400000000ff */
        /* <DEDUP_REMOVED lines=13> */
[----:B------:R-:W-:Y:S01]  /*3d090*/  PRMT R91, R73, 0x7770, RZ ;  /* 0x00007770495b7816 */ /* 0x000fe200000000ff */
[----:B----4-:R-:W-:Y:S01]  /*3d0a0*/  IMAD R148, R245, R148, RZ ;  /* 0x00000094f5947224 */ /* 0x010fe200078e02ff */
        /* <DEDUP_REMOVED lines=24> */
[----:B-1----:R-:W-:Y:S01]  /*3d230*/  IMAD R150, R133, 0x80, R148 ;  /* 0x0000008085967824 */ /* 0x002fe200078e0294 */
[----:B------:R-:W-:Y:S02]  /*3d240*/  IADD3 R67, P0, R148, R122, RZ ;  /* 0x0000007a94437210 */ /* 0x000fe40007f1e0ff */
[----:B------:R-:W-:Y:S01]  /*3d250*/  ISETP.GE.AND P1, PT, R245, R128, PT ;  /* 0x00000080f500720c */ /* 0x000fe20003f26270 */
[----:B------:R-:W-:Y:S01]  /*3d260*/  IMAD R136, R247, R136, RZ ;  /* 0x00000088f7887224 */ /* 0x000fe200078e02ff */
[C---:B------:R-:W-:Y:S02]  /*3d270*/  PRMT R110, R68.reuse, 0x7773, RZ ;  /* 0x00007773446e7816 */ /* 0x040fe400000000ff */
[----:B------:R-:W-:-:S02]  /*3d280*/  PRMT R109, R68, 0x7772, RZ ;  /* 0x00007772446d7816 */ /* 0x000fc400000000ff */
[C---:B------:R-:W-:Y:S02]  /*3d290*/  PRMT R108, R68.reuse, 0x7771, RZ ;  /* 0x00007771446c7816 */ /* 0x040fe400000000ff */
[----:B------:R-:W-:Y:S02]  /*3d2a0*/  PRMT R113, R68, 0x7770, RZ ;  /* 0x0000777044717816 */ /* 0x000fe400000000ff */
[C---:B------:R-:W-:Y:S02]  /*3d2b0*/  PRMT R112, R69.reuse, 0x7773, RZ ;  /* 0x0000777345707816 */ /* 0x040fe400000000ff */
[C---:B------:R-:W-:Y:S02]  /*3d2c0*/  PRMT R68, R69.reuse, 0x7772, RZ ;  /* 0x0000777245447816 */ /* 0x040fe400000000ff */
[C---:B------:R-:W-:Y:S02]  /*3d2d0*/  PRMT R111, R69.reuse, 0x7771, RZ ;  /* 0x00007771456f7816 */ /* 0x040fe400000000ff */
[----:B------:R-:W-:Y:S01]  /*3d2e0*/  PRMT R142, R69, 0x7770, RZ ;  /* 0x00007770458e7816 */ /* 0x000fe200000000ff */
[----:B---3--:R-:W-:Y:S01]  /*3d2f0*/  IMAD R138, R139, 0x80, R150 ;  /* 0x000000808b8a7824 */ /* 0x008fe200078e0296 */
[C---:B------:R-:W-:Y:S01]  /*3d300*/  PRMT R69, R70.reuse, 0x7773, RZ ;  /* 0x0000777346457816 */ /* 0x040fe200000000ff */
[----:B------:R-:W0:Y:S01]  /*3d310*/  LDC R139, c[0x0][0x248] ;  /* 0x00009200ff8b7b82 */ /* 0x000e220000000800 */
[----:B------:R-:W-:-:S02]  /*3d320*/  PRMT R114, R70, 0x7772, RZ ;  /* 0x0000777246727816 */ /* 0x000fc400000000ff */
[C---:B------:R-:W-:Y:S02]  /*3d330*/  PRMT R115, R70.reuse, 0x7771, RZ ;  /* 0x0000777146737816 */ /* 0x040fe400000000ff */
[----:B------:R-:W-:Y:S02]  /*3d340*/  PRMT R146, R70, 0x7770, RZ ;  /* 0x0000777046927816 */ /* 0x000fe400000000ff */
[C---:B------:R-:W-:Y:S02]  /*3d350*/  PRMT R145, R71.reuse, 0x7773, RZ ;  /* 0x0000777347917816 */ /* 0x040fe400000000ff */
[C---:B------:R-:W-:Y:S02]  /*3d360*/  PRMT R143, R71.reuse, 0x7772, RZ ;  /* 0x00007772478f7816 */ /* 0x040fe400000000ff */
[C---:B------:R-:W-:Y:S02]  /*3d370*/  PRMT R144, R71.reuse, 0x7771, RZ ;  /* 0x0000777147907816 */ /* 0x040fe400000000ff */
[----:B------:R-:W-:-:S02]  /*3d380*/  PRMT R147, R71, 0x7770, RZ ;  /* 0x0000777047937816 */ /* 0x000fc400000000ff */
[----:B------:R-:W-:Y:S01]  /*3d390*/  LEA.HI.X.SX32 R148, R148, R123, 0x1, P0 ;  /* 0x0000007b94947211 */ /* 0x000fe200000f0eff */
[----:B------:R-:W1:Y:S01]  /*3d3a0*/  LDC.64 R70, c[0x0][0x228] ;  /* 0x00008a00ff467b82 */ /* 0x000e620000000a00 */
[C---:B------:R-:W-:Y:S02]  /*3d3b0*/  ISETP.LT.AND P1, PT, R247.reuse, R121, !P1 ;  /* 0x00000079f700720c */ /* 0x040fe40004f21270 */
[----:B------:R-:W-:Y:S02]  /*3d3c0*/  ISETP.GE.AND P0, PT, R247, R129, PT ;  /* 0x00000081f700720c */ /* 0x000fe40003f06270 */
[----:B------:R-:W-:Y:S02]  /*3d3d0*/  SHF.R.S32.HI R121, RZ, 0x1f, R136 ;  /* 0x0000001fff797819 */ /* 0x000fe40000011488 */
[----:B------:R-:W-:Y:S01]  /*3d3e0*/  IADD3 R132, P4, R136, R67, RZ ;  /* 0x0000004388847210 */ /* 0x000fe20007f9e0ff */
[----:B------:R-:W2:Y:S01]  /*3d3f0*/  LDC.64 R128, c[0x0][0x220] ;  /* 0x00008800ff807b82 */ /* 0x000ea20000000a00 */
[----:B------:R-:W-:-:S02]  /*3d400*/  IADD3 R149, P2, R150, R126, RZ ;  /* 0x0000007e96957210 */ /* 0x000fc40007f5e0ff */
[----:B------:R-:W-:-:S05]  /*3d410*/  PRMT R131, R32, 0x7770, RZ ;  /* 0x0000777020837816 */ /* 0x000fca00000000ff */
[----:B------:R-:W3:Y:S01]  /*3d420*/  LDC.64 R122, c[0x0][0x228] ;  /* 0x00008a00ff7a7b82 */ /* 0x000ee20000000a00 */
[----:B------:R-:W-:Y:S01]  /*3d430*/  LEA.HI.X.SX32 R150, R150, R127, 0x1, P2 ;  /* 0x0000007f96967211 */ /* 0x000fe200010f0eff */
[----:B------:R-:W-:-:S06]  /*3d440*/  IMAD.X R133, R121, 0x1, R148, P4 ;  /* 0x0000000179857824 */ /* 0x000fcc00020e0694 */
[----:B------:R-:W-:Y:S01]  /*3d450*/  BAR.SYNC.DEFER_BLOCKING 0x0 ;  /* 0x0000000000007b1d */ /* 0x000fe20000010000 */
[----:B------:R-:W-:Y:S02]  /*3d460*/  ISETP.LT.AND P2, PT, R241, R116, !P0 ;  /* 0x00000074f100720c */ /* 0x000fe40004741270 */
[----:B------:R-:W-:Y:S02]  /*3d470*/  ISETP.LT.AND P3, PT, R243, R118, !P0 ;  /* 0x00000076f300720c */ /* 0x000fe40004761270 */
[----:B------:R-:W-:-:S03]  /*3d480*/  IADD3 R116, P4, R138, R124, RZ ;  /* 0x0000007c8a747210 */ /* 0x000fc60007f9e0ff */
[----:B------:R-:W4:Y:S01]  /*3d490*/  LDC.64 R126, c[0x0][0x228] ;  /* 0x00008a00ff7e7b82 */ /* 0x000f220000000a00 */
[----:B------:R-:W-:Y:S02]  /*3d4a0*/  IADD3 R130, P5, R136, R149, RZ ;  /* 0x0000009588827210 */ /* 0x000fe40007fbe0ff */
[----:B------:R-:W-:Y:S01]  /*3d4b0*/  LEA.HI.X.SX32 R118, R138, R125, 0x1, P4 ;  /* 0x0000007d8a767211 */ /* 0x000fe200020f0eff */
[----:B------:R-:W-:Y:S01]  /*3d4c0*/  IMAD R138, R155, 0x80, R138 ;  /* 0x000000809b8a7824 */ /* 0x000fe200078e028a */
[C---:B------:R-:W-:Y:S01]  /*3d4d0*/  PRMT R135, R32.reuse, 0x7771, RZ ;  /* 0x0000777120877816 */ /* 0x040fe200000000ff */
[----:B------:R-:W-:Y:S01]  /*3d4e0*/  VIADD R155, R247, 0x1 ;  /* 0x00000001f79b7836 */ /* 0x000fe20000000000 */
[----:B------:R-:W-:Y:S01]  /*3d4f0*/  PRMT R134, R32, 0x7772, RZ ;  /* 0x0000777220867816 */ /* 0x000fe200000000ff */
[----:B------:R-:W4:Y:S01]  /*3d500*/  LDC.64 R124, c[0x0][0x228] ;  /* 0x00008a00ff7c7b82 */ /* 0x000f220000000a00 */
[----:B------:R0:W-:Y:S01]  /*3d510*/  @P1 STG.E.U8 desc[UR60][R132.64], R131 ;  /* 0x0000008384001986 */ /* 0x0001e2000c10113c */
[----:B-1----:R-:W-:-:S02]  /*3d520*/  ISETP.LT.AND P0, PT, R239, R70, !P0 ;  /* 0x00000046ef00720c */ /* 0x002fc40004701270 */
[----:B0-----:R-:W-:Y:S01]  /*3d530*/  IADD3 R132, P1, R136, R116, RZ ;  /* 0x0000007488847210 */ /* 0x001fe20007f3e0ff */
[----:B------:R-:W-:-:S04]  /*3d540*/  IMAD.X R131, R121, 0x1, R150, P5 ;  /* 0x0000000179837824 */ /* 0x000fc800028e0696 */
[----:B------:R-:W-:Y:S01]  /*3d550*/  IMAD.X R133, R121, 0x1, R118, P1 ;  /* 0x0000000179857824 */ /* 0x000fe200008e0676 */
[----:B------:R-:W-:Y:S01]  /*3d560*/  @P3 STG.E.U8 desc[UR60][R130.64], R135 ;  /* 0x0000008782003986 */ /* 0x000fe2000c10113c */
[----:B------:R-:W-:Y:S01]  /*3d570*/  ISETP.GE.AND P1, PT, R155, R234, PT ;  /* 0x000000ea9b00720c */ /* 0x000fe20003f26270 */
[----:B------:R-:W-:Y:S02]  /*3d580*/  IMAD.IADD R70, R136, 0x1, R139 ;  /* 0x0000000188467824 */ /* 0x000fe400078e028b */
[----:B------:R0:W-:Y:S01]  /*3d590*/  @P2 STG.E.U8 desc[UR60][R132.64], R134 ;  /* 0x0000008684002986 */ /* 0x0001e2000c10113c */
[C---:B--2---:R-:W-:Y:S02]  /*3d5a0*/  IADD3 R154, P3, R138.reuse, R128, RZ ;  /* 0x000000808a9a7210 */ /* 0x044fe40007f7e0ff */
[----:B---3--:R-:W-:Y:S02]  /*3d5b0*/  ISETP.LT.AND P2, PT, R243, R122, !P1 ;  /* 0x0000007af300720c */ /* 0x008fe40004f41270 */
[----:B------:R-:W1:Y:S01]  /*3d5c0*/  LDC R122, c[0x0][0x22c] ;  /* 0x00008b00ff7a7b82 */ /* 0x000e620000000800 */
[----:B------:R-:W-:-:S07]  /*3d5d0*/  LEA.HI.X.SX32 R155, R138, R129, 0x1, P3 ;  /* 0x000000818a9b7211 */ /* 0x000fce00018f0eff */
[----:B0-----:R-:W0:Y:S01]  /*3d5e0*/  LDC.64 R134, c[0x0][0x228] ;  /* 0x00008a00ff867b82 */ /* 0x001e220000000a00 */
[----:B------:R-:W-:Y:S02]  /*3d5f0*/  IADD3 R130, P4, R136, R154, RZ ;  /* 0x0000009a88827210 */ /* 0x000fe40007f9e0ff */
[----:B------:R-:W-:Y:S02]  /*3d600*/  SHF.R.S32.HI R235, RZ, 0x1f, R70 ;  /* 0x0000001fffeb7819 */ /* 0x000fe40000011446 */
[----:B------:R-:W-:Y:S02]  /*3d610*/  IADD3 R138, P5, R70, R67, RZ ;  /* 0x00000043468a7210 */ /* 0x000fe40007fbe0ff */
[----:B----4-:R-:W-:Y:S01]  /*3d620*/  ISETP.LT.AND P3, PT, R245, R126, !P1 ;  /* 0x0000007ef500720c */ /* 0x010fe20004f61270 */
[----:B------:R-:W2:Y:S01]  /*3d630*/  LDC.64 R128, c[0x0][0x228] ;  /* 0x00008a00ff807b82 */ /* 0x000ea20000000a00 */
[----:B------:R-:W-:Y:S01]  /*3d640*/  PRMT R137, R32, 0x7773, RZ ;  /* 0x0000777320897816 */ /* 0x000fe200000000ff */
[----:B------:R-:W-:-:S02]  /*3d650*/  IMAD.X R131, R121, 0x1, R155, P4 ;  /* 0x0000000179837824 */ /* 0x000fc400020e069b */
[----:B------:R-:W-:Y:S01]  /*3d660*/  IMAD.X R139, R235, 0x1, R148, P5 ;  /* 0x00000001eb8b7824 */ /* 0x000fe200028e0694 */
[----:B------:R-:W-:-:S03]  /*3d670*/  IADD3 R136, P5, R70, R149, RZ ;  /* 0x0000009546887210 */ /* 0x000fc60007fbe0ff */
[----:B------:R-:W3:Y:S01]  /*3d680*/  LDC.64 R132, c[0x0][0x228] ;  /* 0x00008a00ff847b82 */ /* 0x000ee20000000a00 */
[----:B------:R4:W-:Y:S01]  /*3d690*/  @P0 STG.E.U8 desc[UR60][R130.64], R137 ;  /* 0x0000008982000986 */ /* 0x0009e2000c10113c */
[----:B------:R-:W-:Y:S01]  /*3d6a0*/  ISETP.LT.AND P4, PT, R241, R124, !P1 ;  /* 0x0000007cf100720c */ /* 0x000fe20004f81270 */
[----:B------:R-:W-:Y:S02]  /*3d6b0*/  VIADD R121, R247, 0x2 ;  /* 0x00000002f7797836 */ /* 0x000fe40000000000 */
[----:B------:R0:W-:Y:S03]  /*3d6c0*/  @P3 STG.E.U8 desc[UR60][R138.64], R140 ;  /* 0x0000008c8a003986 */ /* 0x0001e6000c10113c */
[----:B------:R-:W3:Y:S01]  /*3d6d0*/  LDC R124, c[0x0][0x22c] ;  /* 0x00008b00ff7c7b82 */ /* 0x000ee20000000800 */
[----:B----4-:R-:W-:Y:S01]  /*3d6e0*/  IMAD.X R137, R235, 0x1, R150, P5 ;  /* 0x00000001eb897824 */ /* 0x010fe200028e0696 */
[----:B0-----:R-:W-:-:S06]  /*3d6f0*/  ISETP.LT.AND P0, PT, R239, R134, !P1 ;  /* 0x00000086ef00720c */ /* 0x001fcc0004f01270 */
[----:B------:R-:W0:Y:S01]  /*3d700*/  LDC.64 R130, c[0x0][0x228] ;  /* 0x00008a00ff827b82 */ /* 0x000e220000000a00 */
[C---:B------:R-:W-:Y:S01]  /*3d710*/  IADD3 R140, P3, R70.reuse, R116, RZ ;  /* 0x00000074468c7210 */ /* 0x040fe20007f7e0ff */
[----:B------:R4:W-:Y:S01]  /*3d720*/  @P2 STG.E.U8 desc[UR60][R136.64], R141 ;  /* 0x0000008d88002986 */ /* 0x0009e2000c10113c */
[----:B-1----:R-:W-:Y:S02]  /*3d730*/  ISETP.GE.AND P1, PT, R121, R122, PT ;  /* 0x0000007a7900720c */ /* 0x002fe40003f26270 */
[----:B------:R-:W-:-:S03]  /*3d740*/  IADD3 R138, P2, R70, R154, RZ ;  /* 0x0000009a468a7210 */ /* 0x000fc60007f5e0ff */
[----:B------:R-:W1:Y:S08]  /*3d750*/  LDC R121, c[0x0][0x248] ;  /* 0x00009200ff797b82 */ /* 0x000e700000000800 */
[----:B----4-:R-:W4:Y:S01]  /*3d760*/  LDC.64 R136, c[0x0][0x228] ;  /* 0x00008a00ff887b82 */ /* 0x010f220000000a00 */
[----:B------:R-:W-:Y:S02]  /*3d770*/  IMAD.X R141, R235, 0x1, R118, P3 ;  /* 0x00000001eb8d7824 */ /* 0x000fe400018e0676 */
[----:B------:R-:W-:-:S02]  /*3d780*/  IMAD.IADD R70, R70, 0x1, R237 ;  /* 0x0000000146467824 */ /* 0x000fc400078e02ed */
[----:B------:R-:W-:Y:S01]  /*3d790*/  IMAD.X R139, R235, 0x1, R155, P2 ;  /* 0x00000001eb8b7824 */ /* 0x000fe200010e069b */
[----:B------:R3:W-:Y:S01]  /*3d7a0*/  @P4 STG.E.U8 desc[UR60][R140.64], R187 ;  /* 0x000000bb8c004986 */ /* 0x0007e2000c10113c */
[----:B--2---:R-:W-:Y:S01]  /*3d7b0*/  ISETP.LT.AND P4, PT, R245, R128, !P1 ;  /* 0x00000080f500720c */ /* 0x004fe20004f81270 */
[----:B------:R-:W2:Y:S01]  /*3d7c0*/  LDC R126, c[0x0][0x228] ;  /* 0x00008a00ff7e7b82 */ /* 0x000ea20000000800 */
[----:B---3--:R-:W-:Y:S01]  /*3d7d0*/  ISETP.LT.AND P3, PT, R243, R132, !P1 ;  /* 0x00000084f300720c */ /* 0x008fe20004f61270 */
[----:B------:R3:W-:Y:S01]  /*3d7e0*/  @P0 STG.E.U8 desc[UR60][R138.64], R185 ;  /* 0x000000b98a000986 */ /* 0x0007e2000c10113c */
[----:B------:R-:W-:Y:S02]  /*3d7f0*/  SHF.R.S32.HI R235, RZ, 0x1f, R70 ;  /* 0x0000001fffeb7819 */ /* 0x000fe40000011446 */
[----:B------:R-:W-:-:S03]  /*3d800*/  PRMT R182, R33, 0x7770, RZ ;  /* 0x0000777021b67816 */ /* 0x000fc600000000ff */
[----:B------:R-:W2:Y:S01]  /*3d810*/  LDC R128, c[0x0][0x228] ;  /* 0x00008a00ff807b82 */ /* 0x000ea20000000800 */
[C---:B------:R-:W-:Y:S01]  /*3d820*/  IADD3 R140, P2, R70.reuse, R67, RZ ;  /* 0x00000043468c7210 */ /* 0x040fe20007f5e0ff */
[----:B------:R-:W-:Y:S01]  /*3d830*/  VIADD R187, R247, 0x3 ;  /* 0x00000003f7bb7836 */ /* 0x000fe20000000000 */
[----:B---3--:R-:W-:-:S03]  /*3d840*/  IADD3 R138, P0, R70, R149, RZ ;  /* 0x00000095468a7210 */ /* 0x008fc60007f1e0ff */
[----:B------:R-:W-:Y:S01]  /*3d850*/  IMAD.X R141, R235, 0x1, R148, P2 ;  /* 0x00000001eb8d7824 */ /* 0x000fe200010e0694 */
[----:B------:R-:W-:Y:S01]  /*3d860*/  PRMT R183, R33, 0x7771, RZ ;  /* 0x0000777121b77816 */ /* 0x000fe200000000ff */
[C---:B-1----:R-:W-:Y:S01]  /*3d870*/  IMAD.IADD R122, R70.reuse, 0x1, R121 ;  /* 0x00000001467a7824 */ /* 0x042fe200078e0279 */
[----:B------:R-:W1:Y:S01]  /*3d880*/  LDC R185, c[0x0][0x248] ;  /* 0x00009200ffb97b82 */ /* 0x000e620000000800 */
[----:B------:R-:W-:Y:S01]  /*3d890*/  IMAD.X R139, R235, 0x1, R150, P0 ;  /* 0x00000001eb8b7824 */ /* 0x000fe200000e0696 */
[----:B------:R-:W-:Y:S01]  /*3d8a0*/  ISETP.GE.AND P0, PT, R187, R124, PT ;  /* 0x0000007cbb00720c */ /* 0x000fe20003f06270 */
[----:B------:R-:W-:Y:S01]  /*3d8b0*/  @P4 STG.E.U8 desc[UR60][R140.64], R182 ;  /* 0x000000b68c004986 */ /* 0x000fe2000c10113c */
[----:B0-----:R-:W-:Y:S02]  /*3d8c0*/  ISETP.LT.AND P2, PT, R239, R130, !P1 ;  /* 0x00000082ef00720c */ /* 0x001fe40004f41270 */
[----:B----4-:R-:W-:Y:S01]  /*3d8d0*/  ISETP.LT.AND P1, PT, R241, R136, !P1 ;  /* 0x00000088f100720c */ /* 0x010fe20004f21270 */
[----:B------:R0:W-:Y:S01]  /*3d8e0*/  @P3 STG.E.U8 desc[UR60][R138.64], R183 ;  /* 0x000000b78a003986 */ /* 0x0001e2000c10113c */
[----:B------:R-:W-:Y:S01]  /*3d8f0*/  ISETP.LT.AND P3, PT, R245, R120, !P0 ;  /* 0x00000078f500720c */ /* 0x000fe20004761270 */
[----:B------:R-:W3:Y:S01]  /*3d900*/  LDC R124, c[0x0][0x22c] ;  /* 0x00008b00ff7c7b82 */ /* 0x000ee20000000800 */
[----:B------:R-:W-:-:S02]  /*3d910*/  IADD3 R120, P4, R70, R116, RZ ;  /* 0x0000007446787210 */ /* 0x000fc40007f9e0ff */
[----:B------:R-:W-:-:S05]  /*3d920*/  PRMT R181, R33, 0x7772, RZ ;  /* 0x0000777221b57816 */ /* 0x000fca00000000ff */
[----:B------:R-:W4:Y:S01]  /*3d930*/  LDC R130, c[0x0][0x228] ;  /* 0x00008a00ff827b82 */ /* 0x000f220000000800 */
[----:B0-----:R-:W-:Y:S01]  /*3d940*/  IADD3 R138, P5, R70, R154, RZ ;  /* 0x0000009a468a7210 */ /* 0x001fe20007fbe0ff */
[----:B------:R-:W-:Y:S01]  /*3d950*/  IMAD.X R121, R235, 0x1, R118, P4 ;  /* 0x00000001eb797824 */ /* 0x000fe200020e0676 */
[----:B------:R-:W-:Y:S02]  /*3d960*/  SHF.R.S32.HI R183, RZ, 0x1f, R122 ;  /* 0x0000001fffb77819 */ /* 0x000fe4000001147a */
[----:B------:R-:W-:-:S03]  /*3d970*/  IADD3 R140, P4, R122, R67, RZ ;  /* 0x000000437a8c7210 */ /* 0x000fc60007f9e0ff */
[----:B------:R-:W0:Y:S01]  /*3d980*/  LDC R132, c[0x0][0x228] ;  /* 0x00008a00ff847b82 */ /* 0x000e220000000800 */
[----:B------:R-:W-:Y:S01]  /*3d990*/  PRMT R180, R33, 0x7773, RZ ;  /* 0x0000777321b47816 */ /* 0x000fe200000000ff */
[----:B------:R-:W-:Y:S01]  /*3d9a0*/  IMAD.X R139, R235, 0x1, R155, P5 ;  /* 0x00000001eb8b7824 */ /* 0x000fe200028e069b */
[----:B------:R1:W-:Y:S01]  /*3d9b0*/  @P1 STG.E.U8 desc[UR60][R120.64], R181 ;  /* 0x000000b578001986 */ /* 0x0003e2000c10113c */
[----:B--2---:R-:W-:Y:S01]  /*3d9c0*/  ISETP.LT.AND P1, PT, R243, R126, !P0 ;  /* 0x0000007ef300720c */ /* 0x004fe20004721270 */
[----:B------:R-:W-:Y:S01]  /*3d9d0*/  IMAD.X R141, R183, 0x1, R148, P4 ;  /* 0x00000001b78d7824 */ /* 0x000fe200020e0694 */
[----:B------:R-:W-:Y:S01]  /*3d9e0*/  PRMT R179, R29, 0x7770, RZ ;  /* 0x000077701db37816 */ /* 0x000fe200000000ff */
[----:B------:R2:W-:Y:S01]  /*3d9f0*/  @P2 STG.E.U8 desc[UR60][R138.64], R180 ;  /* 0x000000b48a002986 */ /* 0x0005e2000c10113c */
[----:B------:R-:W0:Y:S01]  /*3da00*/  LDC R134, c[0x0][0x228] ;  /* 0x00008a00ff867b82 */ /* 0x000e220000000800 */
[----:B------:R-:W-:Y:S02]  /*3da10*/  ISETP.LT.AND P4, PT, R241, R128, !P0 ;  /* 0x00000080f100720c */ /* 0x000fe40004781270 */
[----:B------:R0:W-:Y:S01]  /*3da20*/  @P3 STG.E.U8 desc[UR60][R140.64], R179 ;  /* 0x000000b38c003986 */ /* 0x0001e2000c10113c */
[----:B-1----:R-:W-:-:S04]  /*3da30*/  IADD3 R120, P2, R122, R149, RZ ;  /* 0x000000957a787210 */ /* 0x002fc80007f5e0ff */
[----:B------:R-:W1:Y:S01]  /*3da40*/  LDC R126, c[0x0][0x228] ;  /* 0x00008a00ff7e7b82 */ /* 0x000e620000000800 */
[----:B------:R-:W-:Y:S02]  /*3da50*/  PRMT R178, R29, 0x7771, RZ ;  /* 0x000077711db27816 */ /* 0x000fe400000000ff */
[C---:B--2---:R-:W-:Y:S01]  /*3da60*/  IADD3 R138, P3, R122.reuse, R116, RZ ;  /* 0x000000747a8a7210 */ /* 0x044fe20007f7e0ff */
[----:B------:R-:W-:Y:S02]  /*3da70*/  IMAD.X R121, R183, 0x1, R150, P2 ;  /* 0x00000001b7797824 */ /* 0x000fe400010e0696 */
[----:B------:R-:W-:Y:S02]  /*3da80*/  VIADD R187, R247, 0x4 ;  /* 0x00000004f7bb7836 */ /* 0x000fe40000000000 */
[----:B------:R-:W2:Y:S01]  /*3da90*/  LDC R128, c[0x0][0x228] ;  /* 0x00008a00ff807b82 */ /* 0x000ea20000000800 */
[----:B------:R-:W-:Y:S01]  /*3daa0*/  PRMT R177, R29, 0x7772, RZ ;  /* 0x000077721db17816 */ /* 0x000fe200000000ff */
[----:B------:R-:W-:Y:S01]  /*3dab0*/  IMAD.X R139, R183, 0x1, R118, P3 ;  /* 0x00000001b78b7824 */ /* 0x000fe200018e0676 */
[----:B------:R0:W-:Y:S01]  /*3dac0*/  @P1 STG.E.U8 desc[UR60][R120.64], R178 ;  /* 0x000000b278001986 */ /* 0x0001e2000c10113c */
[----:B---3--:R-:W-:Y:S01]  /*3dad0*/  ISETP.GE.AND P1, PT, R187, R124, PT ;  /* 0x0000007cbb00720c */ /* 0x008fe20003f26270 */
[----:B------:R-:W-:Y:S01]  /*3dae0*/  IMAD.IADD R70, R122, 0x1, R185 ;  /* 0x000000017a467824 */ /* 0x000fe200078e02b9 */
[----:B----4-:R-:W-:Y:S01]  /*3daf0*/  ISETP.LT.AND P0, PT, R239, R130, !P0 ;  /* 0x00000082ef00720c */ /* 0x010fe20004701270 */
[----:B------:R3:W-:Y:S01]  /*3db00*/  @P4 STG.E.U8 desc[UR60][R138.64], R177 ;  /* 0x000000b18a004986 */ /* 0x0007e2000c10113c */
[----:B0-----:R-:W-:Y:S01]  /*3db10*/  ISETP.LT.AND P3, PT, R245, R132, !P1 ;  /* 0x00000084f500720c */ /* 0x001fe20004f61270 */
[----:B------:R-:W0:Y:S01]  /*3db20*/  LDC R179, c[0x0][0x248] ;  /* 0x00009200ffb37b82 */ /* 0x000e220000000800 */
[----:B------:R-:W-:-:S02]  /*3db30*/  SHF.R.S32.HI R141, RZ, 0x1f, R70 ;  /* 0x0000001fff8d7819 */ /* 0x000fc40000011446 */
[----:B------:R-:W-:-:S05]  /*3db40*/  IADD3 R120, P4, R122, R154, RZ ;  /* 0x0000009a7a787210 */ /* 0x000fca0007f9e0ff */
[----:B------:R-:W4:Y:S01]  /*3db50*/  LDC R122, c[0x0][0x22c] ;  /* 0x00008b00ff7a7b82 */ /* 0x000f220000000800 */
[----:B---3--:R-:W-:Y:S01]  /*3db60*/  IADD3 R138, P5, R70, R67, RZ ;  /* 0x00000043468a7210 */ /* 0x008fe20007fbe0ff */
[----:B------:R-:W-:Y:S01]  /*3db70*/  IMAD.X R121, R183, 0x1, R155, P4 ;  /* 0x00000001b7797824 */ /* 0x000fe200020e069b */
[----:B------:R-:W-:Y:S02]  /*3db80*/  PRMT R176, R29, 0x7773, RZ ;  /* 0x000077731db07816 */ /* 0x000fe400000000ff */
[----:B------:R-:W-:-:S03]  /*3db90*/  PRMT R175, R34, 0x7770, RZ ;  /* 0x0000777022af7816 */ /* 0x000fc600000000ff */
[----:B------:R-:W3:Y:S01]  /*3dba0*/  LDC R124, c[0x0][0x228] ;  /* 0x00008a00ff7c7b82 */ /* 0x000ee20000000800 */
[----:B------:R-:W-:Y:S01]  /*3dbb0*/  IMAD.X R139, R141, 0x1, R148, P5 ;  /* 0x000000018d8b7824 */ /* 0x000fe200028e0694 */
[----:B------:R-:W-:Y:S01]  /*3dbc0*/  ISETP.LT.AND P2, PT, R243, R134, !P1 ;  /* 0x00000086f300720c */ /* 0x000fe20004f41270 */
[----:B------:R2:W-:Y:S01]  /*3dbd0*/  @P0 STG.E.U8 desc[UR60][R120.64], R176 ;  /* 0x000000b078000986 */ /* 0x0005e2000c10113c */
[----:B-1----:R-:W-:-:S03]  /*3dbe0*/  ISETP.LT.AND P0, PT, R241, R126, !P1 ;  /* 0x0000007ef100720c */ /* 0x002fc60004f01270 */
[----:B------:R1:W-:Y:S01]  /*3dbf0*/  @P3 STG.E.U8 desc[UR60][R138.64], R175 ;  /* 0x000000af8a003986 */ /* 0x0003e2000c10113c */
[----:B------:R-:W3:Y:S01]  /*3dc00*/  LDC R130, c[0x0][0x228] ;  /* 0x00008a00ff827b82 */ /* 0x000ee20000000800 */
[----:B--2---:R-:W-:Y:S02]  /*3dc10*/  ISETP.LT.AND P1, PT, R239, R128, !P1 ;  /* 0x00000080ef00720c */ /* 0x004fe40004f21270 */
[----:B------:R-:W-:-:S05]  /*3dc20*/  IADD3 R120, P4, R70, R149, RZ ;  /* 0x0000009546787210 */ /* 0x000fca0007f9e0ff */
[----:B------:R-:W2:Y:S01]  /*3dc30*/  LDC R126, c[0x0][0x228] ;  /* 0x00008a00ff7e7b82 */ /* 0x000ea20000000800 */
[----:B-1----:R-:W-:Y:S01]  /*3dc40*/  IADD3 R138, P3, R70, R116, RZ ;  /* 0x00000074468a7210 */ /* 0x002fe20007f7e0ff */
[----:B------:R-:W-:Y:S01]  /*3dc50*/  IMAD.X R121, R141, 0x1, R150, P4 ;  /* 0x000000018d797824 */ /* 0x000fe200020e0696 */
[----:B------:R-:W-:-:S05]  /*3dc60*/  PRMT R173, R34, 0x7771, RZ ;  /* 0x0000777122ad7816 */ /* 0x000fca00000000ff */
[----:B------:R-:W1:Y:S01]  /*3dc70*/  LDC R128, c[0x0][0x228] ;  /* 0x00008a00ff807b82 */ /* 0x000e620000000800 */
[----:B------:R-:W-:Y:S01]  /*3dc80*/  PRMT R174, R34, 0x7772, RZ ;  /* 0x0000777222ae7816 */ /* 0x000fe200000000ff */
[----:B------:R-:W-:Y:S01]  /*3dc90*/  IMAD.X R139, R141, 0x1, R118, P3 ;  /* 0x000000018d8b7824 */ /* 0x000fe200018e0676 */
[----:B------:R-:W-:Y:S01]  /*3dca0*/  IADD3 R140, P4, R70, R154, RZ ;  /* 0x0000009a468c7210 */ /* 0x000fe20007f9e0ff */
[----:B------:R-:W-:Y:S01]  /*3dcb0*/  VIADD R177, R247, 0x5 ;  /* 0x00000005f7b17836 */ /* 0x000fe20000000000 */
[----:B------:R3:W-:Y:S01]  /*3dcc0*/  @P2 STG.E.U8 desc[UR60][R120.64], R173 ;  /* 0x000000ad78002986 */ /* 0x0007e2000c10113c */
[----:B------:R-:W-:Y:S01]  /*3dcd0*/  PRMT R172, R34, 0x7773, RZ ;  /* 0x0000777322ac7816 */ /* 0x000fe200000000ff */
[----:B0-----:R-:W-:Y:S01]  /*3dce0*/  IMAD.IADD R70, R70, 0x1, R179 ;  /* 0x0000000146467824 */ /* 0x001fe200078e02b3 */
[----:B------:R-:W0:Y:S01]  /*3dcf0*/  LDC R175, c[0x0][0x248] ;  /* 0x00009200ffaf7b82 */ /* 0x000e220000000800 */
[----:B------:R-:W-:Y:S01]  /*3dd00*/  IMAD.X R141, R141, 0x1, R155, P4 ;  /* 0x000000018d8d7824 */ /* 0x000fe200020e069b */
[----:B------:R-:W-:Y:S01]  /*3dd10*/  @P0 STG.E.U8 desc[UR60][R138.64], R174 ;  /* 0x000000ae8a000986 */ /* 0x000fe2000c10113c */
[----:B----4-:R-:W-:-:S05]  /*3dd20*/  ISETP.GE.AND P0, PT, R177, R122, PT ;  /* 0x0000007ab100720c */ /* 0x010fca0003f06270 */
[----:B------:R-:W4:Y:S01]  /*3dd30*/  LDC R122, c[0x0][0x22c] ;  /* 0x00008b00ff7a7b82 */ /* 0x000f220000000800 */
[----:B------:R2:W-:Y:S01]  /*3dd40*/  @P1 STG.E.U8 desc[UR60][R140.64], R172 ;  /* 0x000000ac8c001986 */ /* 0x0005e2000c10113c */
[----:B---3--:R-:W-:Y:S02]  /*3dd50*/  ISETP.LT.AND P2, PT, R245, R124, !P0 ;  /* 0x0000007cf500720c */ /* 0x008fe40004741270 */
[----:B------:R-:W-:-:S04]  /*3dd60*/  SHF.R.S32.HI R173, RZ, 0x1f, R70 ;  /* 0x0000001fffad7819 */ /* 0x000fc80000011446 */
[----:B------:R-:W3:Y:S01]  /*3dd70*/  LDC R124, c[0x0][0x228] ;  /* 0x00008a00ff7c7b82 */ /* 0x000ee20000000800 */
[----:B--2---:R-:W-:Y:S02]  /*3dd80*/  IADD3 R140, P4, R70, R67, RZ ;  /* 0x00000043468c7210 */ /* 0x004fe40007f9e0ff */
[----:B------:R-:W-:-:S05]  /*3dd90*/  ISETP.LT.AND P1, PT, R243, R130, !P0 ;  /* 0x00000082f300720c */ /* 0x000fca0004721270 */
[----:B------:R-:W2:Y:S01]  /*3dda0*/  LDC R132, c[0x0][0x228] ;  /* 0x00008a00ff847b82 */ /* 0x000ea20000000800 */
[----:B------:R-:W-:Y:S01]  /*3ddb0*/  IMAD.X R141, R173, 0x1, R148, P4 ;  /* 0x00000001ad8d7824 */ /* 0x000fe200020e0694 */
[----:B------:R-:W-:Y:S02]  /*3ddc0*/  ISETP.LT.AND P4, PT, R241, R126, !P0 ;  /* 0x0000007ef100720c */ /* 0x000fe40004781270 */
[----:B------:R-:W-:-:S04]  /*3ddd0*/  PRMT R171, R30, 0x7770, RZ ;  /* 0x000077701eab7816 */ /* 0x000fc800000000ff */
[----:B------:R-:W2:Y:S01]  /*3dde0*/  LDC R126, c[0x0][0x228] ;  /* 0x00008a00ff7e7b82 */ /* 0x000ea20000000800 */
[C---:B------:R-:W-:Y:S02]  /*3ddf0*/  IADD3 R138, P3, R70.reuse, R149, RZ ;  /* 0x00000095468a7210 */ /* 0x040fe40007f7e0ff */
[----:B-1----:R-:W-:Y:S01]  /*3de00*/  ISETP.LT.AND P0, PT, R239, R128, !P0 ;  /* 0x00000080ef00720c */ /* 0x002fe20004701270 */
[----:B------:R1:W-:Y:S01]  /*3de10*/  @P2 STG.E.U8 desc[UR60][R140.64], R171 ;  /* 0x000000ab8c002986 */ /* 0x0003e2000c10113c */
[----:B------:R-:W-:-:S03]  /*3de20*/  IADD3 R120, P5, R70, R116, RZ ;  /* 0x0000007446787210 */ /* 0x000fc60007fbe0ff */
[----:B------:R-:W2:Y:S01]  /*3de30*/  LDC R130, c[0x0][0x228] ;  /* 0x00008a00ff827b82 */ /* 0x000ea20000000800 */
[----:B------:R-:W-:Y:S01]  /*3de40*/  PRMT R170, R30, 0x7771, RZ ;  /* 0x000077711eaa7816 */ /* 0x000fe200000000ff */
[----:B------:R-:W-:Y:S02]  /*3de50*/  IMAD.X R139, R173, 0x1, R150, P3 ;  /* 0x00000001ad8b7824 */ /* 0x000fe400018e0696 */
[----:B------:R-:W-:Y:S01]  /*3de60*/  VIADD R177, R247, 0x6 ;  /* 0x00000006f7b17836 */ /* 0x000fe20000000000 */
[----:B-1----:R-:W-:Y:S01]  /*3de70*/  IADD3 R140, P2, R70, R154, RZ ;  /* 0x0000009a468c7210 */ /* 0x002fe20007f5e0ff */
[C---:B------:R-:W-:Y:S01]  /*3de80*/  IMAD.X R121, R173.reuse, 0x1, R118, P5 ;  /* 0x00000001ad797824 */ /* 0x040fe200028e0676 */
[C---:B------:R-:W-:Y:S01]  /*3de90*/  PRMT R169, R30.reuse, 0x7772, RZ ;  /* 0x000077721ea97816 */ /* 0x040fe200000000ff */
[----:B------:R-:W-:Y:S01]  /*3dea0*/  @P1 STG.E.U8 desc[UR60][R138.64], R170 ;  /* 0x000000aa8a001986 */ /* 0x000fe2000c10113c */
[----:B------:R-:W-:Y:S01]  /*3deb0*/  PRMT R168, R30, 0x7773, RZ ;  /* 0x000077731ea87816 */ /* 0x000fe200000000ff */
[----:B------:R-:W-:Y:S01]  /*3dec0*/  IMAD.X R141, R173, 0x1, R155, P2 ;  /* 0x00000001ad8d7824 */ /* 0x000fe200010e069b */
[----:B----4-:R-:W-:Y:S01]  /*3ded0*/  ISETP.GE.AND P1, PT, R177, R122, PT ;  /* 0x0000007ab100720c */ /* 0x010fe20003f26270 */
[----:B0-----:R-:W-:Y:S01]  /*3dee0*/  IMAD.IADD R70, R70, 0x1, R175 ;  /* 0x0000000146467824 */ /* 0x001fe200078e02af */
[----:B------:R-:W0:Y:S01]  /*3def0*/  LDC R122, c[0x0][0x22c] ;  /* 0x00008b00ff7a7b82 */ /* 0x000e220000000800 */
[----:B------:R-:W-:Y:S01]  /*3df00*/  @P4 STG.E.U8 desc[UR60][R120.64], R169 ;  /* 0x000000a978004986 */ /* 0x000fe2000c10113c */
[----:B---3--:R-:W-:-:S02]  /*3df10*/  ISETP.LT.AND P4, PT, R245, R124, !P1 ;  /* 0x0000007cf500720c */ /* 0x008fc40004f81270 */
[----:B------:R-:W-:Y:S01]  /*3df20*/  SHF.R.S32.HI R171, RZ, 0x1f, R70 ;  /* 0x0000001fffab7819 */ /* 0x000fe20000011446 */
[----:B------:R1:W-:Y:S03]  /*3df30*/  @P0 STG.E.U8 desc[UR60][R140.64], R168 ;  /* 0x000000a88c000986 */ /* 0x0003e6000c10113c */
[----:B------:R-:W3:Y:S08]  /*3df40*/  LDC R173, c[0x0][0x248] ;  /* 0x00009200ffad7b82 */ /* 0x000ef00000000800 */
[----:B------:R-:W4:Y:S01]  /*3df50*/  LDC R124, c[0x0][0x228] ;  /* 0x00008a00ff7c7b82 */ /* 0x000f220000000800 */
[----:B-1----:R-:W-:-:S05]  /*3df60*/  IADD3 R140, P0, R70, R67, RZ ;  /* 0x00000043468c7210 */ /* 0x002fca0007f1e0ff */
[----:B------:R-:W-:Y:S01]  /*3df70*/  IMAD.X R141, R171, 0x1, R148, P0 ;  /* 0x00000001ab8d7824 */ /* 0x000fe200000e0694 */
[----:B--2---:R-:W-:Y:S01]  /*3df80*/  ISETP.LT.AND P0, PT, R239, R126, !P1 ;  /* 0x0000007eef00720c */ /* 0x004fe20004f01270 */
[----:B------:R-:W1:Y:S01]  /*3df90*/  LDC R128, c[0x0][0x228] ;  /* 0x00008a00ff807b82 */ /* 0x000e620000000800 */
[----:B------:R-:W-:Y:S02]  /*3dfa0*/  PRMT R165, R35, 0x7770, RZ ;  /* 0x0000777023a57816 */ /* 0x000fe400000000ff */
[----:B------:R-:W-:-:S05]  /*3dfb0*/  ISETP.LT.AND P3, PT, R243, R130, !P1 ;  /* 0x00000082f300720c */ /* 0x000fca0004f61270 */
[----:B------:R-:W2:Y:S01]  /*3dfc0*/  LDC R126, c[0x0][0x228] ;  /* 0x00008a00ff7e7b82 */ /* 0x000ea20000000800 */
[----:B------:R-:W-:Y:S01]  /*3dfd0*/  ISETP.LT.AND P2, PT, R241, R132, !P1 ;  /* 0x00000084f100720c */ /* 0x000fe20004f41270 */
[----:B------:R0:W-:Y:S01]  /*3dfe0*/  @P4 STG.E.U8 desc[UR60][R140.64], R165 ;  /* 0x000000a58c004986 */ /* 0x0001e2000c10113c */
[C---:B------:R-:W-:Y:S01]  /*3dff0*/  IADD3 R138, P5, R70.reuse, R149, RZ ;  /* 0x00000095468a7210 */ /* 0x040fe20007fbe0ff */
[----:B------:R-:W-:Y:S01]  /*3e000*/  VIADD R169, R247, 0x7 ;  /* 0x00000007f7a97836 */ /* 0x000fe20000000000 */
[----:B------:R-:W-:-:S03]  /*3e010*/  IADD3 R120, P1, R70, R116, RZ ;  /* 0x0000007446787210 */ /* 0x000fc60007f3e0ff */
[----:B------:R-:W1:Y:S01]  /*3e020*/  LDC R130, c[0x0][0x228] ;  /* 0x00008a00ff827b82 */ /* 0x000e620000000800 */
[----:B------:R-:W-:Y:S01]  /*3e030*/  PRMT R162, R35, 0x7771, RZ ;  /* 0x0000777123a27816 */ /* 0x000fe200000000ff */
[C---:B------:R-:W-:Y:S01]  /*3e040*/  IMAD.X R139, R171.reuse, 0x1, R150, P5 ;  /* 0x00000001ab8b7824 */ /* 0x040fe200028e0696 */
[C---:B0-----:R-:W-:Y:S01]  /*3e050*/  IADD3 R140, P4, R70.reuse, R154, RZ ;  /* 0x0000009a468c7210 */ /* 0x041fe20007f9e0ff */
[----:B------:R-:W-:Y:S01]  /*3e060*/  IMAD.X R121, R171, 0x1, R118, P1 ;  /* 0x00000001ab797824 */ /* 0x000fe200008e0676 */
[C---:B------:R-:W-:Y:S01]  /*3e070*/  PRMT R163, R35.reuse, 0x7772, RZ ;  /* 0x0000777223a37816 */ /* 0x040fe200000000ff */
[----:B---3--:R-:W-:Y:S01]  /*3e080*/  IMAD.IADD R70, R70, 0x1, R173 ;  /* 0x0000000146467824 */ /* 0x008fe200078e02ad */
[----:B------:R-:W-:Y:S01]  /*3e090*/  PRMT R161, R35, 0x7773, RZ ;  /* 0x0000777323a17816 */ /* 0x000fe200000000ff */
[----:B------:R-:W-:Y:S01]  /*3e0a0*/  IMAD.X R141, R171, 0x1, R155, P4 ;  /* 0x00000001ab8d7824 */ /* 0x000fe200020e069b */
[----:B------:R-:W-:Y:S01]  /*3e0b0*/  ISETP.GE.AND P1, PT, R169, R122, PT ;  /* 0x0000007aa900720c */ /* 0x000fe20003f26270 */
[----:B------:R-:W0:Y:S01]  /*3e0c0*/  LDC R132, c[0x0][0x228] ;  /* 0x00008a00ff847b82 */ /* 0x000e220000000800 */
[----:B------:R-:W-:Y:S01]  /*3e0d0*/  @P3 STG.E.U8 desc[UR60][R138.64], R162 ;  /* 0x000000a28a003986 */ /* 0x000fe2000c10113c */
[----:B------:R-:W-:-:S02]  /*3e0e0*/  SHF.R.S32.HI R165, RZ, 0x1f, R70 ;  /* 0x0000001fffa57819 */ /* 0x000fc40000011446 */
[----:B----4-:R-:W-:Y:S01]  /*3e0f0*/  ISETP.LT.AND P5, PT, R245, R124, !P1 ;  /* 0x0000007cf500720c */ /* 0x010fe20004fa1270 */
[----:B------:R3:W-:Y:S03]  /*3e100*/  @P2 STG.E.U8 desc[UR60][R120.64], R163 ;  /* 0x000000a378002986 */ /* 0x0007e6000c10113c */
[----:B------:R-:W4:Y:S01]  /*3e110*/  LDC R122, c[0x0][0x22c] ;  /* 0x00008b00ff7a7b82 */ /* 0x000f220000000800 */
[----:B------:R3:W-:Y:S01]  /*3e120*/  @P0 STG.E.U8 desc[UR60][R140.64], R161 ;  /* 0x000000a18c000986 */ /* 0x0007e2000c10113c */
[----:B--2---:R-:W-:Y:S02]  /*3e130*/  ISETP.LT.AND P2, PT, R241, R126, !P1 ;  /* 0x0000007ef100720c */ /* 0x004fe40004f41270 */
[----:B-1----:R-:W-:-:S04]  /*3e140*/  ISETP.LT.AND P3, PT, R243, R128, !P1 ;  /* 0x00000080f300720c */ /* 0x002fc80004f61270 */
[----:B------:R-:W1:Y:S01]  /*3e150*/  LDC R169, c[0x0][0x248] ;  /* 0x00009200ffa97b82 */ /* 0x000e620000000800 */
[----:B---3--:R-:W-:Y:S02]  /*3e160*/  IADD3 R120, P0, R70, R67, RZ ;  /* 0x0000004346787210 */ /* 0x008fe40007f1e0ff */
[----:B------:R-:W-:-:S03]  /*3e170*/  PRMT R160, R31, 0x7770, RZ ;  /* 0x000077701fa07816 */ /* 0x000fc600000000ff */
[----:B------:R-:W-:Y:S01]  /*3e180*/  IMAD.X R121, R165, 0x1, R148, P0 ;  /* 0x00000001a5797824 */ /* 0x000fe200000e0694 */
[----:B------:R-:W-:Y:S01]  /*3e190*/  IADD3 R140, P0, R70, R116, RZ ;  /* 0x00000074468c7210 */ /* 0x000fe20007f1e0ff */
[----:B------:R-:W2:Y:S01]  /*3e1a0*/  LDC R126, c[0x0][0x228] ;  /* 0x00008a00ff7e7b82 */ /* 0x000ea20000000800 */
[----:B------:R-:W-:Y:S02]  /*3e1b0*/  VIADD R161, R247, 0x8 ;  /* 0x00000008f7a17836 */ /* 0x000fe40000000000 */
[----:B------:R3:W-:Y:S01]  /*3e1c0*/  @P5 STG.E.U8 desc[UR60][R120.64], R160 ;  /* 0x000000a078005986 */ /* 0x0007e2000c10113c */
[----:B------:R-:W-:-:S04]  /*3e1d0*/  IMAD.X R141, R165, 0x1, R118, P0 ;  /* 0x00000001a58d7824 */ /* 0x000fc800000e0676 */
[----:B------:R-:W0:Y:S01]  /*3e1e0*/  LDC R128, c[0x0][0x228] ;  /* 0x00008a00ff807b82 */ /* 0x000e220000000800 */
[----:B------:R-:W-:Y:S02]  /*3e1f0*/  ISETP.LT.AND P0, PT, R239, R130, !P1 ;  /* 0x00000082ef00720c */ /* 0x000fe40004f01270 */
[----:B---3--:R-:W-:-:S05]  /*3e200*/  IADD3 R120, P1, R70, R154, RZ ;  /* 0x0000009a46787210 */ /* 0x008fca0007f3e0ff */
[----:B------:R-:W3:Y:S01]  /*3e210*/  LDC R124, c[0x0][0x22c] ;  /* 0x00008b00ff7c7b82 */ /* 0x000ee20000000800 */
[----:B------:R-:W-:Y:S01]  /*3e220*/  IADD3 R138, P4, R70, R149, RZ ;  /* 0x00000095468a7210 */ /* 0x000fe20007f9e0ff */
[----:B------:R-:W-:Y:S01]  /*3e230*/  IMAD.X R121, R165, 0x1, R155, P1 ;  /* 0x00000001a5797824 */ /* 0x000fe200008e069b */
[----:B----4-:R-:W-:-:S05]  /*3e240*/  ISETP.GE.AND P1, PT, R161, R122, PT ;  /* 0x0000007aa100720c */ /* 0x010fca0003f26270 */
[----:B------:R-:W4:Y:S01]  /*3e250*/  LDC R122, c[0x0][0x228] ;  /* 0x00008a00ff7a7b82 */ /* 0x000f220000000800 */
[----:B------:R-:W-:Y:S01]  /*3e260*/  PRMT R159, R31, 0x7771, RZ ;  /* 0x000077711f9f7816 */ /* 0x000fe200000000ff */
[----:B------:R-:W-:Y:S01]  /*3e270*/  IMAD.X R139, R165, 0x1, R150, P4 ;  /* 0x00000001a58b7824 */ /* 0x000fe200020e0696 */
[----:B------:R-:W-:-:S05]  /*3e280*/  PRMT R158, R31, 0x7772, RZ ;  /* 0x000077721f9e7816 */ /* 0x000fca00000000ff */
[----:B------:R-:W3:Y:S01]  /*3e290*/  LDC R161, c[0x0][0x248] ;  /* 0x00009200ffa17b82 */ /* 0x000ee20000000800 */
[----:B------:R-:W-:Y:S01]  /*3e2a0*/  PRMT R157, R31, 0x7773, RZ ;  /* 0x000077731f9d7816 */ /* 0x000fe200000000ff */
[----:B-1----:R-:W-:Y:S01]  /*3e2b0*/  IMAD.IADD R70, R70, 0x1, R169 ;  /* 0x0000000146467824 */ /* 0x002fe200078e02a9 */
[----:B------:R1:W-:Y:S05]  /*3e2c0*/  @P3 STG.E.U8 desc[UR60][R138.64], R159 ;  /* 0x0000009f8a003986 */ /* 0x0003ea000c10113c */
[----:B------:R-:W3:Y:S01]  /*3e2d0*/  LDC R130, c[0x0][0x228] ;  /* 0x00008a00ff827b82 */ /* 0x000ee20000000800 */
[----:B--2---:R-:W-:Y:S01]  /*3e2e0*/  ISETP.LT.AND P5, PT, R245, R126, !P1 ;  /* 0x0000007ef500720c */ /* 0x004fe20004fa1270 */
[----:B------:R-:W-:Y:S01]  /*3e2f0*/  @P2 STG.E.U8 desc[UR60][R140.64], R158 ;  /* 0x0000009e8c002986 */ /* 0x000fe2000c10113c */
[----:B0-----:R-:W-:-:S03]  /*3e300*/  ISETP.LT.AND P6, PT, R243, R128, !P1 ;  /* 0x00000080f300720c */ /* 0x001fc60004fc1270 */
[----:B------:R0:W-:Y:S01]  /*3e310*/  @P0 STG.E.U8 desc[UR60][R120.64], R157 ;  /* 0x0000009d78000986 */ /* 0x0001e2000c10113c */
[----:B-1----:R-:W-:Y:S01]  /*3e320*/  SHF.R.S32.HI R159, RZ, 0x1f, R70 ;  /* 0x0000001fff9f7819 */ /* 0x002fe20000011446 */
[----:B------:R-:W1:Y:S01]  /*3e330*/  LDC R126, c[0x0][0x228] ;  /* 0x00008a00ff7e7b82 */ /* 0x000e620000000800 */
[----:B------:R-:W-:Y:S02]  /*3e340*/  IADD3 R138, P3, R70, R149, RZ ;  /* 0x00000095468a7210 */ /* 0x000fe40007f7e0ff */
[----:B------:R-:W-:-:S05]  /*3e350*/  ISETP.LT.AND P2, PT, R241, R132, !P1 ;  /* 0x00000084f100720c */ /* 0x000fca0004f41270 */
[----:B------:R-:W2:Y:S01]  /*3e360*/  LDC R128, c[0x0][0x228] ;  /* 0x00008a00ff807b82 */ /* 0x000ea20000000800 */
[C---:B0-----:R-:W-:Y:S01]  /*3e370*/  IADD3 R120, P0, R70.reuse, R67, RZ ;  /* 0x0000004346787210 */ /* 0x041fe20007f1e0ff */
[----:B------:R-:W-:Y:S01]  /*3e380*/  IMAD.X R139, R159, 0x1, R150, P3 ;  /* 0x000000019f8b7824 */ /* 0x000fe200018e0696 */
[C---:B------:R-:W-:Y:S01]  /*3e390*/  IADD3 R140, P4, R70.reuse, R116, RZ ;  /* 0x00000074468c7210 */ /* 0x040fe20007f9e0ff */
[----:B------:R-:W-:Y:S02]  /*3e3a0*/  VIADD R157, R247, 0x9 ;  /* 0x00000009f79d7836 */ /* 0x000fe40000000000 */
[----:B------:R-:W-:Y:S01]  /*3e3b0*/  IMAD.X R121, R159, 0x1, R148, P0 ;  /* 0x000000019f797824 */ /* 0x000fe200000e0694 */
[----:B----4-:R-:W-:Y:S01]  /*3e3c0*/  ISETP.LT.AND P1, PT, R239, R122, !P1 ;  /* 0x0000007aef00720c */ /* 0x010fe20004f21270 */
[----:B------:R-:W-:Y:S01]  /*3e3d0*/  IMAD.X R141, R159, 0x1, R118, P4 ;  /* 0x000000019f8d7824 */ /* 0x000fe200020e0676 */
[----:B---3--:R-:W-:Y:S01]  /*3e3e0*/  ISETP.GE.AND P0, PT, R157, R124, PT ;  /* 0x0000007c9d00720c */ /* 0x008fe20003f06270 */
[----:B------:R-:W0:Y:S01]  /*3e3f0*/  LDC R132, c[0x0][0x228] ;  /* 0x00008a00ff847b82 */ /* 0x000e220000000800 */
[----:B------:R-:W-:Y:S01]  /*3e400*/  @P5 STG.E.U8 desc[UR60][R120.64], R152 ;  /* 0x0000009878005986 */ /* 0x000fe2000c10113c */
[----:B------:R-:W-:-:S03]  /*3e410*/  IMAD.IADD R122, R70, 0x1, R161 ;  /* 0x00000001467a7824 */ /* 0x000fc600078e02a1 */
[----:B------:R3:W-:Y:S03]  /*3e420*/  @P6 STG.E.U8 desc[UR60][R138.64], R151 ;  /* 0x000000978a006986 */ /* 0x0007e6000c10113c */
[----:B------:R-:W4:Y:S01]  /*3e430*/  LDC R124, c[0x0][0x228] ;  /* 0x00008a00ff7c7b82 */ /* 0x000f220000000800 */
[----:B------:R2:W-:Y:S01]  /*3e440*/  @P2 STG.E.U8 desc[UR60][R140.64], R153 ;  /* 0x000000998c002986 */ /* 0x0005e2000c10113c */
[----:B------:R-:W-:-:S06]  /*3e450*/  ISETP.LT.AND P2, PT, R245, R130, !P0 ;  /* 0x00000082f500720c */ /* 0x000fcc0004741270 */
[----:B------:R-:W0:Y:S01]  /*3e460*/  LDC R157, c[0x0][0x248] ;  /* 0x00009200ff9d7b82 */ /* 0x000e220000000800 */
[----:B---3--:R-:W-:-:S07]  /*3e470*/  IADD3 R138, P3, R70, R154, RZ ;  /* 0x0000009a468a7210 */ /* 0x008fce0007f7e0ff */
[----:B------:R-:W3:Y:S01]  /*3e480*/  LDC R70, c[0x0][0x22c] ;  /* 0x00008b00ff467b82 */ /* 0x000ee20000000800 */
[----:B------:R-:W-:Y:S01]  /*3e490*/  IMAD.X R139, R159, 0x1, R155, P3 ;  /* 0x000000019f8b7824 */ /* 0x000fe200018e069b */
[----:B------:R-:W-:Y:S02]  /*3e4a0*/  SHF.R.S32.HI R151, RZ, 0x1f, R122 ;  /* 0x0000001fff977819 */ /* 0x000fe4000001147a */
[----:B------:R-:W-:-:S04]  /*3e4b0*/  IADD3 R120, P5, R122, R67, RZ ;  /* 0x000000437a787210 */ /* 0x000fc80007fbe0ff */
[----:B------:R-:W0:Y:S01]  /*3e4c0*/  LDC R130, c[0x0][0x228] ;  /* 0x00008a00ff827b82 */ /* 0x000e220000000800 */
[----:B-1----:R-:W-:Y:S01]  /*3e4d0*/  ISETP.LT.AND P4, PT, R243, R126, !P0 ;  /* 0x0000007ef300720c */ /* 0x002fe20004781270 */
[----:B------:R1:W-:Y:S01]  /*3e4e0*/  @P1 STG.E.U8 desc[UR60][R138.64], R50 ;  /* 0x000000328a001986 */ /* 0x0003e2000c10113c */
[----:B--2---:R-:W-:Y:S01]  /*3e4f0*/  ISETP.LT.AND P3, PT, R241, R128, !P0 ;  /* 0x00000080f100720c */ /* 0x004fe20004761270 */
[----:B------:R-:W-:Y:S01]  /*3e500*/  IMAD.X R121, R151, 0x1, R148, P5 ;  /* 0x0000000197797824 */ /* 0x000fe200028e0694 */
[----:B------:R-:W-:-:S03]  /*3e510*/  IADD3 R140, P5, R122, R116, RZ ;  /* 0x000000747a8c7210 */ /* 0x000fc60007fbe0ff */
[----:B------:R-:W2:Y:S01]  /*3e520*/  LDC R126, c[0x0][0x228] ;  /* 0x00008a00ff7e7b82 */ /* 0x000ea20000000800 */
[----:B-1----:R-:W-:Y:S01]  /*3e530*/  IADD3 R138, P1, R122, R149, RZ ;  /* 0x000000957a8a7210 */ /* 0x002fe20007f3e0ff */
[----:B------:R-:W-:-:S06]  /*3e540*/  IMAD.X R141, R151, 0x1, R118, P5 ;  /* 0x00000001978d7824 */ /* 0x000fcc00028e0676 */
[----:B------:R-:W1:Y:S01]  /*3e550*/  LDC R128, c[0x0][0x228] ;  /* 0x00008a00ff807b82 */ /* 0x000e620000000800 */
[----:B------:R-:W-:Y:S02]  /*3e560*/  VIADD R153, R247, 0xa ;  /* 0x0000000af7997836 */ /* 0x000fe40000000000 */
[----:B------:R-:W-:Y:S01]  /*3e570*/  IMAD.X R139, R151, 0x1, R150, P1 ;  /* 0x00000001978b7824 */ /* 0x000fe200008e0696 */
[----:B------:R0:W-:Y:S01]  /*3e580*/  @P2 STG.E.U8 desc[UR60][R120.64], R47 ;  /* 0x0000002f78002986 */ /* 0x0001e2000c10113c */
[----:B----4-:R-:W-:Y:S02]  /*3e590*/  ISETP.LT.AND P0, PT, R239, R124, !P0 ;  /* 0x0000007cef00720c */ /* 0x010fe40004701270 */
[----:B---3--:R-:W-:Y:S01]  /*3e5a0*/  ISETP.GE.AND P1, PT, R153, R70, PT ;  /* 0x000000469900720c */ /* 0x008fe20003f26270 */
[----:B------:R-:W-:Y:S01]  /*3e5b0*/  @P4 STG.E.U8 desc[UR60][R138.64], R49 ;  /* 0x000000318a004986 */ /* 0x000fe2000c10113c */
[----:B0-----:R-:W-:Y:S01]  /*3e5c0*/  IMAD.IADD R50, R122, 0x1, R157 ;  /* 0x000000017a327824 */ /* 0x001fe200078e029d */
[----:B------:R-:W0:Y:S02]  /*3e5d0*/  LDC R70, c[0x0][0x22c] ;  /* 0x00008b00ff467b82 */ /* 0x000e240000000800 */
[----:B------:R3:W-:Y:S01]  /*3e5e0*/  @P3 STG.E.U8 desc[UR60][R140.64], R48 ;  /* 0x000000308c003986 */ /* 0x0007e2000c10113c */
[----:B------:R-:W-:-:S02]  /*3e5f0*/  ISETP.LT.AND P3, PT, R245, R130, !P1 ;  /* 0x00000082f500720c */ /* 0x000fc40004f61270 */
[----:B------:R-:W-:Y:S02]  /*3e600*/  SHF.R.S32.HI R47, RZ, 0x1f, R50 ;  /* 0x0000001fff2f7819 */ /* 0x000fe40000011432 */
[----:B------:R-:W-:Y:S01]  /*3e610*/  PRMT R44, R25, 0x7770, RZ ;  /* 0x00007770192c7816 */ /* 0x000fe200000000ff */
[----:B------:R-:W4:Y:S01]  /*3e620*/  LDC R124, c[0x0][0x228] ;  /* 0x00008a00ff7c7b82 */ /* 0x000f220000000800 */
[----:B---3--:R-:W-:-:S07]  /*3e630*/  IADD3 R48, P4, R122, R154, RZ ;  /* 0x0000009a7a307210 */ /* 0x008fce0007f9e0ff */
[----:B------:R-:W3:Y:S01]  /*3e640*/  LDC R139, c[0x0][0x248] ;  /* 0x00009200ff8b7b82 */ /* 0x000ee20000000800 */
[----:B------:R-:W-:Y:S01]  /*3e650*/  IMAD.X R49, R151, 0x1, R155, P4 ;  /* 0x0000000197317824 */ /* 0x000fe200020e069b */
[----:B------:R-:W-:Y:S02]  /*3e660*/  IADD3 R120, P4, R50, R67, RZ ;  /* 0x0000004332787210 */ /* 0x000fe40007f9e0ff */
[----:B------:R-:W-:-:S04]  /*3e670*/  ISETP.LT.AND P2, PT, R243, R132, !P1 ;  /* 0x00000084f300720c */ /* 0x000fc80004f41270 */
[----:B------:R-:W4:Y:S01]  /*3e680*/  LDC R122, c[0x0][0x228] ;  /* 0x00008a00ff7a7b82 */ /* 0x000f220000000800 */
[----:B------:R-:W-:Y:S01]  /*3e690*/  IMAD.X R121, R47, 0x1, R148, P4 ;  /* 0x000000012f797824 */ /* 0x000fe200020e0694 */
[----:B------:R1:W-:Y:S01]  /*3e6a0*/  @P0 STG.E.U8 desc[UR60][R48.64], R45 ;  /* 0x0000002d30000986 */ /* 0x0003e2000c10113c */
[----:B--2---:R-:W-:-:S03]  /*3e6b0*/  ISETP.LT.AND P0, PT, R241, R126, !P1 ;  /* 0x0000007ef100720c */ /* 0x004fc60004f01270 */
[----:B------:R2:W-:Y:S02]  /*3e6c0*/  @P3 STG.E.U8 desc[UR60][R120.64], R44 ;  /* 0x0000002c78003986 */ /* 0x0005e4000c10113c */
[----:B------:R-:W4:Y:S01]  /*3e6d0*/  LDC R126, c[0x0][0x228] ;  /* 0x00008a00ff7e7b82 */ /* 0x000f220000000800 */
[----:B------:R-:W-:Y:S02]  /*3e6e0*/  PRMT R36, R25, 0x7771, RZ ;  /* 0x0000777119247816 */ /* 0x000fe400000000ff */
[C---:B-1----:R-:W-:Y:S02]  /*3e6f0*/  IADD3 R48, P4, R50.reuse, R149, RZ ;  /* 0x0000009532307210 */ /* 0x042fe40007f9e0ff */
[----:B--2---:R-:W-:-:S03]  /*3e700*/  IADD3 R44, P3, R50, R116, RZ ;  /* 0x00000074322c7210 */ /* 0x004fc60007f7e0ff */
[----:B------:R-:W-:Y:S01]  /*3e710*/  IMAD.X R49, R47, 0x1, R150, P4 ;  /* 0x000000012f317824 */ /* 0x000fe200020e0696 */
[----:B------:R-:W-:Y:S01]  /*3e720*/  ISETP.LT.AND P1, PT, R239, R128, !P1 ;  /* 0x00000080ef00720c */ /* 0x000fe20004f21270 */
[----:B------:R-:W-:Y:S01]  /*3e730*/  VIADD R141, R247, 0xb ;  /* 0x0000000bf78d7836 */ /* 0x000fe20000000000 */
[----:B------:R-:W-:Y:S01]  /*3e740*/  PRMT R38, R25, 0x7772, RZ ;  /* 0x0000777219267816 */ /* 0x000fe200000000ff */
[----:B------:R-:W1:Y:S01]  /*3e750*/  LDC R128, c[0x0][0x228] ;  /* 0x00008a00ff807b82 */ /* 0x000e620000000800 */
[----:B------:R-:W-:Y:S01]  /*3e760*/  IMAD.X R45, R47, 0x1, R118, P3 ;  /* 0x000000012f2d7824 */ /* 0x000fe200018e0676 */
[----:B------:R-:W-:Y:S01]  /*3e770*/  @P2 STG.E.U8 desc[UR60][R48.64], R36 ;  /* 0x0000002430002986 */ /* 0x000fe2000c10113c */
[----:B------:R-:W-:-:S03]  /*3e780*/  IADD3 R120, P4, R50, R154, RZ ;  /* 0x0000009a32787210 */ /* 0x000fc60007f9e0ff */
[----:B------:R2:W-:Y:S01]  /*3e790*/  @P0 STG.E.U8 desc[UR60][R44.64], R38 ;  /* 0x000000262c000986 */ /* 0x0005e2000c10113c */
[----:B0-----:R-:W-:Y:S01]  /*3e7a0*/  ISETP.GE.AND P0, PT, R141, R70, PT ;  /* 0x000000468d00720c */ /* 0x001fe20003f06270 */
[----:B---3--:R-:W-:Y:S01]  /*3e7b0*/  IMAD.IADD R50, R50, 0x1, R139 ;  /* 0x0000000132327824 */ /* 0x008fe200078e028b */
[----:B------:R-:W0:Y:S01]  /*3e7c0*/  LDC R70, c[0x0][0x22c] ;  /* 0x00008b00ff467b82 */ /* 0x000e220000000800 */
[----:B------:R-:W-:Y:S01]  /*3e7d0*/  PRMT R43, R25, 0x7773, RZ ;  /* 0x00007773192b7816 */ /* 0x000fe200000000ff */
[----:B------:R-:W-:Y:S01]  /*3e7e0*/  IMAD.X R121, R47, 0x1, R155, P4 ;  /* 0x000000012f797824 */ /* 0x000fe200020e069b */
[----:B----4-:R-:W-:-:S05]  /*3e7f0*/  ISETP.LT.AND P2, PT, R245, R122, !P0 ;  /* 0x0000007af500720c */ /* 0x010fca0004741270 */
[----:B------:R-:W3:Y:S01]  /*3e800*/  LDC R139, c[0x0][0x248] ;  /* 0x00009200ff8b7b82 */ /* 0x000ee20000000800 */
[----:B------:R-:W-:Y:S01]  /*3e810*/  SHF.R.S32.HI R47, RZ, 0x1f, R50 ;  /* 0x0000001fff2f7819 */ /* 0x000fe20000011432 */
[----:B------:R4:W-:Y:S01]  /*3e820*/  @P1 STG.E.U8 desc[UR60][R120.64], R43 ;  /* 0x0000002b78001986 */ /* 0x0009e2000c10113c */
[----:B--2---:R-:W-:-:S05]  /*3e830*/  IADD3 R44, P4, R50, R67, RZ ;  /* 0x00000043322c7210 */ /* 0x004fca0007f9e0ff */
[----:B------:R-:W2:Y:S01]  /*3e840*/  LDC R36, c[0x0][0x228] ;  /* 0x00008a00ff247b82 */ /* 0x000ea20000000800 */
[----:B------:R-:W-:Y:S01]  /*3e850*/  ISETP.LT.AND P1, PT, R243, R124, !P0 ;  /* 0x0000007cf300720c */ /* 0x000fe20004721270 */
[----:B------:R-:W-:Y:S01]  /*3e860*/  IMAD.X R45, R47, 0x1, R148, P4 ;  /* 0x000000012f2d7824 */ /* 0x000fe200020e0694 */
[C---:B------:R-:W-:Y:S02]  /*3e870*/  IADD3 R48, P3, R50.reuse, R149, RZ ;  /* 0x0000009532307210 */ /* 0x040fe40007f7e0ff */
[----:B------:R-:W-:Y:S02]  /*3e880*/  PRMT R40, R13, 0x7770, RZ ;  /* 0x000077700d287816 */ /* 0x000fe400000000ff */
[----:B------:R-:W-:Y:S01]  /*3e890*/  ISETP.LT.AND P4, PT, R241, R126, !P0 ;  /* 0x0000007ef100720c */ /* 0x000fe20004781270 */
[----:B------:R-:W2:Y:S01]  /*3e8a0*/  LDC R122, c[0x0][0x228] ;  /* 0x00008a00ff7a7b82 */ /* 0x000ea20000000800 */
[----:B-1----:R-:W-:Y:S01]  /*3e8b0*/  ISETP.LT.AND P0, PT, R239, R128, !P0 ;  /* 0x00000080ef00720c */ /* 0x002fe20004701270 */
[----:B------:R-:W-:Y:S01]  /*3e8c0*/  IMAD.X R49, R47, 0x1, R150, P3 ;  /* 0x000000012f317824 */ /* 0x000fe200018e0696 */
[----:B----4-:R-:W-:-:S05]  /*3e8d0*/  IADD3 R120, P5, R50, R116, RZ ;  /* 0x0000007432787210 */ /* 0x010fca0007fbe0ff */
[----:B------:R-:W1:Y:S01]  /*3e8e0*/  LDC R124, c[0x0][0x228] ;  /* 0x00008a00ff7c7b82 */ /* 0x000e620000000800 */
[----:B------:R-:W-:Y:S01]  /*3e8f0*/  PRMT R39, R13, 0x7771, RZ ;  /* 0x000077710d277816 */ /* 0x000fe200000000ff */
[----:B------:R4:W-:Y:S01]  /*3e900*/  @P2 STG.E.U8 desc[UR60][R44.64], R40 ;  /* 0x000000282c002986 */ /* 0x0009e2000c10113c */
[----:B------:R-:W-:-:S05]  /*3e910*/  VIADD R43, R247, 0xc ;  /* 0x0000000cf72b7836 */ /* 0x000fca0000000000 */
[----:B------:R-:W1:Y:S01]  /*3e920*/  LDC R126, c[0x0][0x228] ;  /* 0x00008a00ff7e7b82 */ /* 0x000e620000000800 */
[C---:B------:R-:W-:Y:S01]  /*3e930*/  IADD3 R38, P2, R50.reuse, R154, RZ ;  /* 0x0000009a32267210 */ /* 0x040fe20007f5e0ff */
[----:B------:R-:W-:Y:S01]  /*3e940*/  IMAD.X R121, R47, 0x1, R118, P5 ;  /* 0x000000012f797824 */ /* 0x000fe200028e0676 */
[----:B------:R-:W-:Y:S01]  /*3e950*/  PRMT R41, R13, 0x7772, RZ ;  /* 0x000077720d297816 */ /* 0x000fe200000000ff */
[----:B------:R2:W-:Y:S01]  /*3e960*/  @P1 STG.E.U8 desc[UR60][R48.64], R39 ;  /* 0x0000002730001986 */ /* 0x0005e2000c10113c */
[----:B0-----:R-:W-:Y:S01]  /*3e970*/  ISETP.GE.AND P1, PT, R43, R70, PT ;  /* 0x000000462b00720c */ /* 0x001fe20003f26270 */
[----:B---3--:R-:W-:Y:S01]  /*3e980*/  IMAD.IADD R50, R50, 0x1, R139 ;  /* 0x0000000132327824 */ /* 0x008fe200078e028b */
[----:B------:R-:W-:Y:S01]  /*3e990*/  PRMT R42, R13, 0x7773, RZ ;  /* 0x000077730d2a7816 */ /* 0x000fe200000000ff */
[----:B----4-:R-:W0:Y:S01]  /*3e9a0*/  LDC R45, c[0x0][0x248] ;  /* 0x00009200ff2d7b82 */ /* 0x010e220000000800 */
[----:B------:R-:W-:Y:S01]  /*3e9b0*/  @P4 STG.E.U8 desc[UR60][R120.64], R41 ;  /* 0x0000002978004986 */ /* 0x000fe2000c10113c */
[----:B--2---:R-:W-:-:S06]  /*3e9c0*/  ISETP.LT.AND P4, PT, R245, R36, !P1 ;  /* 0x00000024f500720c */ /* 0x004fcc0004f81270 */
[----:B------:R-:W2:Y:S01]  /*3e9d0*/  LDC R44, c[0x0][0x22c] ;  /* 0x00008b00ff2c7b82 */ /* 0x000ea20000000800 */
[----:B------:R-:W-:Y:S01]  /*3e9e0*/  IMAD.X R39, R47, 0x1, R155, P2 ;  /* 0x000000012f277824 */ /* 0x000fe200010e069b */
[----:B------:R-:W-:-:S04]  /*3e9f0*/  SHF.R.S32.HI R43, RZ, 0x1f, R50 ;  /* 0x0000001fff2b7819 */ /* 0x000fc80000011432 */
[----:B------:R3:W-:Y:S02]  /*3ea00*/  @P0 STG.E.U8 desc[UR60][R38.64], R42 ;  /* 0x0000002a26000986 */ /* 0x0007e4000c10113c */
[----:B------:R-:W4:Y:S01]  /*3ea10*/  LDC R47, c[0x0][0x228] ;  /* 0x00008a00ff2f7b82 */ /* 0x000f220000000800 */
[----:B------:R-:W-:Y:S02]  /*3ea20*/  ISETP.LT.AND P3, PT, R243, R122, !P1 ;  /* 0x0000007af300720c */ /* 0x000fe40004f61270 */
[----:B-1----:R-:W-:-:S05]  /*3ea30*/  ISETP.LT.AND P2, PT, R241, R124, !P1 ;  /* 0x0000007cf100720c */ /* 0x002fca0004f41270 */
[----:B------:R-:W1:Y:S01]  /*3ea40*/  LDC R48, c[0x0][0x228] ;  /* 0x00008a00ff307b82 */ /* 0x000e620000000800 */
[----:B---3--:R-:W-:-:S05]  /*3ea50*/  IADD3 R38, P0, R50, R67, RZ ;  /* 0x0000004332267210 */ /* 0x008fca0007f1e0ff */
[----:B------:R-:W-:Y:S01]  /*3ea60*/  IMAD.X R39, R43, 0x1, R148, P0 ;  /* 0x000000012b277824 */ /* 0x000fe200000e0694 */
[----:B------:R-:W-:Y:S01]  /*3ea70*/  ISETP.LT.AND P0, PT, R239, R126, !P1 ;  /* 0x0000007eef00720c */ /* 0x000fe20004f01270 */
[----:B------:R-:W3:Y:S01]  /*3ea80*/  LDC R49, c[0x0][0x228] ;  /* 0x00008a00ff317b82 */ /* 0x000ee20000000800 */
[C---:B------:R-:W-:Y:S02]  /*3ea90*/  IADD3 R40, P5, R50.reuse, R149, RZ ;  /* 0x0000009532287210 */ /* 0x040fe40007fbe0ff */
[----:B------:R-:W-:Y:S01]  /*3eaa0*/  IADD3 R36, P1, R50, R116, RZ ;  /* 0x0000007432247210 */ /* 0x000fe20007f3e0ff */
[----:B------:R0:W-:Y:S01]  /*3eab0*/  @P4 STG.E.U8 desc[UR60][R38.64], R37 ;  /* 0x0000002526004986 */ /* 0x0001e2000c10113c */
[----:B------:R-:W-:-:S03]  /*3eac0*/  VIADD R121, R247, 0xd ;  /* 0x0000000df7797836 */ /* 0x000fc60000000000 */
[----:B------:R-:W3:Y:S01]  /*3ead0*/  LDC R70, c[0x0][0x228] ;  /* 0x00008a00ff467b82 */ /* 0x000ee20000000800 */
[C---:B------:R-:W-:Y:S01]  /*3eae0*/  IMAD.X R41, R43.reuse, 0x1, R150, P5 ;  /* 0x000000012b297824 */ /* 0x040fe200028e0696 */
[C---:B0-----:R-:W-:Y:S01]  /*3eaf0*/  IADD3 R38, P4, R50.reuse, R154, RZ ;  /* 0x0000009a32267210 */ /* 0x041fe20007f9e0ff */
[----:B------:R-:W-:Y:S01]  /*3eb00*/  IMAD.X R37, R43, 0x1, R118, P1 ;  /* 0x000000012b257824 */ /* 0x000fe200008e0676 */
[----:B--2---:R-:W-:Y:S01]  /*3eb10*/  ISETP.GE.AND P1, PT, R121, R44, PT ;  /* 0x0000002c7900720c */ /* 0x004fe20003f26270 */
[----:B------:R-:W-:-:S03]  /*3eb20*/  IMAD.IADD R50, R50, 0x1, R45 ;  /* 0x0000000132327824 */ /* 0x000fc600078e022d */
[----:B------:R-:W0:Y:S01]  /*3eb30*/  LDC R42, c[0x0][0x22c] ;  /* 0x00008b00ff2a7b82 */ /* 0x000e220000000800 */
[----:B------:R-:W-:Y:S01]  /*3eb40*/  IMAD.X R39, R43, 0x1, R155, P4 ;  /* 0x000000012b277824 */ /* 0x000fe200020e069b */
[----:B------:R-:W-:Y:S01]  /*3eb50*/  @P3 STG.E.U8 desc[UR60][R40.64], R156 ;  /* 0x0000009c28003986 */ /* 0x000fe2000c10113c */
[----:B----4-:R-:W-:-:S03]  /*3eb60*/  ISETP.LT.AND P5, PT, R245, R47, !P1 ;  /* 0x0000002ff500720c */ /* 0x010fc60004fa1270 */
[----:B------:R2:W-:Y:S02]  /*3eb70*/  @P2 STG.E.U8 desc[UR60][R36.64], R164 ;  /* 0x000000a424002986 */ /* 0x0005e4000c10113c */
[----:B------:R-:W4:Y:S01]  /*3eb80*/  LDC R45, c[0x0][0x248] ;  /* 0x00009200ff2d7b82 */ /* 0x000f220000000800 */
[----:B------:R-:W-:Y:S01]  /*3eb90*/  SHF.R.S32.HI R43, RZ, 0x1f, R50 ;  /* 0x0000001fff2b7819 */ /* 0x000fe20000011432 */
[----:B------:R-:W-:Y:S01]  /*3eba0*/  @P0 STG.E.U8 desc[UR60][R38.64], R166 ;  /* 0x000000a626000986 */ /* 0x000fe2000c10113c */
[----:B-1----:R-:W-:-:S05]  /*3ebb0*/  ISETP.LT.AND P3, PT, R243, R48, !P1 ;  /* 0x00000030f300720c */ /* 0x002fca0004f61270 */
[----:B------:R-:W1:Y:S01]  /*3ebc0*/  LDC R47, c[0x0][0x228] ;  /* 0x00008a00ff2f7b82 */ /* 0x000e620000000800 */
[----:B--2---:R-:W-:-:S05]  /*3ebd0*/  IADD3 R36, P0, R50, R67, RZ ;  /* 0x0000004332247210 */ /* 0x004fca0007f1e0ff */
[----:B------:R-:W-:Y:S01]  /*3ebe0*/  IMAD.X R37, R43, 0x1, R148, P0 ;  /* 0x000000012b257824 */ /* 0x000fe200000e0694 */
[----:B------:R-:W-:Y:S01]  /*3ebf0*/  IADD3 R40, P0, R50, R116, RZ ;  /* 0x0000007432287210 */ /* 0x000fe20007f1e0ff */
[----:B------:R-:W2:Y:S01]  /*3ec00*/  LDC R48, c[0x0][0x228] ;  /* 0x00008a00ff307b82 */ /* 0x000ea20000000800 */
[----:B---3--:R-:W-:Y:S02]  /*3ec10*/  ISETP.LT.AND P2, PT, R241, R49, !P1 ;  /* 0x00000031f100720c */ /* 0x008fe40004f41270 */
[----:B------:R3:W-:Y:S01]  /*3ec20*/  @P5 STG.E.U8 desc[UR60][R36.64], R167 ;  /* 0x000000a724005986 */ /* 0x0007e2000c10113c */
[----:B------:R-:W-:Y:S01]  /*3ec30*/  IMAD.X R41, R43, 0x1, R118, P0 ;  /* 0x000000012b297824 */ /* 0x000fe200000e0676 */
[----:B------:R-:W-:-:S03]  /*3ec40*/  ISETP.LT.AND P0, PT, R239, R70, !P1 ;  /* 0x00000046ef00720c */ /* 0x000fc60004f01270 */
[----:B------:R-:W2:Y:S01]  /*3ec50*/  LDC R49, c[0x0][0x228] ;  /* 0x00008a00ff317b82 */ /* 0x000ea20000000800 */
[----:B------:R-:W-:Y:S01]  /*3ec60*/  VIADD R121, R247, 0xe ;  /* 0x0000000ef7797836 */ /* 0x000fe20000000000 */
[----:B---3--:R-:W-:-:S06]  /*3ec70*/  IADD3 R36, P1, R50, R154, RZ ;  /* 0x0000009a32247210 */ /* 0x008fcc0007f3e0ff */
[----:B------:R-:W3:Y:S01]  /*3ec80*/  LDC R44, c[0x0][0x22c] ;  /* 0x00008b00ff2c7b82 */ /* 0x000ee20000000800 */
[C---:B------:R-:W-:Y:S01]  /*3ec90*/  IADD3 R38, P4, R50.reuse, R149, RZ ;  /* 0x0000009532267210 */ /* 0x040fe20007f9e0ff */
[----:B----4-:R-:W-:Y:S02]  /*3eca0*/  IMAD.IADD R50, R50, 0x1, R45 ;  /* 0x0000000132327824 */ /* 0x010fe400078e022d */
[----:B------:R-:W-:Y:S01]  /*3ecb0*/  IMAD.X R37, R43, 0x1, R155, P1 ;  /* 0x000000012b257824 */ /* 0x000fe200008e069b */
[----:B0-----:R-:W-:-:S03]  /*3ecc0*/  ISETP.GE.AND P1, PT, R121, R42, PT ;  /* 0x0000002a7900720c */ /* 0x001fc60003f26270 */
[----:B------:R-:W0:Y:S01]  /*3ecd0*/  LDC R42, c[0x0][0x228] ;  /* 0x00008a00ff2a7b82 */ /* 0x000e220000000800 */
[----:B------:R-:W-:-:S07]  /*3ece0*/  IMAD.X R39, R43, 0x1, R150, P4 ;  /* 0x000000012b277824 */ /* 0x000fce00020e0696 */
[----:B------:R-:W4:Y:S01]  /*3ecf0*/  LDC R45, c[0x0][0x248] ;  /* 0x00009200ff2d7b82 */ /* 0x000f220000000800 */
[----:B------:R2:W-:Y:S01]  /*3ed00*/  @P3 STG.E.U8 desc[UR60][R38.64], R184 ;  /* 0x000000b826003986 */ /* 0x0005e2000c10113c */
[----:B-1----:R-:W-:-:S06]  /*3ed10*/  ISETP.LT.AND P5, PT, R245, R47, !P1 ;  /* 0x0000002ff500720c */ /* 0x002fcc0004fa1270 */
[----:B------:R-:W1:Y:S01]  /*3ed20*/  LDC R70, c[0x0][0x228] ;  /* 0x00008a00ff467b82 */ /* 0x000e620000000800 */
[----:B------:R-:W-:Y:S01]  /*3ed30*/  @P2 STG.E.U8 desc[UR60][R40.64], R186 ;  /* 0x000000ba28002986 */ /* 0x000fe2000c10113c */
[----:B--2---:R-:W-:Y:S02]  /*3ed40*/  ISETP.LT.AND P6, PT, R243, R48, !P1 ;  /* 0x00000030f300720c */ /* 0x004fe40004fc1270 */
[----:B------:R-:W-:Y:S01]  /*3ed50*/  SHF.R.S32.HI R43, RZ, 0x1f, R50 ;  /* 0x0000001fff2b7819 */ /* 0x000fe20000011432 */
[----:B------:R2:W-:Y:S01]  /*3ed60*/  @P0 STG.E.U8 desc[UR60][R36.64], R188 ;  /* 0x000000bc24000986 */ /* 0x0005e2000c10113c */
[----:B------:R-:W-:Y:S02]  /*3ed70*/  IADD3 R38, P3, R50, R149, RZ ;  /* 0x0000009532267210 */ /* 0x000fe40007f7e0ff */
[----:B------:R-:W1:Y:S01]  /*3ed80*/  LDC R48, c[0x0][0x228] ;  /* 0x00008a00ff307b82 */ /* 0x000e620000000800 */
[----:B------:R-:W-:Y:S02]  /*3ed90*/  ISETP.LT.AND P2, PT, R241, R49, !P1 ;  /* 0x00000031f100720c */ /* 0x000fe40004f41270 */
[----:B------:R-:W-:-:S02]  /*3eda0*/  PRMT R189, R27, 0x7770, RZ ;  /* 0x000077701bbd7816 */ /* 0x000fc400000000ff */
[----:B------:R-:W-:-:S03]  /*3edb0*/  PRMT R190, R27, 0x7771, RZ ;  /* 0x000077711bbe7816 */ /* 0x000fc600000000ff */
[----:B------:R-:W1:Y:S01]  /*3edc0*/  LDC R49, c[0x0][0x228] ;  /* 0x00008a00ff317b82 */ /* 0x000e620000000800 */
[C---:B--2---:R-:W-:Y:S01]  /*3edd0*/  IADD3 R36, P0, R50.reuse, R67, RZ ;  /* 0x0000004332247210 */ /* 0x044fe20007f1e0ff */
[----:B------:R-:W-:Y:S01]  /*3ede0*/  IMAD.X R39, R43, 0x1, R150, P3 ;  /* 0x000000012b277824 */ /* 0x000fe200018e0696 */
[C---:B------:R-:W-:Y:S01]  /*3edf0*/  IADD3 R40, P4, R50.reuse, R116, RZ ;  /* 0x0000007432287210 */ /* 0x040fe20007f9e0ff */
[----:B------:R-:W-:Y:S02]  /*3ee00*/  VIADD R47, R247, 0xf ;  /* 0x0000000ff72f7836 */ /* 0x000fe40000000000 */
[----:B------:R-:W-:Y:S01]  /*3ee10*/  IMAD.X R37, R43, 0x1, R148, P0 ;  /* 0x000000012b257824 */ /* 0x000fe200000e0694 */
[----:B------:R-:W-:Y:S01]  /*3ee20*/  PRMT R191, R27, 0x7772, RZ ;  /* 0x000077721bbf7816 */ /* 0x000fe200000000ff */
[----:B------:R-:W-:Y:S01]  /*3ee30*/  IMAD.X R41, R43, 0x1, R118, P4 ;  /* 0x000000012b297824 */ /* 0x000fe200020e0676 */
[----:B0-----:R-:W-:Y:S01]  /*3ee40*/  ISETP.LT.AND P1, PT, R239, R42, !P1 ;  /* 0x0000002aef00720c */ /* 0x001fe20004f21270 */
[----:B------:R-:W0:Y:S01]  /*3ee50*/  LDC R120, c[0x0][0x228] ;  /* 0x00008a00ff787b82 */ /* 0x000e220000000800 */
[----:B------:R-:W-:Y:S01]  /*3ee60*/  @P5 STG.E.U8 desc[UR60][R36.64], R189 ;  /* 0x000000bd24005986 */ /* 0x000fe2000c10113c */
[----:B---3--:R-:W-:Y:S01]  /*3ee70*/  ISETP.GE.AND P0, PT, R47, R44, PT ;  /* 0x0000002c2f00720c */ /* 0x008fe20003f06270 */
[----:B----4-:R-:W-:-:S02]  /*3ee80*/  IMAD.IADD R42, R50, 0x1, R45 ;  /* 0x00000001322a7824 */ /* 0x010fc400078e022d */
[----:B------:R2:W-:Y:S03]  /*3ee90*/  @P6 STG.E.U8 desc[UR60][R38.64], R190 ;  /* 0x000000be26006986 */ /* 0x0005e6000c10113c */
[----:B------:R-:W3:Y:S01]  /*3eea0*/  LDC R44, c[0x0][0x22c] ;  /* 0x00008b00ff2c7b82 */ /* 0x000ee20000000800 */
[----:B------:R4:W-:Y:S01]  /*3eeb0*/  @P2 STG.E.U8 desc[UR60][R40.64], R191 ;  /* 0x000000bf28002986 */ /* 0x0009e2000c10113c */
[----:B-1----:R-:W-:-:S06]  /*3eec0*/  ISETP.LT.AND P2, PT, R245, R70, !P0 ;  /* 0x00000046f500720c */ /* 0x002fcc0004741270 */
[----:B------:R-:W1:Y:S01]  /*3eed0*/  LDC R47, c[0x0][0x248] ;  /* 0x00009200ff2f7b82 */ /* 0x000e620000000800 */
[----:B--2---:R-:W-:-:S07]  /*3eee0*/  IADD3 R38, P3, R50, R154, RZ ;  /* 0x0000009a32267210 */ /* 0x004fce0007f7e0ff */
[----:B------:R-:W2:Y:S01]  /*3eef0*/  LDC R50, c[0x0][0x228] ;  /* 0x00008a00ff327b82 */ /* 0x000ea20000000800 */
[----:B------:R-:W-:Y:S01]  /*3ef00*/  PRMT R196, R27, 0x7773, RZ ;  /* 0x000077731bc47816 */ /* 0x000fe200000000ff */
[----:B------:R-:W-:-:S06]  /*3ef10*/  IMAD.X R39, R43, 0x1, R155, P3 ;  /* 0x000000012b277824 */ /* 0x000fcc00018e069b */
[----:B------:R-:W0:Y:S01]  /*3ef20*/  LDC R70, c[0x0][0x228] ;  /* 0x00008a00ff467b82 */ /* 0x000e220000000800 */
[----:B------:R-:W-:Y:S02]  /*3ef30*/  SHF.R.S32.HI R45, RZ, 0x1f, R42 ;  /* 0x0000001fff2d7819 */ /* 0x000fe4000001142a */
[C---:B------:R-:W-:Y:S02]  /*3ef40*/  IADD3 R36, P5, R42.reuse, R67, RZ ;  /* 0x000000432a247210 */ /* 0x040fe40007fbe0ff */
[----:B------:R-:W-:Y:S01]  /*3ef50*/  ISETP.LT.AND P4, PT, R243, R48, !P0 ;  /* 0x00000030f300720c */ /* 0x000fe20004781270 */
[----:B------:R3:W-:Y:S01]  /*3ef60*/  @P1 STG.E.U8 desc[UR60][R38.64], R196 ;  /* 0x000000c426001986 */ /* 0x0007e2000c10113c */
[----:B------:R-:W-:Y:S01]  /*3ef70*/  ISETP.LT.AND P3, PT, R241, R49, !P0 ;  /* 0x00000031f100720c */ /* 0x000fe20004761270 */
[----:B------:R-:W0:Y:S01]  /*3ef80*/  LDC R48, c[0x0][0x228] ;  /* 0x00008a00ff307b82 */ /* 0x000e220000000800 */
[----:B------:R-:W-:Y:S01]  /*3ef90*/  IMAD.X R37, R45, 0x1, R148, P5 ;  /* 0x000000012d257824 */ /* 0x000fe200028e0694 */
[----:B----4-:R-:W-:Y:S01]  /*3efa0*/  IADD3 R40, P5, R42, R116, RZ ;  /* 0x000000742a287210 */ /* 0x010fe20007fbe0ff */
[----:B------:R-:W-:-:S05]  /*3efb0*/  VIADD R43, R247, 0x10 ;  /* 0x00000010f72b7836 */ /* 0x000fca0000000000 */
[----:B------:R-:W4:Y:S01]  /*3efc0*/  LDC R49, c[0x0][0x228] ;  /* 0x00008a00ff317b82 */ /* 0x000f220000000800 */
[----:B---3--:R-:W-:Y:S01]  /*3efd0*/  IADD3 R38, P1, R42, R149, RZ ;  /* 0x000000952a267210 */ /* 0x008fe20007f3e0ff */
[----:B------:R-:W-:-:S04]  /*3efe0*/  IMAD.X R41, R45, 0x1, R118, P5 ;  /* 0x000000012d297824 */ /* 0x000fc800028e0676 */
[----:B------:R-:W-:Y:S01]  /*3eff0*/  IMAD.X R39, R45, 0x1, R150, P1 ;  /* 0x000000012d277824 */ /* 0x000fe200008e0696 */
[----:B------:R3:W-:Y:S01]  /*3f000*/  @P2 STG.E.U8 desc[UR60][R36.64], R193 ;  /* 0x000000c124002986 */ /* 0x0007e2000c10113c */
[----:B------:R-:W-:Y:S02]  /*3f010*/  ISETP.GE.AND P1, PT, R43, R44, PT ;  /* 0x0000002c2b00720c */ /* 0x000fe40003f26270 */
[----:B--2---:R-:W-:Y:S01]  /*3f020*/  ISETP.LT.AND P0, PT, R239, R50, !P0 ;  /* 0x00000032ef00720c */ /* 0x004fe20004701270 */
[----:B------:R2:W-:Y:S01]  /*3f030*/  @P4 STG.E.U8 desc[UR60][R38.64], R194 ;  /* 0x000000c226004986 */ /* 0x0005e2000c10113c */
[----:B-1----:R-:W-:Y:S01]  /*3f040*/  IMAD.IADD R43, R42, 0x1, R47 ;  /* 0x000000012a2b7824 */ /* 0x002fe200078e022f */
[----:B------:R-:W1:Y:S02]  /*3f050*/  LDC R44, c[0x0][0x22c] ;  /* 0x00008b00ff2c7b82 */ /* 0x000e640000000800 */
[----:B------:R-:W-:Y:S01]  /*3f060*/  @P3 STG.E.U8 desc[UR60][R40.64], R195 ;  /* 0x000000c328003986 */ /* 0x000fe2000c10113c */
[----:B0-----:R-:W-:-:S02]  /*3f070*/  ISETP.LT.AND P3, PT, R245, R70, !P1 ;  /* 0x00000046f500720c */ /* 0x001fc40004f61270 */
[----:B---3--:R-:W-:-:S03]  /*3f080*/  IADD3 R36, P4, R42, R154, RZ ;  /* 0x0000009a2a247210 */ /* 0x008fc60007f9e0ff */
[----:B------:R-:W0:Y:S02]  /*3f090*/  LDC R42, c[0x0][0x248] ;  /* 0x00009200ff2a7b82 */ /* 0x000e240000000800 */
[----:B------:R-:W-:Y:S01]  /*3f0a0*/  IMAD.X R37, R45, 0x1, R155, P4 ;  /* 0x000000012d257824 */ /* 0x000fe200020e069b */
[----:B------:R-:W-:Y:S02]  /*3f0b0*/  SHF.R.S32.HI R45, RZ, 0x1f, R43 ;  /* 0x0000001fff2d7819 */ /* 0x000fe4000001142b */
[----:B--2---:R-:W-:-:S03]  /*3f0c0*/  IADD3 R38, P4, R43, R67, RZ ;  /* 0x000000432b267210 */ /* 0x004fc60007f9e0ff */
[----:B------:R-:W2:Y:S01]  /*3f0d0*/  LDC R47, c[0x0][0x228] ;  /* 0x00008a00ff2f7b82 */ /* 0x000ea20000000800 */
[----:B------:R-:W-:Y:S01]  /*3f0e0*/  PRMT R192, R16, 0x7770, RZ ;  /* 0x0000777010c07816 */ /* 0x000fe200000000ff */
[----:B------:R3:W-:Y:S01]  /*3f0f0*/  @P0 STG.E.U8 desc[UR60][R36.64], R197 ;  /* 0x000000c524000986 */ /* 0x0007e2000c10113c */
[----:B------:R-:W-:Y:S01]  /*3f100*/  IMAD.X R39, R45, 0x1, R148, P4 ;  /* 0x000000012d277824 */ /* 0x000fe200020e0694 */
[----:B------:R-:W-:Y:S02]  /*3f110*/  ISETP.LT.AND P2, PT, R243, R120, !P1 ;  /* 0x00000078f300720c */ /* 0x000fe40004f41270 */
[----:B------:R-:W-:Y:S02]  /*3f120*/  ISETP.LT.AND P0, PT, R241, R48, !P1 ;  /* 0x00000030f100720c */ /* 0x000fe40004f01270 */
[----:B------:R-:W2:Y:S01]  /*3f130*/  LDC R48, c[0x0][0x228] ;  /* 0x00008a00ff307b82 */ /* 0x000ea20000000800 */
[----:B------:R3:W-:Y:S01]  /*3f140*/  @P3 STG.E.U8 desc[UR60][R38.64], R192 ;  /* 0x000000c026003986 */ /* 0x0007e2000c10113c */
[----:B----4-:R-:W-:-:S02]  /*3f150*/  ISETP.LT.AND P1, PT, R239, R49, !P1 ;  /* 0x00000031ef00720c */ /* 0x010fc40004f21270 */
[----:B---3--:R-:W-:-:S04]  /*3f160*/  IADD3 R36, P4, R43, R149, RZ ;  /* 0x000000952b247210 */ /* 0x008fc80007f9e0ff */
[----:B------:R-:W3:Y:S01]  /*3f170*/  LDC R50, c[0x0][0x228] ;  /* 0x00008a00ff327b82 */ /* 0x000ee20000000800 */
[----:B------:R-:W-:Y:S02]  /*3f180*/  PRMT R198, R16, 0x7771, RZ ;  /* 0x0000777110c67816 */ /* 0x000fe400000000ff */
[----:B------:R-:W-:Y:S01]  /*3f190*/  IADD3 R38, P3, R43, R116, RZ ;  /* 0x000000742b267210 */ /* 0x000fe20007f7e0ff */
[----:B------:R-:W-:-:S04]  /*3f1a0*/  IMAD.X R37, R45, 0x1, R150, P4 ;  /* 0x000000012d257824 */ /* 0x000fc800020e0696 */
[----:B------:R-:W4:Y:S01]  /*3f1b0*/  LDC R49, c[0x0][0x228] ;  /* 0x00008a00ff317b82 */ /* 0x000f220000000800 */
[C---:B------:R-:W-:Y:S01]  /*3f1c0*/  PRMT R199, R16.reuse, 0x7772, RZ ;  /* 0x0000777210c77816 */ /* 0x040fe200000000ff */
[----:B------:R-:W-:Y:S02]  /*3f1d0*/  IMAD.X R39, R45, 0x1, R118, P3 ;  /* 0x000000012d277824 */ /* 0x000fe400018e0676 */
[----:B------:R-:W-:Y:S01]  /*3f1e0*/  VIADD R121, R247, 0x11 ;  /* 0x00000011f7797836 */ /* 0x000fe20000000000 */
[C---:B------:R-:W-:Y:S01]  /*3f1f0*/  IADD3 R40, P4, R43.reuse, R154, RZ ;  /* 0x0000009a2b287210 */ /* 0x040fe20007f9e0ff */
[----:B------:R2:W-:Y:S01]  /*3f200*/  @P2 STG.E.U8 desc[UR60][R36.64], R198 ;  /* 0x000000c624002986 */ /* 0x0005e2000c10113c */
[----:B0-----:R-:W-:Y:S01]  /*3f210*/  IMAD.IADD R43, R43, 0x1, R42 ;  /* 0x000000012b2b7824 */ /* 0x001fe200078e022a */
[----:B------:R-:W-:Y:S01]  /*3f220*/  PRMT R200, R16, 0x7773, RZ ;  /* 0x0000777310c87816 */ /* 0x000fe200000000ff */
[----:B------:R-:W0:Y:S01]  /*3f230*/  LDC R42, c[0x0][0x248] ;  /* 0x00009200ff2a7b82 */ /* 0x000e220000000800 */
[----:B------:R3:W-:Y:S01]  /*3f240*/  @P0 STG.E.U8 desc[UR60][R38.64], R199 ;  /* 0x000000c726000986 */ /* 0x0007e2000c10113c */
[----:B-1----:R-:W-:Y:S01]  /*3f250*/  ISETP.GE.AND P0, PT, R121, R44, PT ;  /* 0x0000002c7900720c */ /* 0x002fe20003f06270 */
[----:B------:R-:W-:Y:S01]  /*3f260*/  IMAD.X R41, R45, 0x1, R155, P4 ;  /* 0x000000012d297824 */ /* 0x000fe200020e069b */
[----:B------:R-:W-:-:S02]  /*3f270*/  SHF.R.S32.HI R45, RZ, 0x1f, R43 ;  /* 0x0000001fff2d7819 */ /* 0x000fc4000001142b */
[----:B--2---:R-:W-:Y:S02]  /*3f280*/  ISETP.LT.AND P2, PT, R245, R47, !P0 ;  /* 0x0000002ff500720c */ /* 0x004fe40004741270 */
[----:B------:R-:W1:Y:S01]  /*3f290*/  LDC R44, c[0x0][0x22c] ;  /* 0x00008b00ff2c7b82 */ /* 0x000e620000000800 */
[----:B------:R-:W-:Y:S01]  /*3f2a0*/  IADD3 R36, P4, R43, R67, RZ ;  /* 0x000000432b247210 */ /* 0x000fe20007f9e0ff */
[----:B------:R2:W-:Y:S01]  /*3f2b0*/  @P1 STG.E.U8 desc[UR60][R40.64], R200 ;  /* 0x000000c828001986 */ /* 0x0005e2000c10113c */
[----:B------:R-:W-:-:S03]  /*3f2c0*/  PRMT R201, R20, 0x7770, RZ ;  /* 0x0000777014c97816 */ /* 0x000fc600000000ff */
[----:B------:R-:W-:Y:S02]  /*3f2d0*/  IMAD.X R37, R45, 0x1, R148, P4 ;  /* 0x000000012d257824 */ /* 0x000fe400020e0694 */
[----:B------:R-:W1:Y:S01]  /*3f2e0*/  LDC R47, c[0x0][0x228] ;  /* 0x00008a00ff2f7b82 */ /* 0x000e620000000800 */
[----:B------:R-:W-:Y:S02]  /*3f2f0*/  ISETP.LT.AND P4, PT, R241, R48, !P0 ;  /* 0x00000030f100720c */ /* 0x000fe40004781270 */
[----:B---3--:R-:W-:-:S05]  /*3f300*/  ISETP.LT.AND P1, PT, R243, R50, !P0 ;  /* 0x00000032f300720c */ /* 0x008fca0004721270 */
[----:B------:R-:W3:Y:S01]  /*3f310*/  LDC R48, c[0x0][0x228] ;  /* 0x00008a00ff307b82 */ /* 0x000ee20000000800 */
[----:B------:R-:W-:Y:S02]  /*3f320*/  IADD3 R38, P3, R43, R149, RZ ;  /* 0x000000952b267210 */ /* 0x000fe40007f7e0ff */
[----:B----4-:R-:W-:Y:S01]  /*3f330*/  ISETP.LT.AND P0, PT, R239, R49, !P0 ;  /* 0x00000031ef00720c */ /* 0x010fe20004701270 */
[----:B------:R4:W-:Y:S01]  /*3f340*/  @P2 STG.E.U8 desc[UR60][R36.64], R201 ;  /* 0x000000c924002986 */ /* 0x0009e2000c10113c */
[----:B--2---:R-:W-:-:S03]  /*3f350*/  IADD3 R40, P5, R43, R116, RZ ;  /* 0x000000742b287210 */ /* 0x004fc60007fbe0ff */
[----:B------:R-:W2:Y:S01]  /*3f360*/  LDC R50, c[0x0][0x228] ;  /* 0x00008a00ff327b82 */ /* 0x000ea20000000800 */
[C---:B------:R-:W-:Y:S01]  /*3f370*/  PRMT R202, R20.reuse, 0x7771, RZ ;  /* 0x0000777114ca7816 */ /* 0x040fe200000000ff */
[----:B------:R-:W-:Y:S01]  /*3f380*/  IMAD.X R39, R45, 0x1, R150, P3 ;  /* 0x000000012d277824 */ /* 0x000fe200018e0696 */
[----:B------:R-:W-:Y:S01]  /*3f390*/  PRMT R203, R20, 0x7772, RZ ;  /* 0x0000777214cb7816 */ /* 0x000fe200000000ff */
[----:B------:R-:W-:-:S04]  /*3f3a0*/  VIADD R49, R247, 0x12 ;  /* 0x00000012f7317836 */ /* 0x000fc80000000000 */
[----:B------:R-:W2:Y:S01]  /*3f3b0*/  LDC R70, c[0x0][0x228] ;  /* 0x00008a00ff467b82 */ /* 0x000ea20000000800 */
[----:B----4-:R-:W-:Y:S01]  /*3f3c0*/  IADD3 R36, P2, R43, R154, RZ ;  /* 0x0000009a2b247210 */ /* 0x010fe20007f5e0ff */
[----:B------:R-:W-:Y:S01]  /*3f3d0*/  IMAD.X R41, R45, 0x1, R118, P5 ;  /* 0x000000012d297824 */ /* 0x000fe200028e0676 */
[----:B------:R-:W-:Y:S01]  /*3f3e0*/  PRMT R204, R20, 0x7773, RZ ;  /* 0x0000777314cc7816 */ /* 0x000fe200000000ff */
[----:B0-----:R-:W-:Y:S02]  /*3f3f0*/  IMAD.IADD R43, R43, 0x1, R42 ;  /* 0x000000012b2b7824 */ /* 0x001fe400078e022a */
[----:B------:R-:W-:Y:S01]  /*3f400*/  IMAD.X R37, R45, 0x1, R155, P2 ;  /* 0x000000012d257824 */ /* 0x000fe200010e069b */
[----:B------:R-:W-:Y:S01]  /*3f410*/  @P1 STG.E.U8 desc[UR60][R38.64], R202 ;  /* 0x000000ca26001986 */ /* 0x000fe2000c10113c */
[----:B-1----:R-:W-:Y:S01]  /*3f420*/  ISETP.GE.AND P1, PT, R49, R44, PT ;  /* 0x0000002c3100720c */ /* 0x002fe20003f26270 */
[----:B------:R-:W0:Y:S02]  /*3f430*/  LDC R42, c[0x0][0x248] ;  /* 0x00009200ff2a7b82 */ /* 0x000e240000000800 */
[----:B------:R-:W-:Y:S01]  /*3f440*/  @P4 STG.E.U8 desc[UR60][R40.64], R203 ;  /* 0x000000cb28004986 */ /* 0x000fe2000c10113c */
[----:B------:R-:W-:-:S03]  /*3f450*/  SHF.R.S32.HI R45, RZ, 0x1f, R43 ;  /* 0x0000001fff2d7819 */ /* 0x000fc6000001142b */
[----:B------:R1:W-:Y:S02]  /*3f460*/  @P0 STG.E.U8 desc[UR60][R36.64], R204 ;  /* 0x000000cc24000986 */ /* 0x0003e4000c10113c */
[----:B------:R-:W4:Y:S01]  /*3f470*/  LDC R44, c[0x0][0x22c] ;  /* 0x00008b00ff2c7b82 */ /* 0x000f220000000800 */
[----:B------:R-:W-:-:S07]  /*3f480*/  ISETP.LT.AND P4, PT, R245, R47, !P1 ;  /* 0x0000002ff500720c */ /* 0x000fce0004f81270 */
[----:B------:R-:W4:Y:S01]  /*3f490*/  LDC R47, c[0x0][0x228] ;  /* 0x00008a00ff2f7b82 */ /* 0x000f220000000800 */
[----:B-1----:R-:W-:-:S05]  /*3f4a0*/  IADD3 R36, P0, R43, R67, RZ ;  /* 0x000000432b247210 */ /* 0x002fca0007f1e0ff */
[----:B------:R-:W-:Y:S01]  /*3f4b0*/  IMAD.X R37, R45, 0x1, R148, P0 ;  /* 0x000000012d257824 */ /* 0x000fe200000e0694 */
[----:B---3--:R-:W-:Y:S01]  /*3f4c0*/  ISETP.LT.AND P0, PT, R239, R48, !P1 ;  /* 0x00000030ef00720c */ /* 0x008fe20004f01270 */
[----:B------:R-:W1:Y:S01]  /*3f4d0*/  LDC R49, c[0x0][0x228] ;  /* 0x00008a00ff317b82 */ /* 0x000e620000000800 */
[----:B------:R-:W-:Y:S02]  /*3f4e0*/  PRMT R205, R17, 0x7770, RZ ;  /* 0x0000777011cd7816 */ /* 0x000fe400000000ff */
[----:B--2---:R-:W-:-:S05]  /*3f4f0*/  ISETP.LT.AND P3, PT, R243, R50, !P1 ;  /* 0x00000032f300720c */ /* 0x004fca0004f61270 */
[----:B------:R-:W2:Y:S01]  /*3f500*/  LDC R48, c[0x0][0x228] ;  /* 0x00008a00ff307b82 */ /* 0x000ea20000000800 */
[----:B------:R-:W-:Y:S01]  /*3f510*/  ISETP.LT.AND P2, PT, R241, R70, !P1 ;  /* 0x00000046f100720c */ /* 0x000fe20004f41270 */
[----:B------:R3:W-:Y:S01]  /*3f520*/  @P4 STG.E.U8 desc[UR60][R36.64], R205 ;  /* 0x000000cd24004986 */ /* 0x0007e2000c10113c */
[----:B------:R-:W-:Y:S01]  /*3f530*/  IADD3 R38, P5, R43, R149, RZ ;  /* 0x000000952b267210 */ /* 0x000fe20007fbe0ff */
[----:B------:R-:W-:Y:S01]  /*3f540*/  VIADD R121, R247, 0x13 ;  /* 0x00000013f7797836 */ /* 0x000fe20000000000 */
[----:B------:R-:W-:-:S03]  /*3f550*/  IADD3 R40, P1, R43, R116, RZ ;  /* 0x000000742b287210 */ /* 0x000fc60007f3e0ff */
[----:B------:R-:W1:Y:S01]  /*3f560*/  LDC R50, c[0x0][0x228] ;  /* 0x00008a00ff327b82 */ /* 0x000e620000000800 */
[----:B------:R-:W-:Y:S01]  /*3f570*/  PRMT R206, R17, 0x7771, RZ ;  /* 0x0000777111ce7816 */ /* 0x000fe200000000ff */
[----:B------:R-:W-:Y:S01]  /*3f580*/  IMAD.X R39, R45, 0x1, R150, P5 ;  /* 0x000000012d277824 */ /* 0x000fe200028e0696 */
[----:B---3--:R-:W-:Y:S01]  /*3f590*/  IADD3 R36, P4, R43, R154, RZ ;  /* 0x0000009a2b247210 */ /* 0x008fe20007f9e0ff */
[----:B------:R-:W-:Y:S01]  /*3f5a0*/  IMAD.X R41, R45, 0x1, R118, P1 ;  /* 0x000000012d297824 */ /* 0x000fe200008e0676 */
[----:B------:R-:W-:Y:S01]  /*3f5b0*/  PRMT R207, R17, 0x7772, RZ ;  /* 0x0000777211cf7816 */ /* 0x000fe200000000ff */
[----:B0-----:R-:W-:Y:S01]  /*3f5c0*/  IMAD.IADD R43, R43, 0x1, R42 ;  /* 0x000000012b2b7824 */ /* 0x001fe200078e022a */
[----:B------:R-:W-:Y:S01]  /*3f5d0*/  PRMT R208, R17, 0x7773, RZ ;  /* 0x0000777311d07816 */ /* 0x000fe200000000ff */
[----:B------:R-:W-:Y:S01]  /*3f5e0*/  IMAD.X R37, R45, 0x1, R155, P4 ;  /* 0x000000012d257824 */ /* 0x000fe200020e069b */
[----:B----4-:R-:W-:Y:S01]  /*3f5f0*/  ISETP.GE.AND P1, PT, R121, R44, PT ;  /* 0x0000002c7900720c */ /* 0x010fe20003f26270 */
[----:B------:R-:W0:Y:S01]  /*3f600*/  LDC R42, c[0x0][0x248] ;  /* 0x00009200ff2a7b82 */ /* 0x000e220000000800 */
[----:B------:R-:W-:Y:S01]  /*3f610*/  @P3 STG.E.U8 desc[UR60][R38.64], R206 ;  /* 0x000000ce26003986 */ /* 0x000fe2000c10113c */
[----:B------:R-:W-:-:S02]  /*3f620*/  SHF.R.S32.HI R45, RZ, 0x1f, R43 ;  /* 0x0000001fff2d7819 */ /* 0x000fc4000001142b */
[----:B------:R-:W-:Y:S01]  /*3f630*/  ISETP.LT.AND P5, PT, R245, R47, !P1 ;  /* 0x0000002ff500720c */ /* 0x000fe20004fa1270 */
[----:B------:R-:W-:Y:S03]  /*3f640*/  @P2 STG.E.U8 desc[UR60][R40.64], R207 ;  /* 0x000000cf28002986 */ /* 0x000fe6000c10113c */
[----:B------:R-:W3:Y:S01]  /*3f650*/  LDC R44, c[0x0][0x22c] ;  /* 0x00008b00ff2c7b82 */ /* 0x000ee20000000800 */
[----:B------:R4:W-:Y:S01]  /*3f660*/  @P0 STG.E.U8 desc[UR60][R36.64], R208 ;  /* 0x000000d024000986 */ /* 0x0009e2000c10113c */
[----:B--2---:R-:W-:Y:S02]  /*3f670*/  ISETP.LT.AND P2, PT, R241, R48, !P1 ;  /* 0x00000030f100720c */ /* 0x004fe40004f41270 */
[----:B-1----:R-:W-:-:S04]  /*3f680*/  ISETP.LT.AND P3, PT, R243, R49, !P1 ;  /* 0x00000031f300720c */ /* 0x002fc80004f61270 */
[----:B------:R-:W1:Y:S01]  /*3f690*/  LDC R48, c[0x0][0x228] ;  /* 0x00008a00ff307b82 */ /* 0x000e620000000800 */
[----:B----4-:R-:W-:-:S07]  /*3f6a0*/  IADD3 R36, P0, R43, R67, RZ ;  /* 0x000000432b247210 */ /* 0x010fce0007f1e0ff */
[----:B------:R-:W2:Y:S01]  /*3f6b0*/  LDC R49, c[0x0][0x228] ;  /* 0x00008a00ff317b82 */ /* 0x000ea20000000800 */
[----:B------:R-:W-:Y:S01]  /*3f6c0*/  IMAD.X R37, R45, 0x1, R148, P0 ;  /* 0x000000012d257824 */ /* 0x000fe200000e0694 */
[----:B------:R-:W-:Y:S02]  /*3f6d0*/  IADD3 R40, P0, R43, R116, RZ ;  /* 0x000000742b287210 */ /* 0x000fe40007f1e0ff */
[----:B------:R-:W-:-:S04]  /*3f6e0*/  PRMT R209, R21, 0x7770, RZ ;  /* 0x0000777015d17816 */ /* 0x000fc800000000ff */
[----:B------:R-:W4:Y:S01]  /*3f6f0*/  LDC R70, c[0x0][0x228] ;  /* 0x00008a00ff467b82 */ /* 0x000f220000000800 */
[----:B------:R-:W-:Y:S01]  /*3f700*/  IMAD.X R41, R45, 0x1, R118, P0 ;  /* 0x000000012d297824 */ /* 0x000fe200000e0676 */
[----:B------:R0:W-:Y:S01]  /*3f710*/  @P5 STG.E.U8 desc[UR60][R36.64], R209 ;  /* 0x000000d124005986 */ /* 0x0001e2000c10113c */
[----:B------:R-:W-:Y:S01]  /*3f720*/  ISETP.LT.AND P0, PT, R239, R50, !P1 ;  /* 0x00000032ef00720c */ /* 0x000fe20004f01270 */
[----:B------:R-:W-:Y:S01]  /*3f730*/  VIADD R121, R247, 0x14 ;  /* 0x00000014f7797836 */ /* 0x000fe20000000000 */
[----:B------:R-:W-:-:S03]  /*3f740*/  IADD3 R38, P4, R43, R149, RZ ;  /* 0x000000952b267210 */ /* 0x000fc60007f9e0ff */
[----:B------:R-:W4:Y:S01]  /*3f750*/  LDC R47, c[0x0][0x22c] ;  /* 0x00008b00ff2f7b82 */ /* 0x000f220000000800 */
[C---:B0-----:R-:W-:Y:S01]  /*3f760*/  IADD3 R36, P1, R43.reuse, R154, RZ ;  /* 0x0000009a2b247210 */ /* 0x041fe20007f3e0ff */
[----:B------:R-:W-:Y:S01]  /*3f770*/  IMAD.IADD R43, R43, 0x1, R42 ;  /* 0x000000012b2b7824 */ /* 0x000fe200078e022a */
[----:B------:R-:W-:-:S05]  /*3f780*/  PRMT R210, R21, 0x7771, RZ ;  /* 0x0000777115d27816 */ /* 0x000fca00000000ff */
[----:B------:R-:W0:Y:S01]  /*3f790*/  LDC R42, c[0x0][0x248] ;  /* 0x00009200ff2a7b82 */ /* 0x000e220000000800 */
[----:B------:R-:W-:Y:S01]  /*3f7a0*/  IMAD.X R37, R45, 0x1, R155, P1 ;  /* 0x000000012d257824 */ /* 0x000fe200008e069b */
[----:B---3--:R-:W-:Y:S01]  /*3f7b0*/  ISETP.GE.AND P1, PT, R121, R44, PT ;  /* 0x0000002c7900720c */ /* 0x008fe20003f26270 */
[----:B------:R-:W-:-:S05]  /*3f7c0*/  IMAD.X R39, R45, 0x1, R150, P4 ;  /* 0x000000012d277824 */ /* 0x000fca00020e0696 */
[----:B------:R-:W3:Y:S01]  /*3f7d0*/  LDC R44, c[0x0][0x228] ;  /* 0x00008a00ff2c7b82 */ /* 0x000ee20000000800 */
[C---:B------:R-:W-:Y:S02]  /*3f7e0*/  PRMT R211, R21.reuse, 0x7772, RZ ;  /* 0x0000777215d37816 */ /* 0x040fe400000000ff */
[----:B------:R-:W-:-:S05]  /*3f7f0*/  PRMT R212, R21, 0x7773, RZ ;  /* 0x0000777315d47816 */ /* 0x000fca00000000ff */
[----:B------:R-:W3:Y:S01]  /*3f800*/  LDC R50, c[0x0][0x228] ;  /* 0x00008a00ff327b82 */ /* 0x000ee20000000800 */
[----:B------:R4:W-:Y:S01]  /*3f810*/  @P3 STG.E.U8 desc[UR60][R38.64], R210 ;  /* 0x000000d226003986 */ /* 0x0009e2000c10113c */
[----:B-1----:R-:W-:Y:S02]  /*3f820*/  ISETP.LT.AND P5, PT, R245, R48, !P1 ;  /* 0x00000030f500720c */ /* 0x002fe40004fa1270 */
[----:B--2---:R-:W-:Y:S01]  /*3f830*/  ISETP.LT.AND P6, PT, R243, R49, !P1 ;  /* 0x00000031f300720c */ /* 0x004fe20004fc1270 */
[----:B------:R-:W-:Y:S01]  /*3f840*/  @P2 STG.E.U8 desc[UR60][R40.64], R211 ;  /* 0x000000d328002986 */ /* 0x000fe2000c10113c */
[----:B------:R-:W-:Y:S02]  /*3f850*/  SHF.R.S32.HI R45, RZ, 0x1f, R43 ;  /* 0x0000001fff2d7819 */ /* 0x000fe4000001142b */
[----:B------:R-:W1:Y:S01]  /*3f860*/  LDC R48, c[0x0][0x228] ;  /* 0x00008a00ff307b82 */ /* 0x000e620000000800 */
[----:B------:R2:W-:Y:S01]  /*3f870*/  @P0 STG.E.U8 desc[UR60][R36.64], R212 ;  /* 0x000000d424000986 */ /* 0x0005e2000c10113c */
[----:B----4-:R-:W-:-:S02]  /*3f880*/  ISETP.LT.AND P2, PT, R241, R70, !P1 ;  /* 0x00000046f100720c */ /* 0x010fc40004f41270 */
[----:B------:R-:W-:-:S04]  /*3f890*/  IADD3 R38, P3, R43, R149, RZ ;  /* 0x000000952b267210 */ /* 0x000fc80007f7e0ff */
[----:B------:R-:W4:Y:S01]  /*3f8a0*/  LDC R49, c[0x0][0x228] ;  /* 0x00008a00ff317b82 */ /* 0x000f220000000800 */
[----:B--2---:R-:W-:Y:S01]  /*3f8b0*/  IADD3 R36, P0, R43, R67, RZ ;  /* 0x000000432b247210 */ /* 0x004fe20007f1e0ff */
[----:B------:R-:W-:Y:S01]  /*3f8c0*/  IMAD.X R39, R45, 0x1, R150, P3 ;  /* 0x000000012d277824 */ /* 0x000fe200018e0696 */
[C---:B------:R-:W-:Y:S02]  /*3f8d0*/  PRMT R213, R18.reuse, 0x7770, RZ ;  /* 0x0000777012d57816 */ /* 0x040fe400000000ff */
[----:B------:R-:W-:Y:S01]  /*3f8e0*/  IADD3 R40, P4, R43, R116, RZ ;  /* 0x000000742b287210 */ /* 0x000fe20007f9e0ff */
[----:B------:R-:W-:Y:S01]  /*3f8f0*/  IMAD.X R37, R45, 0x1, R148, P0 ;  /* 0x000000012d257824 */ /* 0x000fe200000e0694 */
[C---:B------:R-:W-:Y:S01]  /*3f900*/  PRMT R214, R18.reuse, 0x7771, RZ ;  /* 0x0000777112d67816 */ /* 0x040fe200000000ff */
[----:B------:R-:W-:Y:S01]  /*3f910*/  VIADD R70, R247, 0x15 ;  /* 0x00000015f7467836 */ /* 0x000fe20000000000 */
[----:B------:R-:W-:Y:S01]  /*3f920*/  PRMT R215, R18, 0x7772, RZ ;  /* 0x0000777212d77816 */ /* 0x000fe200000000ff */
[----:B------:R-:W-:Y:S01]  /*3f930*/  IMAD.X R41, R45, 0x1, R118, P4 ;  /* 0x000000012d297824 */ /* 0x000fe200020e0676 */
[----:B------:R-:W-:Y:S01]  /*3f940*/  @P5 STG.E.U8 desc[UR60][R36.64], R213 ;  /* 0x000000d524005986 */ /* 0x000fe2000c10113c */
[----:B0-----:R-:W-:Y:S01]  /*3f950*/  IMAD.IADD R42, R43, 0x1, R42 ;  /* 0x000000012b2a7824 */ /* 0x001fe200078e022a */
[----:B------:R-:W-:-:S02]  /*3f960*/  ISETP.GE.AND P0, PT, R70, R47, PT ;  /* 0x0000002f4600720c */ /* 0x000fc40003f06270 */
[----:B------:R0:W-:Y:S01]  /*3f970*/  @P6 STG.E.U8 desc[UR60][R38.64], R214 ;  /* 0x000000d626006986 */ /* 0x0001e2000c10113c */
[----:B---3--:R-:W-:Y:S01]  /*3f980*/  ISETP.LT.AND P1, PT, R239, R44, !P1 ;  /* 0x0000002cef00720c */ /* 0x008fe20004f21270 */
[----:B------:R-:W2:Y:S02]  /*3f990*/  LDC R47, c[0x0][0x248] ;  /* 0x00009200ff2f7b82 */ /* 0x000ea40000000800 */
[----:B------:R3:W-:Y:S01]  /*3f9a0*/  @P2 STG.E.U8 desc[UR60][R40.64], R215 ;  /* 0x000000d728002986 */ /* 0x0007e2000c10113c */
[----:B------:R-:W-:-:S05]  /*3f9b0*/  ISETP.LT.AND P2, PT, R245, R50, !P0 ;  /* 0x00000032f500720c */ /* 0x000fca0004741270 */
[----:B------:R-:W2:Y:S01]  /*3f9c0*/  LDC R44, c[0x0][0x228] ;  /* 0x00008a00ff2c7b82 */ /* 0x000ea20000000800 */
[----:B0-----:R-:W-:-:S07]  /*3f9d0*/  IADD3 R38, P3, R43, R154, RZ ;  /* 0x0000009a2b267210 */ /* 0x001fce0007f7e0ff */
[----:B------:R-:W0:Y:S01]  /*3f9e0*/  LDC R43, c[0x0][0x22c] ;  /* 0x00008b00ff2b7b82 */ /* 0x000e220000000800 */
[----:B------:R-:W-:Y:S01]  /*3f9f0*/  PRMT R220, R18, 0x7773, RZ ;  /* 0x0000777312dc7816 */ /* 0x000fe200000000ff */
[----:B------:R-:W-:-:S06]  /*3fa00*/  IMAD.X R39, R45, 0x1, R155, P3 ;  /* 0x000000012d277824 */ /* 0x000fcc00018e069b */
[----:B------:R-:W2:Y:S01]  /*3fa10*/  LDC R50, c[0x0][0x228] ;  /* 0x00008a00ff327b82 */ /* 0x000ea20000000800 */
[----:B------:R-:W-:Y:S02]  /*3fa20*/  SHF.R.S32.HI R45, RZ, 0x1f, R42 ;  /* 0x0000001fff2d7819 */ /* 0x000fe4000001142a */
[C---:B------:R-:W-:Y:S02]  /*3fa30*/  IADD3 R36, P5, R42.reuse, R67, RZ ;  /* 0x000000432a247210 */ /* 0x040fe40007fbe0ff */
[----:B-1----:R-:W-:Y:S01]  /*3fa40*/  ISETP.LT.AND P4, PT, R243, R48, !P0 ;  /* 0x00000030f300720c */ /* 0x002fe20004781270 */
[----:B------:R1:W-:Y:S01]  /*3fa50*/  @P1 STG.E.U8 desc[UR60][R38.64], R220 ;  /* 0x000000dc26001986 */ /* 0x0003e2000c10113c */
[----:B----4-:R-:W-:Y:S01]  /*3fa60*/  ISETP.LT.AND P3, PT, R241, R49, !P0 ;  /* 0x00000031f100720c */ /* 0x010fe20004761270 */
[----:B------:R-:W4:Y:S01]  /*3fa70*/  LDC R70, c[0x0][0x228] ;  /* 0x00008a00ff467b82 */ /* 0x000f220000000800 */
[----:B------:R-:W-:Y:S01]  /*3fa80*/  IMAD.X R37, R45, 0x1, R148, P5 ;  /* 0x000000012d257824 */ /* 0x000fe200028e0694 */
[----:B---3--:R-:W-:Y:S01]  /*3fa90*/  IADD3 R40, P5, R42, R116, RZ ;  /* 0x000000742a287210 */ /* 0x008fe20007fbe0ff */
[----:B------:R-:W-:Y:S01]  /*3faa0*/  VIADD R120, R247, 0x16 ;  /* 0x00000016f7787836 */ /* 0x000fe20000000000 */
[----:B------:R-:W-:-:S04]  /*3fab0*/  PRMT R216, R22, 0x7770, RZ ;  /* 0x0000777016d87816 */ /* 0x000fc800000000ff */
[----:B------:R-:W3:Y:S01]  /*3fac0*/  LDC R48, c[0x0][0x228] ;  /* 0x00008a00ff307b82 */ /* 0x000ee20000000800 */
[----:B-1----:R-:W-:Y:S02]  /*3fad0*/  IADD3 R38, P1, R42, R149, RZ ;  /* 0x000000952a267210 */ /* 0x002fe40007f3e0ff */
[----:B------:R-:W-:-:S03]  /*3fae0*/  PRMT R217, R22, 0x7771, RZ ;  /* 0x0000777116d97816 */ /* 0x000fc600000000ff */
[C---:B------:R-:W-:Y:S01]  /*3faf0*/  IMAD.X R39, R45.reuse, 0x1, R150, P1 ;  /* 0x000000012d277824 */ /* 0x040fe200008e0696 */
[----:B------:R-:W-:Y:S01]  /*3fb00*/  PRMT R218, R22, 0x7772, RZ ;  /* 0x0000777216da7816 */ /* 0x000fe200000000ff */
[----:B------:R-:W-:Y:S01]  /*3fb10*/  IMAD.X R41, R45, 0x1, R118, P5 ;  /* 0x000000012d297824 */ /* 0x000fe200028e0676 */
[----:B------:R-:W1:Y:S01]  /*3fb20*/  LDC R49, c[0x0][0x228] ;  /* 0x00008a00ff317b82 */ /* 0x000e620000000800 */
[----:B------:R2:W-:Y:S01]  /*3fb30*/  @P2 STG.E.U8 desc[UR60][R36.64], R216 ;  /* 0x000000d824002986 */ /* 0x0005e2000c10113c */
[----:B0-----:R-:W-:Y:S01]  /*3fb40*/  ISETP.GE.AND P1, PT, R120, R43, PT ;  /* 0x0000002b7800720c */ /* 0x001fe20003f26270 */
[----:B--2---:R-:W-:Y:S01]  /*3fb50*/  IMAD.IADD R43, R42, 0x1, R47 ;  /* 0x000000012a2b7824 */ /* 0x004fe200078e022f */
[----:B------:R-:W-:Y:S01]  /*3fb60*/  ISETP.LT.AND P0, PT, R239, R44, !P0 ;  /* 0x0000002cef00720c */ /* 0x000fe20004701270 */
[----:B------:R0:W-:Y:S03]  /*3fb70*/  @P4 STG.E.U8 desc[UR60][R38.64], R217 ;  /* 0x000000d926004986 */ /* 0x0001e6000c10113c */
[----:B------:R-:W2:Y:S01]  /*3fb80*/  LDC R44, c[0x0][0x22c] ;  /* 0x00008b00ff2c7b82 */ /* 0x000ea20000000800 */
[----:B------:R-:W-:Y:S01]  /*3fb90*/  @P3 STG.E.U8 desc[UR60][R40.64], R218 ;  /* 0x000000da28003986 */ /* 0x000fe2000c10113c */
[----:B------:R-:W-:-:S02]  /*3fba0*/  ISETP.LT.AND P3, PT, R245, R50, !P1 ;  /* 0x00000032f500720c */ /* 0x000fc40004f61270 */
[----:B------:R-:W-:-:S04]  /*3fbb0*/  IADD3 R36, P4, R42, R154, RZ ;  /* 0x0000009a2a247210 */ /* 0x000fc80007f9e0ff */
[----:B------:R-:W2:Y:S01]  /*3fbc0*/  LDC R42, c[0x0][0x248] ;  /* 0x00009200ff2a7b82 */ /* 0x000ea20000000800 */
[----:B------:R-:W-:Y:S01]  /*3fbd0*/  IMAD.X R37, R45, 0x1, R155, P4 ;  /* 0x000000012d257824 */ /* 0x000fe200020e069b */
[----:B------:R-:W-:Y:S02]  /*3fbe0*/  SHF.R.S32.HI R45, RZ, 0x1f, R43 ;  /* 0x0000001fff2d7819 */ /* 0x000fe4000001142b */
[----:B0-----:R-:W-:Y:S02]  /*3fbf0*/  IADD3 R38, P4, R43, R67, RZ ;  /* 0x000000432b267210 */ /* 0x001fe40007f9e0ff */
[----:B------:R-:W-:Y:S02]  /*3fc00*/  PRMT R219, R22, 0x7773, RZ ;  /* 0x0000777316db7816 */ /* 0x000fe400000000ff */
[----:B------:R-:W0:Y:S01]  /*3fc10*/  LDC R47, c[0x0][0x228] ;  /* 0x00008a00ff2f7b82 */ /* 0x000e220000000800 */
[----:B------:R-:W-:Y:S01]  /*3fc20*/  PRMT R221, R19, 0x7770, RZ ;  /* 0x0000777013dd7816 */ /* 0x000fe200000000ff */
[----:B------:R-:W-:Y:S01]  /*3fc30*/  IMAD.X R39, R45, 0x1, R148, P4 ;  /* 0x000000012d277824 */ /* 0x000fe200020e0694 */
[----:B----4-:R-:W-:Y:S01]  /*3fc40*/  ISETP.LT.AND P2, PT, R243, R70, !P1 ;  /* 0x00000046f300720c */ /* 0x010fe20004f41270 */
[----:B------:R4:W-:Y:S01]  /*3fc50*/  @P0 STG.E.U8 desc[UR60][R36.64], R219 ;  /* 0x000000db24000986 */ /* 0x0009e2000c10113c */
[----:B---3--:R-:W-:-:S03]  /*3fc60*/  ISETP.LT.AND P0, PT, R241, R48, !P1 ;  /* 0x00000030f100720c */ /* 0x008fc60004f01270 */
[----:B------:R-:W3:Y:S01]  /*3fc70*/  LDC R50, c[0x0][0x228] ;  /* 0x00008a00ff327b82 */ /* 0x000ee20000000800 */
[----:B------:R1:W-:Y:S01]  /*3fc80*/  @P3 STG.E.U8 desc[UR60][R38.64], R221 ;  /* 0x000000dd26003986 */ /* 0x0003e2000c10113c */
[----:B------:R-:W-:Y:S02]  /*3fc90*/  PRMT R222, R19, 0x7771, RZ ;  /* 0x0000777113de7816 */ /* 0x000fe400000000ff */
[----:B----4-:R-:W-:-:S04]  /*3fca0*/  IADD3 R36, P4, R43, R149, RZ ;  /* 0x000000952b247210 */ /* 0x010fc80007f9e0ff */
[----:B------:R-:W4:Y:S01]  /*3fcb0*/  LDC R48, c[0x0][0x228] ;  /* 0x00008a00ff307b82 */ /* 0x000f220000000800 */
[----:B-1----:R-:W-:Y:S01]  /*3fcc0*/  IADD3 R38, P3, R43, R116, RZ ;  /* 0x000000742b267210 */ /* 0x002fe20007f7e0ff */
[----:B------:R-:W-:Y:S01]  /*3fcd0*/  IMAD.X R37, R45, 0x1, R150, P4 ;  /* 0x000000012d257824 */ /* 0x000fe200020e0696 */
[----:B------:R-:W-:Y:S01]  /*3fce0*/  ISETP.LT.AND P1, PT, R239, R49, !P1 ;  /* 0x00000031ef00720c */ /* 0x000fe20004f21270 */
[----:B------:R-:W-:Y:S01]  /*3fcf0*/  VIADD R121, R247, 0x17 ;  /* 0x00000017f7797836 */ /* 0x000fe20000000000 */
[----:B------:R-:W-:-:S03]  /*3fd00*/  PRMT R223, R19, 0x7772, RZ ;  /* 0x0000777213df7816 */ /* 0x000fc600000000ff */
[----:B------:R-:W1:Y:S01]  /*3fd10*/  LDC R49, c[0x0][0x228] ;  /* 0x00008a00ff317b82 */ /* 0x000e620000000800 */
[----:B------:R-:W-:Y:S01]  /*3fd20*/  IMAD.X R39, R45, 0x1, R118, P3 ;  /* 0x000000012d277824 */ /* 0x000fe200018e0676 */
[----:B------:R0:W-:Y:S01]  /*3fd30*/  @P2 STG.E.U8 desc[UR60][R36.64], R222 ;  /* 0x000000de24002986 */ /* 0x0001e2000c10113c */
[----:B------:R-:W-:-:S03]  /*3fd40*/  IADD3 R40, P4, R43, R154, RZ ;  /* 0x0000009a2b287210 */ /* 0x000fc60007f9e0ff */
[----:B------:R4:W-:Y:S01]  /*3fd50*/  @P0 STG.E.U8 desc[UR60][R38.64], R223 ;  /* 0x000000df26000986 */ /* 0x0009e2000c10113c */
[----:B--2---:R-:W-:Y:S01]  /*3fd60*/  ISETP.GE.AND P0, PT, R121, R44, PT ;  /* 0x0000002c7900720c */ /* 0x004fe20003f06270 */
[----:B------:R-:W-:Y:S01]  /*3fd70*/  IMAD.IADD R43, R43, 0x1, R42 ;  /* 0x000000012b2b7824 */ /* 0x000fe200078e022a */
[----:B------:R-:W2:Y:S01]  /*3fd80*/  LDC R44, c[0x0][0x22c] ;  /* 0x00008b00ff2c7b82 */ /* 0x000ea20000000800 */
[----:B------:R-:W-:Y:S01]  /*3fd90*/  PRMT R224, R19, 0x7773, RZ ;  /* 0x0000777313e07816 */ /* 0x000fe200000000ff */
[----:B------:R-:W-:Y:S01]  /*3fda0*/  IMAD.X R41, R45, 0x1, R155, P4 ;  /* 0x000000012d297824 */ /* 0x000fe200020e069b */
[----:B0-----:R-:W-:-:S05]  /*3fdb0*/  ISETP.LT.AND P2, PT, R245, R47, !P0 ;  /* 0x0000002ff500720c */ /* 0x001fca0004741270 */
[----:B------:R-:W0:Y:S01]  /*3fdc0*/  LDC R42, c[0x0][0x248] ;  /* 0x00009200ff2a7b82 */ /* 0x000e220000000800 */
[----:B------:R-:W-:Y:S02]  /*3fdd0*/  SHF.R.S32.HI R45, RZ, 0x1f, R43 ;  /* 0x0000001fff2d7819 */ /* 0x000fe4000001142b */
[----:B------:R-:W-:Y:S01]  /*3fde0*/  IADD3 R36, P4, R43, R67, RZ ;  /* 0x000000432b247210 */ /* 0x000fe20007f9e0ff */
[----:B------:R1:W-:Y:S04]  /*3fdf0*/  @P1 STG.E.U8 desc[UR60][R40.64], R224 ;  /* 0x000000e028001986 */ /* 0x0003e8000c10113c */
[----:B------:R-:W0:Y:S01]  /*3fe00*/  LDC R47, c[0x0][0x228] ;  /* 0x00008a00ff2f7b82 */ /* 0x000e220000000800 */
[----:B---3--:R-:W-:Y:S01]  /*3fe10*/  ISETP.LT.AND P1, PT, R243, R50, !P0 ;  /* 0x00000032f300720c */ /* 0x008fe20004721270 */
[----:B------:R-:W-:Y:S01]  /*3fe20*/  IMAD.X R37, R45, 0x1, R148, P4 ;  /* 0x000000012d257824 */ /* 0x000fe200020e0694 */
[----:B----4-:R-:W-:-:S02]  /*3fe30*/  ISETP.LT.AND P4, PT, R241, R48, !P0 ;  /* 0x00000030f100720c */ /* 0x010fc40004781270 */
[----:B------:R-:W-:-:S03]  /*3fe40*/  IADD3 R38, P3, R43, R149, RZ ;  /* 0x000000952b267210 */ /* 0x000fc60007f7e0ff */
[----:B------:R-:W3:Y:S01]  /*3fe50*/  LDC R48, c[0x0][0x228] ;  /* 0x00008a00ff307b82 */ /* 0x000ee20000000800 */
[----:B-1----:R-:W-:Y:S01]  /*3fe60*/  ISETP.LT.AND P0, PT, R239, R49, !P0 ;  /* 0x00000031ef00720c */ /* 0x002fe20004701270 */
[----:B------:R-:W-:Y:S01]  /*3fe70*/  IMAD.X R39, R45, 0x1, R150, P3 ;  /* 0x000000012d277824 */ /* 0x000fe200018e0696 */
[----:B------:R-:W-:Y:S01]  /*3fe80*/  IADD3 R40, P5, R43, R116, RZ ;  /* 0x000000742b287210 */ /* 0x000fe20007fbe0ff */
[----:B------:R1:W-:Y:S01]  /*3fe90*/  @P2 STG.E.U8 desc[UR60][R36.64], R225 ;  /* 0x000000e124002986 */ /* 0x0003e2000c10113c */
[----:B------:R-:W-:-:S03]  /*3fea0*/  VIADD R49, R247, 0x18 ;  /* 0x00000018f7317836 */ /* 0x000fc60000000000 */
[----:B------:R-:W4:Y:S01]  /*3feb0*/  LDC R50, c[0x0][0x228] ;  /* 0x00008a00ff327b82 */ /* 0x000f220000000800 */
[----:B------:R-:W-:Y:S01]  /*3fec0*/  IMAD.X R41, R45, 0x1, R118, P5 ;  /* 0x000000012d297824 */ /* 0x000fe200028e0676 */
[----:B------:R-:W-:Y:S06]  /*3fed0*/  @P1 STG.E.U8 desc[UR60][R38.64], R226 ;  /* 0x000000e226001986 */ /* 0x000fec000c10113c */
[----:B------:R-:W4:Y:S01]  /*3fee0*/  LDC R70, c[0x0][0x228] ;  /* 0x00008a00ff467b82 */ /* 0x000f220000000800 */
[----:B-1----:R-:W-:Y:S02]  /*3fef0*/  IADD3 R36, P2, R43, R154, RZ ;  /* 0x0000009a2b247210 */ /* 0x002fe40007f5e0ff */
[----:B--2---:R-:W-:Y:S01]  /*3ff00*/  ISETP.GE.AND P1, PT, R49, R44, PT ;  /* 0x0000002c3100720c */ /* 0x004fe20003f26270 */
[----:B0-----:R-:W-:-:S02]  /*3ff10*/  IMAD.IADD R43, R43, 0x1, R42 ;  /* 0x000000012b2b7824 */ /* 0x001fc400078e022a */
[----:B------:R-:W-:Y:S02]  /*3ff20*/  IMAD.X R37, R45, 0x1, R155, P2 ;  /* 0x000000012d257824 */ /* 0x000fe400010e069b */
[----:B------:R-:W0:Y:S01]  /*3ff30*/  LDC R44, c[0x0][0x22c] ;  /* 0x00008b00ff2c7b82 */ /* 0x000e220000000800 */
[----:B------:R-:W-:Y:S01]  /*3ff40*/  @P4 STG.E.U8 desc[UR60][R40.64], R227 ;  /* 0x000000e328004986 */ /* 0x000fe2000c10113c */
[----:B------:R-:W-:Y:S02]  /*3ff50*/  ISETP.LT.AND P4, PT, R245, R47, !P1 ;  /* 0x0000002ff500720c */ /* 0x000fe40004f81270 */
[----:B------:R-:W-:Y:S01]  /*3ff60*/  SHF.R.S32.HI R45, RZ, 0x1f, R43 ;  /* 0x0000001fff2d7819 */ /* 0x000fe2000001142b */
[----:B------:R1:W-:Y:S03]  /*3ff70*/  @P0 STG.E.U8 desc[UR60][R36.64], R228 ;  /* 0x000000e424000986 */ /* 0x0003e6000c10113c */
[----:B------:R-:W2:Y:S08]  /*3ff80*/  LDC R42, c[0x0][0x248] ;  /* 0x00009200ff2a7b82 */ /* 0x000eb00000000800 */
[----:B------:R-:W2:Y:S01]  /*3ff90*/  LDC R47, c[0x0][0x228] ;  /* 0x00008a00ff2f7b82 */ /* 0x000ea20000000800 */
[----:B-1----:R-:W-:-:S05]  /*3ffa0*/  IADD3 R36, P0, R43, R67, RZ ;  /* 0x000000432b247210 */ /* 0x002fca0007f1e0ff */
[----:B------:R-:W-:Y:S01]  /*3ffb0*/  IMAD.X R37, R45, 0x1, R148, P0 ;  /* 0x000000012d257824 */ /* 0x000fe200000e0694 */
[----:B---3--:R-:W-:Y:S01]  /*3ffc0*/  ISETP.LT.AND P0, PT, R239, R48, !P1 ;  /* 0x00000030ef00720c */ /* 0x008fe20004f01270 */
[----:B------:R-:W1:Y:S01]  /*3ffd0*/  LDC R49, c[0x0][0x228] ;  /* 0x00008a00ff317b82 */ /* 0x000e620000000800 */
[----:B------:R-:W-:Y:S02]  /*3ffe0*/  PRMT R33, R8, 0x7770, RZ ;  /* 0x0000777008217816 */ /* 0x000fe400000000ff */
[----:B----4-:R-:W-:-:S05]  /*3fff0*/  ISETP.LT.AND P3, PT, R243, R50, !P1 ;  /* 0x00000032f300720c */ /* 0x010fca0004f61270 */
[----:B------:R-:W3:Y:S01]  /*40000*/  LDC R48, c[0x0][0x228] ;  /* 0x00008a00ff307b82 */ /* 0x000ee20000000800 */
[----:B------:R-:W-:Y:S01]  /*40010*/  ISETP.LT.AND P2, PT, R241, R70, !P1 ;  /* 0x00000046f100720c */ /* 0x000fe20004f41270 */
[----:B------:R-:W-:Y:S01]  /*40020*/  VIADD R121, R247, 0x19 ;  /* 0x00000019f7797836 */ /* 0x000fe20000000000 */
[C---:B------:R-:W-:Y:S01]  /*40030*/  IADD3 R40, P1, R43.reuse, R116, RZ ;  /* 0x000000742b287210 */ /* 0x040fe20007f3e0ff */
[----:B------:R4:W-:Y:S01]  /*40040*/  @P4 STG.E.U8 desc[UR60][R36.64], R33 ;  /* 0x0000002124004986 */ /* 0x0009e2000c10113c */
[----:B------:R-:W-:-:S03]  /*40050*/  IADD3 R38, P5, R43, R149, RZ ;  /* 0x000000952b267210 */ /* 0x000fc60007fbe0ff */
[----:B------:R-:W3:Y:S01]  /*40060*/  LDC R50, c[0x0][0x228] ;  /* 0x00008a00ff327b82 */ /* 0x000ee20000000800 */
[----:B------:R-:W-:Y:S01]  /*40070*/  IMAD.X R41, R45, 0x1, R118, P1 ;  /* 0x000000012d297824 */ /* 0x000fe200008e0676 */
[----:B0-----:R-:W-:Y:S01]  /*40080*/  ISETP.GE.AND P1, PT, R121, R44, PT ;  /* 0x0000002c7900720c */ /* 0x001fe20003f26270 */
[----:B------:R-:W-:Y:S01]  /*40090*/  IMAD.X R39, R45, 0x1, R150, P5 ;  /* 0x000000012d277824 */ /* 0x000fe200028e0696 */
[C---:B------:R-:W-:Y:S02]  /*400a0*/  PRMT R230, R8.reuse, 0x7771, RZ ;  /* 0x0000777108e67816 */ /* 0x040fe400000000ff */
[C---:B----4-:R-:W-:Y:S02]  /*400b0*/  IADD3 R36, P4, R43.reuse, R154, RZ ;  /* 0x0000009a2b247210 */ /* 0x050fe40007f9e0ff */
[----:B------:R-:W0:Y:S01]  /*400c0*/  LDC R44, c[0x0][0x248] ;  /* 0x00009200ff2c7b82 */ /* 0x000e220000000800 */
[C---:B------:R-:W-:Y:S01]  /*400d0*/  PRMT R231, R8.reuse, 0x7772, RZ ;  /* 0x0000777208e77816 */ /* 0x040fe200000000ff */
[----:B--2---:R-:W-:Y:S01]  /*400e0*/  IMAD.IADD R43, R43, 0x1, R42 ;  /* 0x000000012b2b7824 */ /* 0x004fe200078e022a */
[----:B------:R-:W-:Y:S01]  /*400f0*/  PRMT R232, R8, 0x7773, RZ ;  /* 0x0000777308e87816 */ /* 0x000fe200000000ff */
[----:B------:R-:W-:Y:S01]  /*40100*/  IMAD.X R37, R45, 0x1, R155, P4 ;  /* 0x000000012d257824 */ /* 0x000fe200020e069b */
[----:B------:R-:W-:Y:S01]  /*40110*/  ISETP.LT.AND P5, PT, R245, R47, !P1 ;  /* 0x0000002ff500720c */ /* 0x000fe20004fa1270 */
[----:B------:R2:W-:Y:S02]  /*40120*/  @P3 STG.E.U8 desc[UR60][R38.64], R230 ;  /* 0x000000e626003986 */ /* 0x0005e4000c10113c */
[----:B------:R-:W4:Y:S02]  /*40130*/  LDC R47, c[0x0][0x22c] ;  /* 0x00008b00ff2f7b82 */ /* 0x000f240000000800 */
[----:B------:R-:W-:Y:S01]  /*40140*/  @P2 STG.E.U8 desc[UR60][R40.64], R231 ;  /* 0x000000e728002986 */ /* 0x000fe2000c10113c */
[----:B------:R-:W-:-:S03]  /*40150*/  SHF.R.S32.HI R45, RZ, 0x1f, R43 ;  /* 0x0000001fff2d7819 */ /* 0x000fc6000001142b */
[----:B------:R2:W-:Y:S01]  /*40160*/  @P0 STG.E.U8 desc[UR60][R36.64], R232 ;  /* 0x000000e824000986 */ /* 0x0005e2000c10113c */
[----:B-1----:R-:W-:Y:S01]  /*40170*/  ISETP.LT.AND P3, PT, R243, R49, !P1 ;  /* 0x00000031f300720c */ /* 0x002fe20004f61270 */
[----:B------:R-:W1:Y:S01]  /*40180*/  LDC R70, c[0x0][0x228] ;  /* 0x00008a00ff467b82 */ /* 0x000e620000000800 */
[----:B---3--:R-:W-:Y:S02]  /*40190*/  ISETP.LT.AND P2, PT, R241, R48, !P1 ;  /* 0x00000030f100720c */ /* 0x008fe40004f41270 */
[----:B--2---:R-:W-:-:S05]  /*401a0*/  IADD3 R38, P4, R43, R149, RZ ;  /* 0x000000952b267210 */ /* 0x004fca0007f9e0ff */
[----:B------:R-:W2:Y:S01]  /*401b0*/  LDC R48, c[0x0][0x228] ;  /* 0x00008a00ff307b82 */ /* 0x000ea20000000800 */
[----:B------:R-:W-:-:S05]  /*401c0*/  IADD3 R36, P0, R43, R67, RZ ;  /* 0x000000432b247210 */ /* 0x000fca0007f1e0ff */
[----:B------:R-:W-:Y:S01]  /*401d0*/  IMAD.X R37, R45, 0x1, R148, P0 ;  /* 0x000000012d257824 */ /* 0x000fe200000e0694 */
[----:B------:R-:W-:Y:S01]  /*401e0*/  IADD3 R40, P0, R43, R116, RZ ;  /* 0x000000742b287210 */ /* 0x000fe20007f1e0ff */
[----:B------:R-:W3:Y:S01]  /*401f0*/  LDC R49, c[0x0][0x228] ;  /* 0x00008a00ff317b82 */ /* 0x000ee20000000800 */
[C---:B------:R-:W-:Y:S01]  /*40200*/  PRMT R35, R80.reuse, 0x7770, RZ ;  /* 0x0000777050237816 */ /* 0x040fe200000000ff */
[C---:B------:R-:W-:Y:S01]  /*40210*/  IMAD.X R39, R45.reuse, 0x1, R150, P4 ;  /* 0x000000012d277824 */ /* 0x040fe200020e0696 */
[----:B------:R-:W-:Y:S01]  /*40220*/  PRMT R30, R80, 0x7771, RZ ;  /* 0x00007771501e7816 */ /* 0x000fe200000000ff */
[----:B------:R-:W-:Y:S01]  /*40230*/  IMAD.X R41, R45, 0x1, R118, P0 ;  /* 0x000000012d297824 */ /* 0x000fe200000e0676 */
[----:B------:R-:W-:Y:S02]  /*40240*/  ISETP.LT.AND P0, PT, R239, R50, !P1 ;  /* 0x00000032ef00720c */ /* 0x000fe40004f01270 */
[----:B------:R-:W-:Y:S01]  /*40250*/  IADD3 R42, P1, R43, R154, RZ ;  /* 0x0000009a2b2a7210 */ /* 0x000fe20007f3e0ff */
[----:B------:R-:W-:Y:S01]  /*40260*/  @P5 STG.E.U8 desc[UR60][R36.64], R35 ;  /* 0x0000002324005986 */ /* 0x000fe2000c10113c */
[----:B------:R-:W-:-:S02]  /*40270*/  VIADD R50, R247, 0x1a ;  /* 0x0000001af7327836 */ /* 0x000fc40000000000 */
[----:B0-----:R-:W-:Y:S01]  /*40280*/  IMAD.IADD R33, R43, 0x1, R44 ;  /* 0x000000012b217824 */ /* 0x001fe200078e022c */
[----:B------:R0:W-:Y:S01]  /*40290*/  @P3 STG.E.U8 desc[UR60][R38.64], R30 ;  /* 0x0000001e26003986 */ /* 0x0001e2000c10113c */
[----:B------:R-:W1:Y:S01]  /*402a0*/  LDC R44, c[0x0][0x22c] ;  /* 0x00008b00ff2c7b82 */ /* 0x000e620000000800 */
[----:B------:R-:W-:Y:S01]  /*402b0*/  IMAD.X R43, R45, 0x1, R155, P1 ;  /* 0x000000012d2b7824 */ /* 0x000fe200008e069b */
[----:B----4-:R-:W-:-:S06]  /*402c0*/  ISETP.GE.AND P1, PT, R50, R47, PT ;  /* 0x0000002f3200720c */ /* 0x010fcc0003f26270 */
[----:B------:R-:W4:Y:S08]  /*402d0*/  LDC R45, c[0x0][0x228] ;  /* 0x00008a00ff2d7b82 */ /* 0x000f300000000800 */
[----:B0-----:R-:W0:Y:S01]  /*402e0*/  LDC R30, c[0x0][0x248] ;  /* 0x00009200ff1e7b82 */ /* 0x001e220000000800 */
[C---:B------:R-:W-:Y:S02]  /*402f0*/  PRMT R27, R80.reuse, 0x7772, RZ ;  /* 0x00007772501b7816 */ /* 0x040fe400000000ff */
[----:B------:R-:W-:-:S05]  /*40300*/  PRMT R34, R80, 0x7773, RZ ;  /* 0x0000777350227816 */ /* 0x000fca00000000ff */
[----:B------:R-:W4:Y:S01]  /*40310*/  LDC R47, c[0x0][0x228] ;  /* 0x00008a00ff2f7b82 */ /* 0x000f220000000800 */
[----:B--2---:R-:W-:Y:S01]  /*40320*/  ISETP.LT.AND P5, PT, R245, R48, !P1 ;  /* 0x00000030f500720c */ /* 0x004fe20004fa1270 */
[----:B------:R2:W-:Y:S01]  /*40330*/  @P2 STG.E.U8 desc[UR60][R40.64], R27 ;  /* 0x0000001b28002986 */ /* 0x0005e2000c10113c */
[----:B---3--:R-:W-:Y:S02]  /*40340*/  ISETP.LT.AND P6, PT, R243, R49, !P1 ;  /* 0x00000031f300720c */ /* 0x008fe40004fc1270 */
[----:B-1----:R-:W-:Y:S01]  /*40350*/  ISETP.LT.AND P2, PT, R241, R70, !P1 ;  /* 0x00000046f100720c */ /* 0x002fe20004f41270 */
[----:B------:R1:W-:Y:S02]  /*40360*/  @P0 STG.E.U8 desc[UR60][R42.64], R34 ;  /* 0x000000222a000986 */ /* 0x0003e4000c10113c */
[----:B------:R-:W3:Y:S01]  /*40370*/  LDC R48, c[0x0][0x228] ;  /* 0x00008a00ff307b82 */ /* 0x000ee20000000800 */
[----:B------:R-:W-:Y:S02]  /*40380*/  SHF.R.S32.HI R35, RZ, 0x1f, R33 ;  /* 0x0000001fff237819 */ /* 0x000fe40000011421 */
[----:B------:R-:W-:-:S02]  /*40390*/  IADD3 R36, P0, R33, R67, RZ ;  /* 0x0000004321247210 */ /* 0x000fc40007f1e0ff */
[----:B------:R-:W-:-:S03]  /*403a0*/  IADD3 R38, P3, R33, R149, RZ ;  /* 0x0000009521267210 */ /* 0x000fc60007f7e0ff */
[----:B------:R-:W3:Y:S01]  /*403b0*/  LDC R49, c[0x0][0x228] ;  /* 0x00008a00ff317b82 */ /* 0x000ee20000000800 */
[----:B--2---:R-:W-:Y:S01]  /*403c0*/  IADD3 R40, P4, R33, R116, RZ ;  /* 0x0000007421287210 */ /* 0x004fe20007f9e0ff */
[----:B------:R-:W-:Y:S02]  /*403d0*/  VIADD R27, R247, 0x1b ;  /* 0x0000001bf71b7836 */ /* 0x000fe40000000000 */
[C---:B------:R-:W-:Y:S02]  /*403e0*/  IMAD.X R37, R35.reuse, 0x1, R148, P0 ;  /* 0x0000000123257824 */ /* 0x040fe400000e0694 */
[----:B------:R-:W-:Y:S01]  /*403f0*/  IMAD.X R39, R35, 0x1, R150, P3 ;  /* 0x0000000123277824 */ /* 0x000fe200018e0696 */
[----:B------:R-:W-:Y:S01]  /*40400*/  ISETP.GE.AND P0, PT, R27, R44, PT ;  /* 0x0000002c1b00720c */ /* 0x000fe20003f06270 */
[----:B------:R-:W-:Y:S01]  /*40410*/  IMAD.X R41, R35, 0x1, R118, P4 ;  /* 0x0000000123297824 */ /* 0x000fe200020e0676 */
[----:B------:R-:W-:Y:S01]  /*40420*/  @P5 STG.E.U8 desc[UR60][R36.64], R28 ;  /* 0x0000001c24005986 */ /* 0x000fe2000c10113c */
[----:B0-----:R-:W-:Y:S01]  /*40430*/  IMAD.IADD R27, R33, 0x1, R30 ;  /* 0x00000001211b7824 */ /* 0x001fe200078e021e */
[----:B----4-:R-:W-:Y:S01]  /*40440*/  ISETP.LT.AND P1, PT, R239, R45, !P1 ;  /* 0x0000002def00720c */ /* 0x010fe20004f21270 */
[----:B------:R-:W0:Y:S01]  /*40450*/  LDC R30, c[0x0][0x22c] ;  /* 0x00008b00ff1e7b82 */ /* 0x000e220000000800 */
[----:B------:R-:W-:Y:S01]  /*40460*/  @P6 STG.E.U8 desc[UR60][R38.64], R24 ;  /* 0x0000001826006986 */ /* 0x000fe2000c10113c */
[----:B-1----:R-:W-:-:S03]  /*40470*/  IADD3 R42, P3, R33, R154, RZ ;  /* 0x0000009a212a7210 */ /* 0x002fc60007f7e0ff */
[----:B------:R1:W-:Y:S01]  /*40480*/  @P2 STG.E.U8 desc[UR60][R40.64], R229 ;  /* 0x000000e528002986 */ /* 0x0003e2000c10113c */
[----:B------:R-:W-:Y:S02]  /*40490*/  ISETP.LT.AND P2, PT, R245, R47, !P0 ;  /* 0x0000002ff500720c */ /* 0x000fe40004741270 */
[----:B------:R-:W2:Y:S01]  /*404a0*/  LDC R45, c[0x0][0x228] ;  /* 0x00008a00ff2d7b82 */ /* 0x000ea20000000800 */
[----:B------:R-:W-:-:S07]  /*404b0*/  IMAD.X R43, R35, 0x1, R155, P3 ;  /* 0x00000001232b7824 */ /* 0x000fce00018e069b */
[----:B------:R-:W4:Y:S01]  /*404c0*/  LDC R44, c[0x0][0x248] ;  /* 0x00009200ff2c7b82 */ /* 0x000f220000000800 */
[----:B------:R-:W-:-:S07]  /*404d0*/  SHF.R.S32.HI R33, RZ, 0x1f, R27 ;  /* 0x0000001fff217819 */ /* 0x000fce000001141b */
[----:B------:R-:W4:Y:S01]  /*404e0*/  LDC R47, c[0x0][0x228] ;  /* 0x00008a00ff2f7b82 */ /* 0x000f220000000800 */
[----:B------:R-:W-:-:S07]  /*404f0*/  IADD3 R34, P5, R27, R67, RZ ;  /* 0x000000431b227210 */ /* 0x000fce0007fbe0ff */
[----:B-1----:R-:W1:Y:S01]  /*40500*/  LDC R40, c[0x0][0x228] ;  /* 0x00008a00ff287b82 */ /* 0x002e620000000800 */
[----:B---3--:R-:W-:Y:S01]  /*40510*/  ISETP.LT.AND P4, PT, R243, R48, !P0 ;  /* 0x00000030f300720c */ /* 0x008fe20004781270 */
[----:B------:R3:W-:Y:S01]  /*40520*/  @P1 STG.E.U8 desc[UR60][R42.64], R233 ;  /* 0x000000e92a001986 */ /* 0x0007e2000c10113c */
[----:B------:R-:W-:Y:S02]  /*40530*/  ISETP.LT.AND P3, PT, R241, R49, !P0 ;  /* 0x00000031f100720c */ /* 0x000fe40004761270 */
[----:B------:R-:W-:Y:S01]  /*40540*/  IADD3 R38, P1, R27, R149, RZ ;  /* 0x000000951b267210 */ /* 0x000fe20007f3e0ff */
[----:B------:R-:W-:Y:S02]  /*40550*/  IMAD.X R35, R33, 0x1, R148, P5 ;  /* 0x0000000121237824 */ /* 0x000fe400028e0694 */
[----:B------:R-:W1:Y:S01]  /*40560*/  LDC R41, c[0x0][0x228] ;  /* 0x00008a00ff297b82 */ /* 0x000e620000000800 */
[----:B------:R-:W-:Y:S01]  /*40570*/  IADD3 R36, P5, R27, R116, RZ ;  /* 0x000000741b247210 */ /* 0x000fe20007fbe0ff */
[----:B------:R-:W-:Y:S01]  /*40580*/  IMAD.X R39, R33, 0x1, R150, P1 ;  /* 0x0000000121277824 */ /* 0x000fe200008e0696 */
[----:B------:R-:W-:Y:S01]  /*40590*/  PRMT R29, R81, 0x7770, RZ ;  /* 0x00007770511d7816 */ /* 0x000fe200000000ff */
[----:B------:R-:W-:Y:S01]  /*405a0*/  VIADD R49, R247, 0x1c ;  /* 0x0000001cf7317836 */ /* 0x000fe20000000000 */
[----:B------:R-:W-:Y:S01]  /*405b0*/  PRMT R32, R81, 0x7771, RZ ;  /* 0x0000777151207816 */ /* 0x000fe200000000ff */
[----:B------:R-:W-:Y:S01]  /*405c0*/  IMAD.X R37, R33, 0x1, R118, P5 ;  /* 0x0000000121257824 */ /* 0x000fe200028e0676 */
[----:B------:R-:W-:Y:S01]  /*405d0*/  PRMT R31, R81, 0x7772, RZ ;  /* 0x00007772511f7816 */ /* 0x000fe200000000ff */
[----:B------:R1:W-:Y:S01]  /*405e0*/  @P2 STG.E.U8 desc[UR60][R34.64], R29 ;  /* 0x0000001d22002986 */ /* 0x0003e2000c10113c */
[----:B0-----:R-:W-:Y:S01]  /*405f0*/  ISETP.GE.AND P1, PT, R49, R30, PT ;  /* 0x0000001e3100720c */ /* 0x001fe20003f26270 */
[----:B------:R-:W0:Y:S01]  /*40600*/  LDC R48, c[0x0][0x228] ;  /* 0x00008a00ff307b82 */ /* 0x000e220000000800 */
[----:B--2---:R-:W-:Y:S01]  /*40610*/  ISETP.LT.AND P0, PT, R239, R45, !P0 ;  /* 0x0000002def00720c */ /* 0x004fe20004701270 */
[----:B------:R2:W-:Y:S01]  /*40620*/  @P4 STG.E.U8 desc[UR60][R38.64], R32 ;  /* 0x0000002026004986 */ /* 0x0005e2000c10113c */
[C---:B------:R-:W-:Y:S01]  /*40630*/  IADD3 R28, P4, R27.reuse, R154, RZ ;  /* 0x0000009a1b1c7210 */ /* 0x040fe20007f9e0ff */
[----:B----4-:R-:W-:-:S02]  /*40640*/  IMAD.IADD R24, R27, 0x1, R44 ;  /* 0x000000011b187824 */ /* 0x010fc400078e022c */
[----:B------:R4:W-:Y:S01]  /*40650*/  @P3 STG.E.U8 desc[UR60][R36.64], R31 ;  /* 0x0000001f24003986 */ /* 0x0009e2000c10113c */
[----:B------:R-:W-:Y:S01]  /*40660*/  ISETP.LT.AND P3, PT, R245, R47, !P1 ;  /* 0x0000002ff500720c */ /* 0x000fe20004f61270 */
[----:B---3--:R-:W3:Y:S01]  /*40670*/  LDC R42, c[0x0][0x228] ;  /* 0x00008a00ff2a7b82 */ /* 0x008ee20000000800 */
[----:B-1----:R-:W-:Y:S01]  /*40680*/  ISETP.LT.AND P2, PT, R243, R40, !P1 ;  /* 0x00000028f300720c */ /* 0x002fe20004f41270 */
[----:B------:R-:W-:Y:S01]  /*40690*/  IMAD.X R29, R33, 0x1, R155, P4 ;  /* 0x00000001211d7824 */ /* 0x000fe200020e069b */
[----:B------:R-:W-:Y:S02]  /*406a0*/  SHF.R.S32.HI R27, RZ, 0x1f, R24 ;  /* 0x0000001fff1b7819 */ /* 0x000fe40000011418 */
[----:B--2---:R-:W-:-:S03]  /*406b0*/  IADD3 R32, P4, R24, R67, RZ ;  /* 0x0000004318207210 */ /* 0x004fc60007f9e0ff */
[----:B------:R-:W1:Y:S01]  /*406c0*/  LDC R40, c[0x0][0x22c] ;  /* 0x00008b00ff287b82 */ /* 0x000e620000000800 */
[----:B------:R-:W-:Y:S01]  /*406d0*/  PRMT R25, R81, 0x7773, RZ ;  /* 0x0000777351197816 */ /* 0x000fe200000000ff */
[----:B------:R-:W-:-:S06]  /*406e0*/  IMAD.X R33, R27, 0x1, R148, P4 ;  /* 0x000000011b217824 */ /* 0x000fcc00020e0694 */
[----:B------:R-:W2:Y:S01]  /*406f0*/  LDC R39, c[0x0][0x248] ;  /* 0x00009200ff277b82 */ /* 0x000ea20000000800 */
[----:B------:R0:W-:Y:S01]  /*40700*/  @P0 STG.E.U8 desc[UR60][R28.64], R25 ;  /* 0x000000191c000986 */ /* 0x0001e2000c10113c */
[----:B------:R-:W-:-:S06]  /*40710*/  ISETP.LT.AND P0, PT, R241, R41, !P1 ;  /* 0x00000029f100720c */ /* 0x000fcc0004f01270 */
[----:B------:R-:W3:Y:S01]  /*40720*/  LDC R38, c[0x0][0x228] ;  /* 0x00008a00ff267b82 */ /* 0x000ee20000000800 */
[C---:B------:R-:W-:Y:S01]  /*40730*/  IADD3 R30, P4, R24.reuse, R149, RZ ;  /* 0x00000095181e7210 */ /* 0x040fe20007f9e0ff */
[----:B------:R1:W-:Y:S01]  /*40740*/  @P3 STG.E.U8 desc[UR60][R32.64], R23 ;  /* 0x0000001720003986 */ /* 0x0003e2000c10113c */
[----:B------:R-:W-:-:S03]  /*40750*/  IADD3 R34, P3, R24, R116, RZ ;  /* 0x0000007418227210 */ /* 0x000fc60007f7e0ff */
[C---:B----4-:R-:W-:Y:S02]  /*40760*/  IMAD.X R31, R27.reuse, 0x1, R150, P4 ;  /* 0x000000011b1f7824 */ /* 0x050fe400020e0696 */
[----:B------:R-:W4:Y:S01]  /*40770*/  LDC R41, c[0x0][0x228] ;  /* 0x00008a00ff297b82 */ /* 0x000f220000000800 */
[----:B------:R-:W-:Y:S02]  /*40780*/  IMAD.X R35, R27, 0x1, R118, P3 ;  /* 0x000000011b237824 */ /* 0x000fe400018e0676 */
[----:B0-----:R-:W-:Y:S01]  /*40790*/  VIADD R25, R247, 0x1d ;  /* 0x0000001df7197836 */ /* 0x001fe20000000000 */
[----:B------:R-:W-:-:S04]  /*407a0*/  ISETP.LT.AND P1, PT, R239, R48, !P1 ;  /* 0x00000030ef00720c */ /* 0x000fc80004f21270 */
[----:B------:R-:W0:Y:S01]  /*407b0*/  LDC R43, c[0x0][0x228] ;  /* 0x00008a00ff2b7b82 */ /* 0x000e220000000800 */
[----:B------:R3:W-:Y:S01]  /*407c0*/  @P2 STG.E.U8 desc[UR60][R30.64], R9 ;  /* 0x000000091e002986 */ /* 0x0007e2000c10113c */
[----:B------:R-:W-:-:S03]  /*407d0*/  IADD3 R36, P4, R24, R154, RZ ;  /* 0x0000009a18247210 */ /* 0x000fc60007f9e0ff */
[----:B------:R3:W-:Y:S01]  /*407e0*/  @P0 STG.E.U8 desc[UR60][R34.64], R15 ;  /* 0x0000000f22000986 */ /* 0x0007e2000c10113c */
[----:B-1----:R-:W-:Y:S02]  /*407f0*/  ISETP.GE.AND P0, PT, R25, R40, PT ;  /* 0x000000281900720c */ /* 0x002fe40003f06270 */
[----:B------:R-:W1:Y:S01]  /*40800*/  LDC R32, c[0x0][0x248] ;  /* 0x00009200ff207b82 */ /* 0x000e620000000800 */
[----:B--2---:R-:W-:Y:S01]  /*40810*/  IMAD.IADD R23, R24, 0x1, R39 ;  /* 0x0000000118177824 */ /* 0x004fe200078e0227 */
[----:B---3--:R-:W-:Y:S01]  /*40820*/  ISETP.LT.AND P2, PT, R245, R38, !P0 ;  /* 0x00000026f500720c */ /* 0x008fe20004741270 */
[----:B------:R-:W-:-:S05]  /*40830*/  IMAD.X R37, R27, 0x1, R155, P4 ;  /* 0x000000011b257824 */ /* 0x000fca00020e069b */
[----:B------:R-:W2:Y:S01]  /*40840*/  LDC R33, c[0x0][0x22c] ;  /* 0x00008b00ff217b82 */ /* 0x000ea20000000800 */
[----:B------:R-:W-:Y:S02]  /*40850*/  SHF.R.S32.HI R9, RZ, 0x1f, R23 ;  /* 0x0000001fff097819 */ /* 0x000fe40000011417 */
[----:B------:R-:W-:-:S05]  /*40860*/  IADD3 R24, P4, R23, R67, RZ ;  /* 0x0000004317187210 */ /* 0x000fca0007f9e0ff */
[----:B------:R-:W3:Y:S01]  /*40870*/  LDC R38, c[0x0][0x228] ;  /* 0x00008a00ff267b82 */ /* 0x000ee20000000800 */
[----:B------:R0:W-:Y:S01]  /*40880*/  @P1 STG.E.U8 desc[UR60][R36.64], R26 ;  /* 0x0000001a24001986 */ /* 0x0001e2000c10113c */
[----:B------:R-:W-:Y:S01]  /*40890*/  ISETP.LT.AND P1, PT, R243, R42, !P0 ;  /* 0x0000002af300720c */ /* 0x000fe20004721270 */
[----:B------:R-:W-:-:S05]  /*408a0*/  IMAD.X R25, R9, 0x1, R148, P4 ;  /* 0x0000000109197824 */ /* 0x000fca00020e0694 */
[----:B------:R-:W3:Y:S01]  /*408b0*/  LDC R15, c[0x0][0x228] ;  /* 0x00008a00ff0f7b82 */ /* 0x000ee20000000800 */
[----:B------:R-:W-:Y:S02]  /*408c0*/  PRMT R20, R82, 0x7770, RZ ;  /* 0x0000777052147816 */ /* 0x000fe400000000ff */
[----:B------:R-:W-:Y:S02]  /*408d0*/  IADD3 R28, P3, R23, R149, RZ ;  /* 0x00000095171c7210 */ /* 0x000fe40007f7e0ff */
[----:B----4-:R-:W-:Y:S01]  /*408e0*/  ISETP.LT.AND P4, PT, R241, R41, !P0 ;  /* 0x00000029f100720c */ /* 0x010fe20004781270 */
[----:B------:R4:W-:Y:S02]  /*408f0*/  @P2 STG.E.U8 desc[UR60][R24.64], R20 ;  /* 0x0000001418002986 */ /* 0x0009e4000c10113c */
[----:B------:R-:W4:Y:S01]  /*40900*/  LDC R34, c[0x0][0x228] ;  /* 0x00008a00ff227b82 */ /* 0x000f220000000800 */
[----:B0-----:R-:W-:Y:S01]  /*40910*/  ISETP.LT.AND P0, PT, R239, R43, !P0 ;  /* 0x0000002bef00720c */ /* 0x001fe20004701270 */
[----:B------:R-:W-:Y:S01]  /*40920*/  IMAD.X R29, R9, 0x1, R150, P3 ;  /* 0x00000001091d7824 */ /* 0x000fe200018e0696 */
[----:B------:R-:W-:-:S02]  /*40930*/  IADD3 R26, P5, R23, R116, RZ ;  /* 0x00000074171a7210 */ /* 0x000fc40007fbe0ff */
[----:B------:R-:W-:-:S03]  /*40940*/  IADD3 R30, P2, R23, R154, RZ ;  /* 0x0000009a171e7210 */ /* 0x000fc60007f5e0ff */
[----:B------:R-:W0:Y:S01]  /*40950*/  LDC R35, c[0x0][0x228] ;  /* 0x00008a00ff237b82 */ /* 0x000e220000000800 */
[C---:B------:R-:W-:Y:S01]  /*40960*/  PRMT R19, R82.reuse, 0x7771, RZ ;  /* 0x0000777152137816 */ /* 0x040fe200000000ff */
[----:B------:R-:W-:Y:S01]  /*40970*/  VIADD R36, R247, 0x1e ;  /* 0x0000001ef7247836 */ /* 0x000fe20000000000 */
[----:B------:R-:W-:Y:S01]  /*40980*/  PRMT R21, R82, 0x7772, RZ ;  /* 0x0000777252157816 */ /* 0x000fe200000000ff */
[C---:B------:R-:W-:Y:S02]  /*40990*/  IMAD.X R27, R9.reuse, 0x1, R118, P5 ;  /* 0x00000001091b7824 */ /* 0x040fe400028e0676 */
[----:B------:R-:W-:Y:S01]  /*409a0*/  IMAD.X R31, R9, 0x1, R155, P2 ;  /* 0x00000001091f7824 */ /* 0x000fe200010e069b */
[----:B------:R4:W-:Y:S01]  /*409b0*/  @P1 STG.E.U8 desc[UR60][R28.64], R19 ;  /* 0x000000131c001986 */ /* 0x0009e2000c10113c */
[----:B-1----:R-:W-:Y:S01]  /*409c0*/  IMAD.IADD R9, R23, 0x1, R32 ;  /* 0x0000000117097824 */ /* 0x002fe200078e0220 */
[----:B--2---:R-:W-:Y:S01]  /*409d0*/  ISETP.GE.AND P1, PT, R36, R33, PT ;  /* 0x000000212400720c */ /* 0x004fe20003f26270 */
[----:B------:R-:W1:Y:S01]  /*409e0*/  LDC R32, c[0x0][0x248] ;  /* 0x00009200ff207b82 */ /* 0x000e620000000800 */
[----:B------:R-:W-:Y:S01]  /*409f0*/  PRMT R22, R82, 0x7773, RZ ;  /* 0x0000777352167816 */ /* 0x000fe200000000ff */
[----:B------:R-:W-:Y:S01]  /*40a00*/  @P4 STG.E.U8 desc[UR60][R26.64], R21 ;  /* 0x000000151a004986 */ /* 0x000fe2000c10113c */
[----:B---3--:R-:W-:-:S02]  /*40a10*/  ISETP.LT.AND P4, PT, R245, R38, !P1 ;  /* 0x00000026f500720c */ /* 0x008fc40004f81270 */
[----:B------:R-:W-:-:S03]  /*40a20*/  ISETP.LT.AND P3, PT, R243, R15, !P1 ;  /* 0x0000000ff300720c */ /* 0x000fc60004f61270 */
[----:B------:R-:W2:Y:S01]  /*40a30*/  LDC R33, c[0x0][0x22c] ;  /* 0x00008b00ff217b82 */ /* 0x000ea20000000800 */
[----:B------:R3:W-:Y:S01]  /*40a40*/  @P0 STG.E.U8 desc[UR60][R30.64], R22 ;  /* 0x000000161e000986 */ /* 0x0007e2000c10113c */
[----:B------:R-:W-:Y:S02]  /*40a50*/  SHF.R.S32.HI R15, RZ, 0x1f, R9 ;  /* 0x0000001fff0f7819 */ /* 0x000fe40000011409 */
[----:B----4-:R-:W-:-:S04]  /*40a60*/  IADD3 R24, P0, R9, R67, RZ ;  /* 0x0000004309187210 */ /* 0x010fc80007f1e0ff */
[----:B------:R-:W4:Y:S01]  /*40a70*/  LDC R19, c[0x0][0x228] ;  /* 0x00008a00ff137b82 */ /* 0x000f220000000800 */
[----:B------:R-:W-:Y:S01]  /*40a80*/  PRMT R18, R11, 0x7773, RZ ;  /* 0x000077730b127816 */ /* 0x000fe200000000ff */
[----:B------:R-:W-:Y:S01]  /*40a90*/  IMAD.X R25, R15, 0x1, R148, P0 ;  /* 0x000000010f197824 */ /* 0x000fe200000e0694 */
[C---:B------:R-:W-:Y:S02]  /*40aa0*/  PRMT R16, R11.reuse, 0x7772, RZ ;  /* 0x000077720b107816 */ /* 0x040fe400000000ff */
[C---:B------:R-:W-:Y:S02]  /*40ab0*/  PRMT R17, R11.reuse, 0x7771, RZ ;  /* 0x000077710b117816 */ /* 0x040fe400000000ff */
[----:B------:R-:W-:Y:S01]  /*40ac0*/  PRMT R11, R11, 0x7770, RZ ;  /* 0x000077700b0b7816 */ /* 0x000fe200000000ff */
[----:B------:R-:W4:Y:S01]  /*40ad0*/  LDC R28, c[0x0][0x228] ;  /* 0x00008a00ff1c7b82 */ /* 0x000f220000000800 */
[----:B------:R-:W-:Y:S02]  /*40ae0*/  ISETP.LT.AND P2, PT, R241, R34, !P1 ;  /* 0x00000022f100720c */ /* 0x000fe40004f41270 */
[----:B0-----:R-:W-:Y:S01]  /*40af0*/  ISETP.LT.AND P0, PT, R239, R35, !P1 ;  /* 0x00000023ef00720c */ /* 0x001fe20004f01270 */
[----:B------:R0:W-:Y:S01]  /*40b00*/  @P4 STG.E.U8 desc[UR60][R24.64], R11 ;  /* 0x0000000b18004986 */ /* 0x0001e2000c10113c */
[----:B------:R-:W-:-:S02]  /*40b10*/  IADD3 R20, P5, R9, R149, RZ ;  /* 0x0000009509147210 */ /* 0x000fc40007fbe0ff */
[C---:B---3--:R-:W-:Y:S01]  /*40b20*/  IADD3 R22, P1, R9.reuse, R116, RZ ;  /* 0x0000007409167210 */ /* 0x048fe20007f3e0ff */
[----:B------:R-:W3:Y:S01]  /*40b30*/  LDC R29, c[0x0][0x228] ;  /* 0x00008a00ff1d7b82 */ /* 0x000ee20000000800 */
[----:B------:R-:W-:Y:S01]  /*40b40*/  IADD3 R26, P4, R9, R154, RZ ;  /* 0x0000009a091a7210 */ /* 0x000fe20007f9e0ff */
[----:B------:R-:W-:-:S06]  /*40b50*/  IMAD.X R21, R15, 0x1, R150, P5 ;  /* 0x000000010f157824 */ /* 0x000fcc00028e0696 */
[----:B------:R-:W3:Y:S01]  /*40b60*/  LDC R30, c[0x0][0x228] ;  /* 0x00008a00ff1e7b82 */ /* 0x000ee20000000800 */
[----:B------:R-:W-:Y:S02]  /*40b70*/  IMAD.X R23, R15, 0x1, R118, P1 ;  /* 0x000000010f177824 */ /* 0x000fe400008e0676 */
[----:B------:R-:W-:-:S05]  /*40b80*/  VIADD R34, R247, 0x1f ;  /* 0x0000001ff7227836 */ /* 0x000fca0000000000 */
[----:B0-----:R-:W0:Y:S01]  /*40b90*/  LDC R24, c[0x0][0x248] ;  /* 0x00009200ff187b82 */ /* 0x001e220000000800 */
[----:B------:R-:W-:Y:S02]  /*40ba0*/  IMAD.X R27, R15, 0x1, R155, P4 ;  /* 0x000000010f1b7824 */ /* 0x000fe400020e069b */
[----:B-1----:R-:W-:Y:S01]  /*40bb0*/  IMAD.IADD R9, R9, 0x1, R32 ;  /* 0x0000000109097824 */ /* 0x002fe200078e0220 */
[----:B------:R1:W-:Y:S01]  /*40bc0*/  @P3 STG.E.U8 desc[UR60][R20.64], R17 ;  /* 0x0000001114003986 */ /* 0x0003e2000c10113c */
[----:B--2---:R-:W-:-:S03]  /*40bd0*/  ISETP.GE.AND P1, PT, R34, R33, PT ;  /* 0x000000212200720c */ /* 0x004fc60003f26270 */
[----:B------:R-:W-:Y:S01]  /*40be0*/  @P2 STG.E.U8 desc[UR60][R22.64], R16 ;  /* 0x0000001016002986 */ /* 0x000fe2000c10113c */
[----:B------:R-:W2:Y:S01]  /*40bf0*/  LDC R15, c[0x0][0x22c] ;  /* 0x00008b00ff0f7b82 */ /* 0x000ea20000000800 */
[----:B------:R-:W-:Y:S02]  /*40c00*/  SHF.R.S32.HI R11, RZ, 0x1f, R9 ;  /* 0x0000001fff0b7819 */ /* 0x000fe40000011409 */
[----:B------:R3:W-:Y:S01]  /*40c10*/  @P0 STG.E.U8 desc[UR60][R26.64], R18 ;  /* 0x000000121a000986 */ /* 0x0007e2000c10113c */
[----:B----4-:R-:W-:Y:S02]  /*40c20*/  ISETP.LT.AND P5, PT, R245, R19, !P1 ;  /* 0x00000013f500720c */ /* 0x010fe40004fa1270 */
[----:B-1----:R-:W-:Y:S02]  /*40c30*/  IADD3 R20, P0, R9, R67, RZ ;  /* 0x0000004309147210 */ /* 0x002fe40007f1e0ff */
[----:B------:R-:W1:Y:S03]  /*40c40*/  LDC R25, c[0x0][0x228] ;  /* 0x00008a00ff197b82 */ /* 0x000e660000000800 */
[----:B------:R-:W-:Y:S01]  /*40c50*/  IMAD.X R21, R11, 0x1, R148, P0 ;  /* 0x000000010b157824 */ /* 0x000fe200000e0694 */
[----:B---3--:R-:W-:-:S04]  /*40c60*/  IADD3 R18, P0, R9, R116, RZ ;  /* 0x0000007409127210 */ /* 0x008fc80007f1e0ff */
[----:B------:R-:W3:Y:S01]  /*40c70*/  LDC R26, c[0x0][0x228] ;  /* 0x00008a00ff1a7b82 */ /* 0x000ee20000000800 */
[----:B------:R-:W-:Y:S02]  /*40c80*/  ISETP.LT.AND P3, PT, R243, R28, !P1 ;  /* 0x0000001cf300720c */ /* 0x000fe40004f61270 */
[----:B------:R-:W-:Y:S01]  /*40c90*/  ISETP.LT.AND P2, PT, R241, R29, !P1 ;  /* 0x0000001df100720c */ /* 0x000fe20004f41270 */
[----:B------:R-:W-:Y:S01]  /*40ca0*/  IMAD.X R19, R11, 0x1, R118, P0 ;  /* 0x000000010b137824 */ /* 0x000fe200000e0676 */
[----:B------:R-:W-:Y:S02]  /*40cb0*/  ISETP.LT.AND P0, PT, R239, R30, !P1 ;  /* 0x0000001eef00720c */ /* 0x000fe40004f01270 */
[C---:B------:R-:W-:Y:S01]  /*40cc0*/  IADD3 R16, P4, R9.reuse, R149, RZ ;  /* 0x0000009509107210 */ /* 0x040fe20007f9e0ff */
[----:B------:R-:W4:Y:S01]  /*40cd0*/  LDC R27, c[0x0][0x228] ;  /* 0x00008a00ff1b7b82 */ /* 0x000f220000000800 */
[C---:B------:R-:W-:Y:S01]  /*40ce0*/  IADD3 R22, P1, R9.reuse, R154, RZ ;  /* 0x0000009a09167210 */ /* 0x040fe20007f3e0ff */
[----:B0-----:R-:W-:Y:S01]  /*40cf0*/  IMAD.IADD R9, R9, 0x1, R24 ;  /* 0x0000000109097824 */ /* 0x001fe200078e0218 */
[----:B------:R0:W-:Y:S01]  /*40d00*/  @P5 STG.E.U8 desc[UR60][R20.64], R14 ;  /* 0x0000000e14005986 */ /* 0x0001e2000c10113c */
[----:B------:R-:W-:-:S04]  /*40d10*/  VIADD R28, R247, 0x20 ;  /* 0x00000020f71c7836 */ /* 0x000fc80000000000 */
[----:B------:R-:W4:Y:S01]  /*40d20*/  LDC R24, c[0x0][0x22c] ;  /* 0x00008b00ff187b82 */ /* 0x000f220000000800 */
[----:B------:R-:W-:-:S07]  /*40d30*/  IMAD.X R17, R11, 0x1, R150, P4 ;  /* 0x000000010b117824 */ /* 0x000fce00020e0696 */
[----:B0-----:R-:W0:Y:S01]  /*40d40*/  LDC R20, c[0x0][0x248] ;  /* 0x00009200ff147b82 */ /* 0x001e220000000800 */
[----:B------:R-:W-:Y:S01]  /*40d50*/  IMAD.X R23, R11, 0x1, R155, P1 ;  /* 0x000000010b177824 */ /* 0x000fe200008e069b */
[----:B--2---:R-:W-:-:S06]  /*40d60*/  ISETP.GE.AND P1, PT, R28, R15, PT ;  /* 0x0000000f1c00720c */ /* 0x004fcc0003f26270 */
[----:B------:R-:W2:Y:S01]  /*40d70*/  LDC R21, c[0x0][0x228] ;  /* 0x00008a00ff157b82 */ /* 0x000ea20000000800 */
[----:B------:R-:W-:Y:S01]  /*40d80*/  @P3 STG.E.U8 desc[UR60][R16.64], R10 ;  /* 0x0000000a10003986 */ /* 0x000fe2000c10113c */
[----:B-1----:R-:W-:-:S03]  /*40d90*/  ISETP.LT.AND P5, PT, R245, R25, !P1 ;  /* 0x00000019f500720c */ /* 0x002fc60004fa1270 */
[----:B------:R1:W-:Y:S03]  /*40da0*/  @P2 STG.E.U8 desc[UR60][R18.64], R5 ;  /* 0x0000000512002986 */ /* 0x0003e6000c10113c */
[----:B------:R-:W2:Y:S01]  /*40db0*/  LDC R28, c[0x0][0x228] ;  /* 0x00008a00ff1c7b82 */ /* 0x000ea20000000800 */
[----:B------:R3:W-:Y:S07]  /*40dc0*/  @P0 STG.E.U8 desc[UR60][R22.64], R12 ;  /* 0x0000000c16000986 */ /* 0x0007ee000c10113c */
[----:B------:R-:W2:Y:S01]  /*40dd0*/  LDC R25, c[0x0][0x228] ;  /* 0x00008a00ff197b82 */ /* 0x000ea20000000800 */
[----:B-1----:R-:W-:Y:S01]  /*40de0*/  SHF.R.S32.HI R19, RZ, 0x1f, R9 ;  /* 0x0000001fff137819 */ /* 0x002fe20000011409 */
[----:B------:R-:W-:Y:S01]  /*40df0*/  VIADD R5, R247, 0x21 ;  /* 0x00000021f7057836 */ /* 0x000fe20000000000 */
[----:B------:R-:W-:-:S05]  /*40e00*/  IADD3 R10, P0, R9, R67, RZ ;  /* 0x00000043090a7210 */ /* 0x000fca0007f1e0ff */
[----:B---3--:R-:W1:Y:S01]  /*40e10*/  LDC R12, c[0x0][0x228] ;  /* 0x00008a00ff0c7b82 */ /* 0x008e620000000800 */
[----:B------:R-:W-:Y:S01]  /*40e20*/  ISETP.LT.AND P6, PT, R243, R26, !P1 ;  /* 0x0000001af300720c */ /* 0x000fe20004fc1270 */
[----:B------:R-:W-:Y:S01]  /*40e30*/  IMAD.X R11, R19, 0x1, R148, P0 ;  /* 0x00000001130b7824 */ /* 0x000fe200000e0694 */
[----:B----4-:R-:W-:Y:S02]  /*40e40*/  ISETP.LT.AND P2, PT, R241, R27, !P1 ;  /* 0x0000001bf100720c */ /* 0x010fe40004f41270 */
[----:B------:R-:W-:Y:S02]  /*40e50*/  IADD3 R14, P3, R9, R149, RZ ;  /* 0x00000095090e7210 */ /* 0x000fe40007f7e0ff */
[----:B------:R-:W-:Y:S01]  /*40e60*/  PRMT R6, R76, 0x7770, RZ ;  /* 0x000077704c067816 */ /* 0x000fe200000000ff */
[----:B------:R-:W3:Y:S01]  /*40e70*/  LDC R22, c[0x0][0x248] ;  /* 0x00009200ff167b82 */ /* 0x000ee20000000800 */
[----:B------:R-:W-:Y:S01]  /*40e80*/  ISETP.GE.AND P0, PT, R5, R24, PT ;  /* 0x000000180500720c */ /* 0x000fe20003f06270 */
[C---:B0-----:R-:W-:Y:S01]  /*40e90*/  IMAD.IADD R5, R9.reuse, 0x1, R20 ;  /* 0x0000000109057824 */ /* 0x041fe200078e0214 */
[----:B------:R-:W-:-:S02]  /*40ea0*/  IADD3 R16, P4, R9, R116, RZ ;  /* 0x0000007409107210 */ /* 0x000fc40007f9e0ff */
[----:B--2---:R-:W-:Y:S01]  /*40eb0*/  ISETP.LT.AND P1, PT, R239, R21, !P1 ;  /* 0x00000015ef00720c */ /* 0x004fe20004f21270 */
[----:B------:R-:W-:Y:S02]  /*40ec0*/  IMAD.X R15, R19, 0x1, R150, P3 ;  /* 0x00000001130f7824 */ /* 0x000fe400018e0696 */
[----:B------:R-:W0:Y:S01]  /*40ed0*/  LDC R20, c[0x0][0x22c] ;  /* 0x00008b00ff147b82 */ /* 0x000e220000000800 */
[C---:B------:R-:W-:Y:S01]  /*40ee0*/  PRMT R3, R76.reuse, 0x7771, RZ ;  /* 0x000077714c037816 */ /* 0x040fe200000000ff */
[----:B------:R2:W-:Y:S01]  /*40ef0*/  @P5 STG.E.U8 desc[UR60][R10.64], R6 ;  /* 0x000000060a005986 */ /* 0x0005e2000c10113c */
[----:B------:R-:W-:Y:S01]  /*40f00*/  IADD3 R18, P3, R9, R154, RZ ;  /* 0x0000009a09127210 */ /* 0x000fe20007f7e0ff */
[----:B------:R-:W-:Y:S01]  /*40f10*/  IMAD.X R17, R19, 0x1, R118, P4 ;  /* 0x0000000113117824 */ /* 0x000fe200020e0676 */
[----:B------:R-:W-:-:S03]  /*40f20*/  PRMT R13, R76, 0x7772, RZ ;  /* 0x000077724c0d7816 */ /* 0x000fc600000000ff */
[----:B------:R-:W4:Y:S01]  /*40f30*/  LDC R21, c[0x0][0x228] ;  /* 0x00008a00ff157b82 */ /* 0x000f220000000800 */
[----:B------:R-:W-:Y:S01]  /*40f40*/  PRMT R8, R76, 0x7773, RZ ;  /* 0x000077734c087816 */ /* 0x000fe200000000ff */
[----:B------:R1:W-:Y:S01]  /*40f50*/  @P6 STG.E.U8 desc[UR60][R14.64], R3 ;  /* 0x000000030e006986 */ /* 0x0003e2000c10113c */
[----:B------:R-:W-:-:S05]  /*40f60*/  IMAD.X R19, R19, 0x1, R155, P3 ;  /* 0x0000000113137824 */ /* 0x000fca00018e069b */
[----:B--2---:R-:W2:Y:S01]  /*40f70*/  LDC R6, c[0x0][0x228] ;  /* 0x00008a00ff067b82 */ /* 0x004ea20000000800 */
[----:B------:R3:W-:Y:S01]  /*40f80*/  @P2 STG.E.U8 desc[UR60][R16.64], R13 ;  /* 0x0000000d10002986 */ /* 0x0007e2000c10113c */
[----:B------:R-:W-:Y:S02]  /*40f90*/  ISETP.LT.AND P2, PT, R245, R28, !P0 ;  /* 0x0000001cf500720c */ /* 0x000fe40004741270 */
[----:B------:R-:W-:Y:S02]  /*40fa0*/  SHF.R.S32.HI R9, RZ, 0x1f, R5 ;  /* 0x0000001fff097819 */ /* 0x000fe40000011405 */
[----:B------:R-:W-:Y:S02]  /*40fb0*/  IADD3 R10, P5, R5, R67, RZ ;  /* 0x00000043050a7210 */ /* 0x000fe40007fbe0ff */
[----:B------:R-:W-:Y:S01]  /*40fc0*/  ISETP.LT.AND P4, PT, R243, R25, !P0 ;  /* 0x00000019f300720c */ /* 0x000fe20004781270 */
[----:B------:R4:W-:Y:S01]  /*40fd0*/  @P1 STG.E.U8 desc[UR60][R18.64], R8 ;  /* 0x0000000812001986 */ /* 0x0009e2000c10113c */
[----:B-1----:R-:W-:Y:S01]  /*40fe0*/  ISETP.LT.AND P3, PT, R241, R12, !P0 ;  /* 0x0000000cf100720c */ /* 0x002fe20004761270 */
[----:B------:R-:W1:Y:S01]  /*40ff0*/  LDC R23, c[0x0][0x228] ;  /* 0x00008a00ff177b82 */ /* 0x000e620000000800 */
[----:B------:R-:W-:Y:S01]  /*41000*/  IADD3 R12, P1, R5, R149, RZ ;  /* 0x00000095050c7210 */ /* 0x000fe20007f3e0ff */
[----:B------:R-:W-:Y:S01]  /*41010*/  IMAD.X R11, R9, 0x1, R148, P5 ;  /* 0x00000001090b7824 */ /* 0x000fe200028e0694 */
[----:B------:R-:W-:-:S05]  /*41020*/  IADD3 R14, P5, R5, R116, RZ ;  /* 0x00000074050e7210 */ /* 0x000fca0007fbe0ff */
[----:B---3--:R-:W3:Y:S01]  /*41030*/  LDC R16, c[0x0][0x228] ;  /* 0x00008a00ff107b82 */ /* 0x008ee20000000800 */
[----:B------:R-:W-:Y:S02]  /*41040*/  IMAD.X R13, R9, 0x1, R150, P1 ;  /* 0x00000001090d7824 */ /* 0x000fe400008e0696 */
[----:B------:R-:W-:-:S05]  /*41050*/  VIADD R3, R247, 0x22 ;  /* 0x00000022f7037836 */ /* 0x000fca0000000000 */
[----:B------:R-:W1:Y:S01]  /*41060*/  LDC R17, c[0x0][0x228] ;  /* 0x00008a00ff117b82 */ /* 0x000e620000000800 */
[----:B------:R-:W-:Y:S01]  /*41070*/  IMAD.X R15, R9, 0x1, R118, P5 ;  /* 0x00000001090f7824 */ /* 0x000fe200028e0676 */
[----:B------:R2:W-:Y:S01]  /*41080*/  @P2 STG.E.U8 desc[UR60][R10.64], R88 ;  /* 0x000000580a002986 */ /* 0x0005e2000c10113c */
[----:B0-----:R-:W-:Y:S01]  /*41090*/  ISETP.GE.AND P1, PT, R3, R20, PT ;  /* 0x000000140300720c */ /* 0x001fe20003f26270 */
[----:B------:R-:W-:Y:S01]  /*410a0*/  IMAD.IADD R3, R5, 0x1, R22 ;  /* 0x0000000105037824 */ /* 0x000fe200078e0216 */
[----:B----4-:R-:W-:Y:S01]  /*410b0*/  ISETP.LT.AND P0, PT, R239, R21, !P0 ;  /* 0x00000015ef00720c */ /* 0x010fe20004701270 */
[----:B------:R0:W-:Y:S01]  /*410c0*/  @P4 STG.E.U8 desc[UR60][R12.64], R85 ;  /* 0x000000550c004986 */ /* 0x0001e2000c10113c */
[----:B------:R-:W-:Y:S01]  /*410d0*/  IADD3 R8, P4, R5, R154, RZ ;  /* 0x0000009a05087210 */ /* 0x000fe20007f9e0ff */
[----:B------:R-:W4:Y:S02]  /*410e0*/  LDC R18, c[0x0][0x22c] ;  /* 0x00008b00ff127b82 */ /* 0x000f240000000800 */
[----:B------:R0:W-:Y:S01]  /*410f0*/  @P3 STG.E.U8 desc[UR60][R14.64], R84 ;  /* 0x000000540e003986 */ /* 0x0001e2000c10113c */
[----:B--2---:R-:W-:Y:S01]  /*41100*/  ISETP.LT.AND P3, PT, R245, R6, !P1 ;  /* 0x00000006f500720c */ /* 0x004fe20004f61270 */
[----:B------:R-:W-:Y:S01]  /*41110*/  IMAD.X R9, R9, 0x1, R155, P4 ;  /* 0x0000000109097824 */ /* 0x000fe200020e069b */
[----:B------:R-:W-:-:S02]  /*41120*/  SHF.R.S32.HI R5, RZ, 0x1f, R3 ;  /* 0x0000001fff057819 */ /* 0x000fc40000011403 */
[----:B------:R-:W-:Y:S01]  /*41130*/  IADD3 R10, P4, R3, R67, RZ ;  /* 0x00000043030a7210 */ /* 0x000fe20007f9e0ff */
[----:B------:R-:W2:Y:S01]  /*41140*/  LDC R6, c[0x0][0x248] ;  /* 0x00009200ff067b82 */ /* 0x000ea20000000800 */
[C---:B------:R-:W-:Y:S02]  /*41150*/  PRMT R4, R77.reuse, 0x7773, RZ ;  /* 0x000077734d047816 */ /* 0x040fe400000000ff */
[----:B------:R-:W-:Y:S01]  /*41160*/  PRMT R2, R77, 0x7772, RZ ;  /* 0x000077724d027816 */ /* 0x000fe200000000ff */
[----:B------:R-:W-:Y:S01]  /*41170*/  IMAD.X R11, R5, 0x1, R148, P4 ;  /* 0x00000001050b7824 */ /* 0x000fe200020e0694 */
[----:B------:R-:W-:-:S03]  /*41180*/  PRMT R0, R77, 0x7771, RZ ;  /* 0x000077714d007816 */ /* 0x000fc600000000ff */
[----:B------:R-:W2:Y:S01]  /*41190*/  LDC R19, c[0x0][0x228] ;  /* 0x00008a00ff137b82 */ /* 0x000ea20000000800 */
[----:B------:R-:W-:Y:S01]  /*411a0*/  PRMT R77, R77, 0x7770, RZ ;  /* 0x000077704d4d7816 */ /* 0x000fe200000000ff */
[----:B------:R0:W-:Y:S01]  /*411b0*/  @P0 STG.E.U8 desc[UR60][R8.64], R83 ;  /* 0x0000005308000986 */ /* 0x0001e2000c10113c */
[----:B---3--:R-:W-:Y:S02]  /*411c0*/  ISETP.LT.AND P2, PT, R243, R16, !P1 ;  /* 0x00000010f300720c */ /* 0x008fe40004f41270 */
[----:B-1----:R-:W-:Y:S01]  /*411d0*/  ISETP.LT.AND P0, PT, R241, R17, !P1 ;  /* 0x00000011f100720c */ /* 0x002fe20004f01270 */
[----:B------:R1:W-:Y:S01]  /*411e0*/  @P3 STG.E.U8 desc[UR60][R10.64], R77 ;  /* 0x0000004d0a003986 */ /* 0x0003e2000c10113c */
[C---:B0-----:R-:W-:Y:S01]  /*411f0*/  IADD3 R12, P4, R3.reuse, R149, RZ ;  /* 0x00000095030c7210 */ /* 0x041fe20007f9e0ff */
[----:B------:R-:W0:Y:S01]  /*41200*/  LDC R20, c[0x0][0x228] ;  /* 0x00008a00ff147b82 */ /* 0x000e220000000800 */
[----:B------:R-:W-:-:S03]  /*41210*/  IADD3 R14, P3, R3, R116, RZ ;  /* 0x00000074030e7210 */ /* 0x000fc60007f7e0ff */
[----:B------:R-:W-:-:S04]  /*41220*/  IMAD.X R13, R5, 0x1, R150, P4 ;  /* 0x00000001050d7824 */ /* 0x000fc800020e0696 */
[----:B------:R-:W3:Y:S01]  /*41230*/  LDC R21, c[0x0][0x228] ;  /* 0x00008a00ff157b82 */ /* 0x000ee20000000800 */
[----:B------:R-:W-:Y:S02]  /*41240*/  IMAD.X R15, R5, 0x1, R118, P3 ;  /* 0x00000001050f7824 */ /* 0x000fe400018e0676 */
[----:B------:R-:W-:Y:S01]  /*41250*/  VIADD R9, R247, 0x23 ;  /* 0x00000023f7097836 */ /* 0x000fe20000000000 */
[----:B------:R-:W-:Y:S01]  /*41260*/  ISETP.LT.AND P1, PT, R239, R23, !P1 ;  /* 0x00000017ef00720c */ /* 0x000fe20004f21270 */
[----:B------:R1:W-:Y:S03]  /*41270*/  @P2 STG.E.U8 desc[UR60][R12.64], R0 ;  /* 0x000000000c002986 */ /* 0x0003e6000c10113c */
[----:B------:R-:W3:Y:S01]  /*41280*/  LDC R22, c[0x0][0x228] ;  /* 0x00008a00ff167b82 */ /* 0x000ee20000000800 */
[----:B------:R0:W-:Y:S01]  /*41290*/  @P0 STG.E.U8 desc[UR60][R14.64], R2 ;  /* 0x000000020e000986 */ /* 0x0001e2000c10113c */
[----:B------:R-:W-:-:S02]  /*412a0*/  IADD3 R16, P4, R3, R154, RZ ;  /* 0x0000009a03107210 */ /* 0x000fc40007f9e0ff */
[----:B----4-:R-:W-:Y:S01]  /*412b0*/  ISETP.GE.AND P0, PT, R9, R18, PT ;  /* 0x000000120900720c */ /* 0x010fe20003f06270 */
[----:B--2---:R-:W-:-:S03]  /*412c0*/  IMAD.IADD R6, R3, 0x1, R6 ;  /* 0x0000000103067824 */ /* 0x004fc600078e0206 */
[----:B------:R-:W2:Y:S01]  /*412d0*/  LDC R18, c[0x0][0x22c] ;  /* 0x00008b00ff127b82 */ /* 0x000ea20000000800 */
[----:B------:R-:W-:Y:S01]  /*412e0*/  IMAD.X R17, R5, 0x1, R155, P4 ;  /* 0x0000000105117824 */ /* 0x000fe200020e069b */
[----:B------:R-:W-:Y:S02]  /*412f0*/  ISETP.LT.AND P2, PT, R245, R19, !P0 ;  /* 0x00000013f500720c */ /* 0x000fe40004741270 */
[----:B-1----:R-:W-:-:S04]  /*41300*/  SHF.R.S32.HI R11, RZ, 0x1f, R6 ;  /* 0x0000001fff0b7819 */ /* 0x002fc80000011406 */
[----:B------:R-:W1:Y:S01]  /*41310*/  LDC R0, c[0x0][0x228] ;  /* 0x00008a00ff007b82 */ /* 0x000e620000000800 */
[----:B------:R-:W-:Y:S01]  /*41320*/  IADD3 R8, P4, R6, R67, RZ ;  /* 0x0000004306087210 */ /* 0x000fe20007f9e0ff */
[----:B------:R4:W-:Y:S01]  /*41330*/  @P1 STG.E.U8 desc[UR60][R16.64], R4 ;  /* 0x0000000410001986 */ /* 0x0009e2000c10113c */
[----:B0-----:R-:W-:-:S05]  /*41340*/  ISETP.LT.AND P1, PT, R243, R20, !P0 ;  /* 0x00000014f300720c */ /* 0x001fca0004721270 */
[----:B------:R-:W0:Y:S01]  /*41350*/  LDC R19, c[0x0][0x248] ;  /* 0x00009200ff137b82 */ /* 0x000e220000000800 */
[----:B------:R-:W-:Y:S01]  /*41360*/  IADD3 R2, P3, R6, R149, RZ ;  /* 0x0000009506027210 */ /* 0x000fe20007f7e0ff */
[----:B------:R-:W-:Y:S01]  /*41370*/  IMAD.X R9, R11, 0x1, R148, P4 ;  /* 0x000000010b097824 */ /* 0x000fe200020e0694 */
[----:B---3--:R-:W-:-:S05]  /*41380*/  ISETP.LT.AND P4, PT, R241, R21, !P0 ;  /* 0x00000015f100720c */ /* 0x008fca0004781270 */
[----:B------:R-:W3:Y:S01]  /*41390*/  LDC R13, c[0x0][0x228] ;  /* 0x00008a00ff0d7b82 */ /* 0x000ee20000000800 */
[----:B----4-:R-:W-:Y:S01]  /*413a0*/  IADD3 R4, P5, R6, R116, RZ ;  /* 0x0000007406047210 */ /* 0x010fe20007fbe0ff */
[----:B------:R-:W-:Y:S01]  /*413b0*/  IMAD.X R3, R11, 0x1, R150, P3 ;  /* 0x000000010b037824 */ /* 0x000fe200018e0696 */
[----:B------:R-:W-:Y:S01]  /*413c0*/  ISETP.LT.AND P0, PT, R239, R22, !P0 ;  /* 0x00000016ef00720c */ /* 0x000fe20004701270 */
[----:B------:R-:W-:-:S04]  /*413d0*/  VIADD R15, R247, 0x24 ;  /* 0x00000024f70f7836 */ /* 0x000fc80000000000 */
[----:B------:R-:W4:Y:S01]  /*413e0*/  LDC R14, c[0x0][0x228] ;  /* 0x00008a00ff0e7b82 */ /* 0x000f220000000800 */
[----:B------:R-:W-:Y:S01]  /*413f0*/  @P2 STG.E.U8 desc[UR60][R8.64], R91 ;  /* 0x0000005b08002986 */ /* 0x000fe2000c10113c */
[----:B------:R-:W-:Y:S01]  /*41400*/  IMAD.X R5, R11, 0x1, R118, P5 ;  /* 0x000000010b057824 */ /* 0x000fe200028e0676 */
[----:B------:R-:W-:-:S05]  /*41410*/  IADD3 R10, P2, R6, R154, RZ ;  /* 0x0000009a060a7210 */ /* 0x000fca0007f5e0ff */
[----:B------:R-:W4:Y:S01]  /*41420*/  LDC R12, c[0x0][0x228] ;  /* 0x00008a00ff0c7b82 */ /* 0x000f220000000800 */
[----:B------:R3:W-:Y:S01]  /*41430*/  @P1 STG.E.U8 desc[UR60][R2.64], R72 ;  /* 0x0000004802001986 */ /* 0x0007e2000c10113c */
[----:B--2---:R-:W-:Y:S01]  /*41440*/  ISETP.GE.AND P1, PT, R15, R18, PT ;  /* 0x000000120f00720c */ /* 0x004fe20003f26270 */
[----:B------:R-:W-:Y:S02]  /*41450*/  IMAD.X R11, R11, 0x1, R155, P2 ;  /* 0x000000010b0b7824 */ /* 0x000fe400010e069b */
[----:B------:R2:W-:Y:S01]  /*41460*/  @P4 STG.E.U8 desc[UR60][R4.64], R86 ;  /* 0x0000005604004986 */ /* 0x0005e2000c10113c */
[----:B-1----:R-:W-:Y:S01]  /*41470*/  ISETP.LT.AND P4, PT, R245, R0, !P1 ;  /* 0x00000000f500720c */ /* 0x002fe20004f81270 */
[----:B0-----:R-:W-:Y:S01]  /*41480*/  IMAD.IADD R6, R6, 0x1, R19 ;  /* 0x0000000106067824 */ /* 0x001fe200078e0213 */
[----:B------:R-:W0:Y:S01]  /*41490*/  LDC R0, c[0x0][0x22c] ;  /* 0x00008b00ff007b82 */ /* 0x000e220000000800 */
[----:B------:R1:W-:Y:S01]  /*414a0*/  @P0 STG.E.U8 desc[UR60][R10.64], R87 ;  /* 0x000000570a000986 */ /* 0x0003e2000c10113c */
[----:B---3--:R-:W-:-:S02]  /*414b0*/  ISETP.LT.AND P2, PT, R241, R13, !P1 ;  /* 0x0000000df100720c */ /* 0x008fc40004f41270 */
[----:B------:R-:W-:-:S04]  /*414c0*/  SHF.R.S32.HI R13, RZ, 0x1f, R6 ;  /* 0x0000001fff0d7819 */ /* 0x000fc80000011406 */
[----:B------:R-:W3:Y:S01]  /*414d0*/  LDC R15, c[0x0][0x248] ;  /* 0x00009200ff0f7b82 */ /* 0x000ee20000000800 */
[----:B------:R-:W-:Y:S02]  /*414e0*/  IADD3 R2, P0, R6, R67, RZ ;  /* 0x0000004306027210 */ /* 0x000fe40007f1e0ff */
[----:B------:R-:W-:-:S03]  /*414f0*/  PRMT R81, R78, 0x7770, RZ ;  /* 0x000077704e517816 */ /* 0x000fc600000000ff */
[----:B------:R-:W-:Y:S01]  /*41500*/  IMAD.X R3, R13, 0x1, R148, P0 ;  /* 0x000000010d037824 */ /* 0x000fe200000e0694 */
[----:B----4-:R-:W-:Y:S01]  /*41510*/  ISETP.LT.AND P0, PT, R239, R14, !P1 ;  /* 0x0000000eef00720c */ /* 0x010fe20004f01270 */
[----:B------:R-:W4:Y:S01]  /*41520*/  LDC R16, c[0x0][0x228] ;  /* 0x00008a00ff107b82 */ /* 0x000f220000000800 */
[----:B------:R-:W-:Y:S02]  /*41530*/  ISETP.LT.AND P3, PT, R243, R12, !P1 ;  /* 0x0000000cf300720c */ /* 0x000fe40004f61270 */
[----:B--2---:R-:W-:-:S05]  /*41540*/  IADD3 R4, P5, R6, R149, RZ ;  /* 0x0000009506047210 */ /* 0x004fca0007fbe0ff */
[----:B------:R-:W2:Y:S01]  /*41550*/  LDC R14, c[0x0][0x228] ;  /* 0x00008a00ff0e7b82 */ /* 0x000ea20000000800 */
[C---:B------:R-:W-:Y:S01]  /*41560*/  IADD3 R8, P1, R6.reuse, R116, RZ ;  /* 0x0000007406087210 */ /* 0x040fe20007f3e0ff */
[----:B------:R3:W-:Y:S01]  /*41570*/  @P4 STG.E.U8 desc[UR60][R2.64], R81 ;  /* 0x0000005102004986 */ /* 0x0007e2000c10113c */
[----:B-1----:R-:W-:Y:S01]  /*41580*/  IADD3 R10, P4, R6, R154, RZ ;  /* 0x0000009a060a7210 */ /* 0x002fe20007f9e0ff */
[----:B------:R-:W-:-:S04]  /*41590*/  VIADD R19, R247, 0x25 ;  /* 0x00000025f7137836 */ /* 0x000fc80000000000 */
[----:B------:R-:W1:Y:S01]  /*415a0*/  LDC R12, c[0x0][0x228] ;  /* 0x00008a00ff0c7b82 */ /* 0x000e620000000800 */
[C---:B------:R-:W-:Y:S01]  /*415b0*/  PRMT R51, R78.reuse, 0x7771, RZ ;  /* 0x000077714e337816 */ /* 0x040fe200000000ff */
[----:B------:R-:W-:Y:S01]  /*415c0*/  IMAD.X R5, R13, 0x1, R150, P5 ;  /* 0x000000010d057824 */ /* 0x000fe200028e0696 */
[----:B------:R-:W-:-:S05]  /*415d0*/  PRMT R46, R78, 0x7772, RZ ;  /* 0x000077724e2e7816 */ /* 0x000fca00000000ff */
[----:B------:R-:W1:Y:S01]  /*415e0*/  LDC R17, c[0x0][0x228] ;  /* 0x00008a00ff117b82 */ /* 0x000e620000000800 */
[C---:B------:R-:W-:Y:S01]  /*415f0*/  IMAD.X R9, R13.reuse, 0x1, R118, P1 ;  /* 0x000000010d097824 */ /* 0x040fe200008e0676 */
[----:B------:R-:W-:Y:S01]  /*41600*/  PRMT R76, R78, 0x7773, RZ ;  /* 0x000077734e4c7816 */ /* 0x000fe200000000ff */
[----:B------:R-:W-:Y:S01]  /*41610*/  IMAD.X R11, R13, 0x1, R155, P4 ;  /* 0x000000010d0b7824 */ /* 0x000fe200020e069b */
[----:B0-----:R-:W-:Y:S01]  /*41620*/  ISETP.GE.AND P1, PT, R19, R0, PT ;  /* 0x000000001300720c */ /* 0x001fe20003f26270 */
[----:B---3--:R-:W-:Y:S01]  /*41630*/  IMAD.IADD R6, R6, 0x1, R15 ;  /* 0x0000000106067824 */ /* 0x008fe200078e020f */
[----:B------:R-:W-:Y:S02]  /*41640*/  @P3 STG.E.U8 desc[UR60][R4.64], R51 ;  /* 0x0000003304003986 */ /* 0x000fe4000c10113c */
[----:B------:R-:W0:Y:S02]  /*41650*/  LDC R0, c[0x0][0x22c] ;  /* 0x00008b00ff007b82 */ /* 0x000e240000000800 */
[----:B------:R3:W-:Y:S01]  /*41660*/  @P2 STG.E.U8 desc[UR60][R8.64], R46 ;  /* 0x0000002e08002986 */ /* 0x0007e2000c10113c */
[----:B------:R-:W-:-:S05]  /*41670*/  SHF.R.S32.HI R13, RZ, 0x1f, R6 ;  /* 0x0000001fff0d7819 */ /* 0x000fca0000011406 */
[----:B------:R-:W0:Y:S01]  /*41680*/  LDC R15, c[0x0][0x248] ;  /* 0x00009200ff0f7b82 */ /* 0x000e220000000800 */
[----:B------:R1:W-:Y:S01]  /*41690*/  @P0 STG.E.U8 desc[UR60][R10.64], R76 ;  /* 0x0000004c0a000986 */ /* 0x0003e2000c10113c */
[----:B------:R-:W-:Y:S02]  /*416a0*/  IADD3 R2, P0, R6, R67, RZ ;  /* 0x0000004306027210 */ /* 0x000fe40007f1e0ff */
[----:B--2---:R-:W-:-:S03]  /*416b0*/  ISETP.LT.AND P2, PT, R241, R14, !P1 ;  /* 0x0000000ef100720c */ /* 0x004fc60004f41270 */
[----:B------:R-:W-:Y:S01]  /*416c0*/  IMAD.X R3, R13, 0x1, R148, P0 ;  /* 0x000000010d037824 */ /* 0x000fe200000e0694 */
[----:B---3--:R-:W-:Y:S01]  /*416d0*/  IADD3 R8, P0, R6, R116, RZ ;  /* 0x0000007406087210 */ /* 0x008fe20007f1e0ff */
[----:B------:R-:W2:Y:S01]  /*416e0*/  LDC R14, c[0x0][0x228] ;  /* 0x00008a00ff0e7b82 */ /* 0x000ea20000000800 */
[----:B----4-:R-:W-:Y:S02]  /*416f0*/  ISETP.LT.AND P3, PT, R243, R16, !P1 ;  /* 0x00000010f300720c */ /* 0x010fe40004f61270 */
[----:B-1----:R-:W-:Y:S01]  /*41700*/  ISETP.LT.AND P5, PT, R245, R12, !P1 ;  /* 0x0000000cf500720c */ /* 0x002fe20004fa1270 */
[----:B------:R-:W-:-:S04]  /*41710*/  IMAD.X R9, R13, 0x1, R118, P0 ;  /* 0x000000010d097824 */ /* 0x000fc800000e0676 */
[----:B------:R-:W1:Y:S01]  /*41720*/  LDC R16, c[0x0][0x228] ;  /* 0x00008a00ff107b82 */ /* 0x000e620000000800 */
[----:B------:R-:W-:Y:S01]  /*41730*/  ISETP.LT.AND P0, PT, R239, R17, !P1 ;  /* 0x00000011ef00720c */ /* 0x000fe20004f01270 */
[----:B------:R-:W-:Y:S01]  /*41740*/  VIADD R17, R247, 0x26 ;  /* 0x00000026f7117836 */ /* 0x000fe20000000000 */
[----:B------:R-:W-:-:S05]  /*41750*/  IADD3 R10, P1, R6, R154, RZ ;  /* 0x0000009a060a7210 */ /* 0x000fca0007f3e0ff */
[----:B------:R-:W3:Y:S01]  /*41760*/  LDC R18, c[0x0][0x228] ;  /* 0x00008a00ff127b82 */ /* 0x000ee20000000800 */
[----:B------:R-:W-:Y:S01]  /*41770*/  IMAD.X R11, R13, 0x1, R155, P1 ;  /* 0x000000010d0b7824 */ /* 0x000fe200008e069b */
[C---:B------:R-:W-:Y:S01]  /*41780*/  IADD3 R4, P4, R6.reuse, R149, RZ ;  /* 0x0000009506047210 */ /* 0x040fe20007f9e0ff */
[----:B0-----:R-:W-:Y:S01]  /*41790*/  IMAD.IADD R6, R6, 0x1, R15 ;  /* 0x0000000106067824 */ /* 0x001fe200078e020f */
[----:B------:R-:W-:-:S04]  /*417a0*/  ISETP.GE.AND P1, PT, R17, R0, PT ;  /* 0x000000001100720c */ /* 0x000fc80003f26270 */
[----:B------:R-:W0:Y:S01]  /*417b0*/  LDC R12, c[0x0][0x22c] ;  /* 0x00008b00ff0c7b82 */ /* 0x000e220000000800 */
[----:B------:R-:W-:-:S07]  /*417c0*/  IMAD.X R5, R13, 0x1, R150, P4 ;  /* 0x000000010d057824 */ /* 0x000fce00020e0696 */
[----:B------:R-:W4:Y:S08]  /*417d0*/  LDC R0, c[0x0][0x228] ;  /* 0x00008a00ff007b82 */ /* 0x000f300000000800 */
[----:B------:R-:W4:Y:S01]  /*417e0*/  LDC R15, c[0x0][0x248] ;  /* 0x00009200ff0f7b82 */ /* 0x000f220000000800 */
[----:B------:R3:W-:Y:S07]  /*417f0*/  @P5 STG.E.U8 desc[UR60][R2.64], R94 ;  /* 0x0000005e02005986 */ /* 0x0007ee000c10113c */
[----:B------:R-:W4:Y:S01]  /*41800*/  LDC R17, c[0x0][0x228] ;  /* 0x00008a00ff117b82 */ /* 0x000f220000000800 */
[----:B------:R3:W-:Y:S01]  /*41810*/  @P3 STG.E.U8 desc[UR60][R4.64], R89 ;  /* 0x0000005904003986 */ /* 0x0007e2000c10113c */
[----:B--2---:R-:W-:-:S02]  /*41820*/  ISETP.LT.AND P5, PT, R245, R14, !P1 ;  /* 0x0000000ef500720c */ /* 0x004fc40004fa1270 */
[----:B-1----:R-:W-:Y:S01]  /*41830*/  ISETP.LT.AND P6, PT, R243, R16, !P1 ;  /* 0x00000010f300720c */ /* 0x002fe20004fc1270 */
[----:B------:R1:W-:Y:S01]  /*41840*/  @P2 STG.E.U8 desc[UR60][R8.64], R73 ;  /* 0x0000004908002986 */ /* 0x0003e2000c10113c */
[----:B---3--:R-:W-:Y:S02]  /*41850*/  ISETP.LT.AND P2, PT, R241, R18, !P1 ;  /* 0x00000012f100720c */ /* 0x008fe40004f41270 */
[----:B------:R-:W2:Y:S01]  /*41860*/  LDC R14, c[0x0][0x228] ;  /* 0x00008a00ff0e7b82 */ /* 0x000ea20000000800 */
[----:B------:R3:W-:Y:S01]  /*41870*/  @P0 STG.E.U8 desc[UR60][R10.64], R90 ;  /* 0x0000005a0a000986 */ /* 0x0007e2000c10113c */
[----:B------:R-:W-:Y:S02]  /*41880*/  SHF.R.S32.HI R13, RZ, 0x1f, R6 ;  /* 0x0000001fff0d7819 */ /* 0x000fe40000011406 */
[C---:B------:R-:W-:Y:S02]  /*41890*/  IADD3 R2, P0, R6.reuse, R67, RZ ;  /* 0x0000004306027210 */ /* 0x040fe40007f1e0ff */
[----:B------:R-:W-:-:S02]  /*418a0*/  IADD3 R4, P3, R6, R149, RZ ;  /* 0x0000009506047210 */ /* 0x000fc40007f7e0ff */
[----:B------:R-:W2:Y:S01]  /*418b0*/  LDC R16, c[0x0][0x228] ;  /* 0x00008a00ff107b82 */ /* 0x000ea20000000800 */
[C---:B-1----:R-:W-:Y:S01]  /*418c0*/  IADD3 R8, P4, R6.reuse, R116, RZ ;  /* 0x0000007406087210 */ /* 0x042fe20007f9e0ff */
[----:B------:R-:W-:Y:S01]  /*418d0*/  IMAD.X R3, R13, 0x1, R148, P0 ;  /* 0x000000010d037824 */ /* 0x000fe200000e0694 */
[C---:B------:R-:W-:Y:S02]  /*418e0*/  PRMT R80, R79.reuse, 0x7773, RZ ;  /* 0x000077734f507816 */ /* 0x040fe400000000ff */
[----:B------:R-:W-:Y:S01]  /*418f0*/  PRMT R82, R79, 0x7772, RZ ;  /* 0x000077724f527816 */ /* 0x000fe200000000ff */
[----:B---3--:R-:W-:Y:S01]  /*41900*/  VIADD R11, R247, 0x27 ;  /* 0x00000027f70b7836 */ /* 0x008fe20000000000 */
[----:B------:R-:W-:Y:S01]  /*41910*/  PRMT R78, R79, 0x7771, RZ ;  /* 0x000077714f4e7816 */ /* 0x000fe200000000ff */
[----:B------:R-:W-:Y:S01]  /*41920*/  IMAD.X R5, R13, 0x1, R150, P3 ;  /* 0x000000010d057824 */ /* 0x000fe200018e0696 */
[----:B------:R-:W-:Y:S01]  /*41930*/  PRMT R79, R79, 0x7770, RZ ;  /* 0x000077704f4f7816 */ /* 0x000fe200000000ff */
[----:B------:R-:W-:Y:S01]  /*41940*/  IMAD.X R9, R13, 0x1, R118, P4 ;  /* 0x000000010d097824 */ /* 0x000fe200020e0676 */
[----:B0-----:R-:W-:Y:S01]  /*41950*/  ISETP.GE.AND P0, PT, R11, R12, PT ;  /* 0x0000000c0b00720c */ /* 0x001fe20003f06270 */
[----:B------:R-:W0:Y:S01]  /*41960*/  LDC R18, c[0x0][0x228] ;  /* 0x00008a00ff127b82 */ /* 0x000e220000000800 */
[----:B----4-:R-:W-:Y:S01]  /*41970*/  ISETP.LT.AND P1, PT, R239, R0, !P1 ;  /* 0x00000000ef00720c */ /* 0x010fe20004f21270 */
[----:B------:R1:W-:Y:S01]  /*41980*/  @P5 STG.E.U8 desc[UR60][R2.64], R79 ;  /* 0x0000004f02005986 */ /* 0x0003e2000c10113c */
[C---:B------:R-:W-:Y:S01]  /*41990*/  IMAD.IADD R0, R6.reuse, 0x1, R15 ;  /* 0x0000000106007824 */ /* 0x040fe200078e020f */
[----:B------:R-:W-:-:S02]  /*419a0*/  IADD3 R10, P3, R6, R154, RZ ;  /* 0x0000009a060a7210 */ /* 0x000fc40007f7e0ff */
[----:B------:R3:W-:Y:S02]  /*419b0*/  @P6 STG.E.U8 desc[UR60][R4.64], R78 ;  /* 0x0000004e04006986 */ /* 0x0007e4000c10113c */
[----:B------:R-:W4:Y:S02]  /*419c0*/  LDC R6, c[0x0][0x22c] ;  /* 0x00008b00ff067b82 */ /* 0x000f240000000800 */
[----:B------:R3:W-:Y:S01]  /*419d0*/  @P2 STG.E.U8 desc[UR60][R8.64], R82 ;  /* 0x0000005208002986 */ /* 0x0007e2000c10113c */
[----:B------:R-:W-:-:S05]  /*419e0*/  ISETP.LT.AND P2, PT, R245, R17, !P0 ;  /* 0x00000011f500720c */ /* 0x000fca0004741270 */
[----:B------:R-:W0:Y:S01]  /*419f0*/  LDC R12, c[0x0][0x228] ;  /* 0x00008a00ff0c7b82 */ /* 0x000e220000000800 */
[----:B------:R-:W-:-:S07]  /*41a00*/  IMAD.X R11, R13, 0x1, R155, P3 ;  /* 0x000000010d0b7824 */ /* 0x000fce00018e069b */
[----:B------:R-:W0:Y:S01]  /*41a10*/  LDC R17, c[0x0][0x248] ;  /* 0x00009200ff117b82 */ /* 0x000e220000000800 */
[----:B------:R-:W-:-:S07]  /*41a20*/  SHF.R.S32.HI R13, RZ, 0x1f, R0 ;  /* 0x0000001fff0d7819 */ /* 0x000fce0000011400 */
[----:B------:R-:W0:Y:S01]  /*41a30*/  LDC R15, c[0x0][0x228] ;  /* 0x00008a00ff0f7b82 */ /* 0x000e220000000800 */
[C---:B-1----:R-:W-:Y:S02]  /*41a40*/  IADD3 R2, P5, R0.reuse, R67, RZ ;  /* 0x0000004300027210 */ /* 0x042fe40007fbe0ff */
[----:B--2---:R-:W-:Y:S01]  /*41a50*/  ISETP.LT.AND P4, PT, R243, R14, !P0 ;  /* 0x0000000ef300720c */ /* 0x004fe20004781270 */
[----:B------:R-:W-:Y:S01]  /*41a60*/  @P1 STG.E.U8 desc[UR60][R10.64], R80 ;  /* 0x000000500a001986 */ /* 0x000fe2000c10113c */
[----:B------:R-:W-:Y:S02]  /*41a70*/  ISETP.LT.AND P3, PT, R241, R16, !P0 ;  /* 0x00000010f100720c */ /* 0x000fe40004761270 */
[C---:B---3--:R-:W-:Y:S01]  /*41a80*/  IADD3 R4, P1, R0.reuse, R149, RZ ;  /* 0x0000009500047210 */ /* 0x048fe20007f3e0ff */
[----:B------:R-:W1:Y:S01]  /*41a90*/  LDC R14, c[0x0][0x228] ;  /* 0x00008a00ff0e7b82 */ /* 0x000e620000000800 */
[----:B------:R-:W-:Y:S01]  /*41aa0*/  IMAD.X R3, R13, 0x1, R148, P5 ;  /* 0x000000010d037824 */ /* 0x000fe200028e0694 */
[----:B------:R-:W-:Y:S01]  /*41ab0*/  IADD3 R8, P5, R0, R116, RZ ;  /* 0x0000007400087210 */ /* 0x000fe20007fbe0ff */
[----:B------:R-:W-:-:S02]  /*41ac0*/  VIADD R19, R247, 0x28 ;  /* 0x00000028f7137836 */ /* 0x000fc40000000000 */
[C---:B------:R-:W-:Y:S01]  /*41ad0*/  IMAD.X R5, R13.reuse, 0x1, R150, P1 ;  /* 0x000000010d057824 */ /* 0x040fe200008e0696 */
[----:B------:R2:W-:Y:S01]  /*41ae0*/  @P2 STG.E.U8 desc[UR60][R2.64], R97 ;  /* 0x0000006102002986 */ /* 0x0005e2000c10113c */
[----:B------:R-:W-:Y:S01]  /*41af0*/  IMAD.X R9, R13, 0x1, R118, P5 ;  /* 0x000000010d097824 */ /* 0x000fe200028e0676 */
[----:B------:R-:W3:Y:S01]  /*41b00*/  LDC R16, c[0x0][0x228] ;  /* 0x00008a00ff107b82 */ /* 0x000ee20000000800 */
[----:B----4-:R-:W-:Y:S01]  /*41b10*/  ISETP.GE.AND P1, PT, R19, R6, PT ;  /* 0x000000061300720c */ /* 0x010fe20003f26270 */
[----:B------:R4:W-:Y:S01]  /*41b20*/  @P4 STG.E.U8 desc[UR60][R4.64], R93 ;  /* 0x0000005d04004986 */ /* 0x0009e2000c10113c */
[----:B0-----:R-:W-:Y:S01]  /*41b30*/  ISETP.LT.AND P0, PT, R239, R12, !P0 ;  /* 0x0000000cef00720c */ /* 0x001fe20004701270 */
[C---:B------:R-:W-:Y:S02]  /*41b40*/  IMAD.IADD R6, R0.reuse, 0x1, R17 ;  /* 0x0000000100067824 */ /* 0x040fe400078e0211 */
[----:B------:R0:W-:Y:S02]  /*41b50*/  @P3 STG.E.U8 desc[UR60][R8.64], R92 ;  /* 0x0000005c08003986 */ /* 0x0001e4000c10113c */
[----:B------:R-:W3:Y:S01]  /*41b60*/  LDC R19, c[0x0][0x228] ;  /* 0x00008a00ff137b82 */ /* 0x000ee20000000800 */
[----:B--2---:R-:W-:-:S02]  /*41b70*/  IADD3 R2, P4, R0, R154, RZ ;  /* 0x0000009a00027210 */ /* 0x004fc40007f9e0ff */
[----:B------:R-:W-:-:S03]  /*41b80*/  ISETP.LT.AND P3, PT, R245, R15, !P1 ;  /* 0x0000000ff500720c */ /* 0x000fc60004f61270 */
[----:B------:R-:W-:Y:S02]  /*41b90*/  IMAD.X R3, R13, 0x1, R155, P4 ;  /* 0x000000010d037824 */ /* 0x000fe400020e069b */
[----:B------:R-:W2:Y:S01]  /*41ba0*/  LDC R0, c[0x0][0x22c] ;  /* 0x00008b00ff007b82 */ /* 0x000ea20000000800 */
[----:B------:R-:W-:Y:S02]  /*41bb0*/  SHF.R.S32.HI R13, RZ, 0x1f, R6 ;  /* 0x0000001fff0d7819 */ /* 0x000fe40000011406 */
[----:B----4-:R-:W-:Y:S02]  /*41bc0*/  IADD3 R4, P4, R6, R67, RZ ;  /* 0x0000004306047210 */ /* 0x010fe40007f9e0ff */
[----:B------:R-:W-:-:S03]  /*41bd0*/  ISETP.LT.AND P2, PT, R243, R18, !P1 ;  /* 0x00000012f300720c */ /* 0x000fc60004f41270 */
[----:B------:R-:W4:Y:S01]  /*41be0*/  LDC R17, c[0x0][0x228] ;  /* 0x00008a00ff117b82 */ /* 0x000f220000000800 */
[----:B------:R-:W-:Y:S01]  /*41bf0*/  IMAD.X R5, R13, 0x1, R148, P4 ;  /* 0x000000010d057824 */ /* 0x000fe200020e0694 */
[----:B------:R3:W-:Y:S01]  /*41c00*/  @P0 STG.E.U8 desc[UR60][R2.64], R74 ;  /* 0x0000004a02000986 */ /* 0x0007e2000c10113c */
[----:B-1----:R-:W-:-:S05]  /*41c10*/  ISETP.LT.AND P0, PT, R241, R14, !P1 ;  /* 0x0000000ef100720c */ /* 0x002fca0004f01270 */
[----:B------:R-:W1:Y:S01]  /*41c20*/  LDC R15, c[0x0][0x248] ;  /* 0x00009200ff0f7b82 */ /* 0x000e620000000800 */
[C---:B0-----:R-:W-:Y:S01]  /*41c30*/  IADD3 R8, P4, R6.reuse, R149, RZ ;  /* 0x0000009506087210 */ /* 0x041fe20007f9e0ff */
[----:B------:R0:W-:Y:S06]  /*41c40*/  @P3 STG.E.U8 desc[UR60][R4.64], R100 ;  /* 0x0000006404003986 */ /* 0x0001ec000c10113c */
[----:B------:R-:W0:Y:S01]  /*41c50*/  LDC R18, c[0x0][0x228] ;  /* 0x00008a00ff127b82 */ /* 0x000e220000000800 */
[C---:B------:R-:W-:Y:S01]  /*41c60*/  IADD3 R10, P3, R6.reuse, R116, RZ ;  /* 0x00000074060a7210 */ /* 0x040fe20007f7e0ff */
[----:B------:R-:W-:Y:S01]  /*41c70*/  IMAD.X R9, R13, 0x1, R150, P4 ;  /* 0x000000010d097824 */ /* 0x000fe200020e0696 */
[----:B---3--:R-:W-:Y:S01]  /*41c80*/  ISETP.LT.AND P1, PT, R239, R16, !P1 ;  /* 0x00000010ef00720c */ /* 0x008fe20004f21270 */
[----:B------:R-:W-:Y:S01]  /*41c90*/  VIADD R3, R247, 0x29 ;  /* 0x00000029f7037836 */ /* 0x000fe20000000000 */
[----:B------:R-:W-:Y:S01]  /*41ca0*/  IADD3 R12, P4, R6, R154, RZ ;  /* 0x0000009a060c7210 */ /* 0x000fe20007f9e0ff */
[----:B------:R-:W-:-:S02]  /*41cb0*/  IMAD.X R11, R13, 0x1, R118, P3 ;  /* 0x000000010d0b7824 */ /* 0x000fc400018e0676 */
[----:B------:R-:W3:Y:S01]  /*41cc0*/  LDC R14, c[0x0][0x228] ;  /* 0x00008a00ff0e7b82 */ /* 0x000ee20000000800 */
[----:B------:R-:W-:Y:S01]  /*41cd0*/  @P2 STG.E.U8 desc[UR60][R8.64], R75 ;  /* 0x0000004b08002986 */ /* 0x000fe2000c10113c */
[----:B------:R-:W-:-:S03]  /*41ce0*/  IMAD.X R13, R13, 0x1, R155, P4 ;  /* 0x000000010d0d7824 */ /* 0x000fc600020e069b */
[----:B------:R-:W-:Y:S03]  /*41cf0*/  @P0 STG.E.U8 desc[UR60][R10.64], R95 ;  /* 0x0000005f0a000986 */ /* 0x000fe6000c10113c */
[----:B------:R-:W3:Y:S01]  /*41d00*/  LDC R16, c[0x0][0x228] ;  /* 0x00008a00ff107b82 */ /* 0x000ee20000000800 */
[----:B--2---:R-:W-:Y:S01]  /*41d10*/  ISETP.GE.AND P0, PT, R3, R0, PT ;  /* 0x000000000300720c */ /* 0x004fe20003f06270 */
[----:B-1----:R-:W-:Y:S01]  /*41d20*/  IMAD.IADD R6, R6, 0x1, R15 ;  /* 0x0000000106067824 */ /* 0x002fe200078e020f */
[----:B------:R1:W-:Y:S02]  /*41d30*/  @P1 STG.E.U8 desc[UR60][R12.64], R96 ;  /* 0x000000600c001986 */ /* 0x0003e4000c10113c */
[----:B----4-:R-:W-:-:S03]  /*41d40*/  ISETP.LT.AND P2, PT, R245, R17, !P0 ;  /* 0x00000011f500720c */ /* 0x010fc60004741270 */
[----:B------:R-:W2:Y:S01]  /*41d50*/  LDC R0, c[0x0][0x22c] ;  /* 0x00008b00ff007b82 */ /* 0x000ea20000000800 */
[----:B0-----:R-:W-:Y:S02]  /*41d60*/  ISETP.LT.AND P1, PT, R243, R18, !P0 ;  /* 0x00000012f300720c */ /* 0x001fe40004721270 */
[----:B------:R-:W-:-:S05]  /*41d70*/  SHF.R.S32.HI R15, RZ, 0x1f, R6 ;  /* 0x0000001fff0f7819 */ /* 0x000fca0000011406 */
[----:B------:R-:W0:Y:S01]  /*41d80*/  LDC R17, c[0x0][0x248] ;  /* 0x00009200ff117b82 */ /* 0x000e220000000800 */
[----:B------:R-:W-:-:S07]  /*41d90*/  IADD3 R2, P4, R6, R67, RZ ;  /* 0x0000004306027210 */ /* 0x000fce0007f9e0ff */
[----:B------:R-:W4:Y:S01]  /*41da0*/  LDC R18, c[0x0][0x228] ;  /* 0x00008a00ff127b82 */ /* 0x000f220000000800 */
[C---:B------:R-:W-:Y:S01]  /*41db0*/  IADD3 R4, P3, R6.reuse, R149, RZ ;  /* 0x0000009506047210 */ /* 0x040fe20007f7e0ff */
[----:B------:R-:W-:Y:S01]  /*41dc0*/  IMAD.X R3, R15, 0x1, R148, P4 ;  /* 0x000000010f037824 */ /* 0x000fe200020e0694 */
[----:B---3--:R-:W-:Y:S01]  /*41dd0*/  ISETP.LT.AND P4, PT, R241, R14, !P0 ;  /* 0x0000000ef100720c */ /* 0x008fe20004781270 */
[----:B-1----:R-:W-:Y:S01]  /*41de0*/  VIADD R13, R247, 0x2a ;  /* 0x0000002af70d7836 */ /* 0x002fe20000000000 */
[----:B------:R-:W-:Y:S01]  /*41df0*/  ISETP.LT.AND P0, PT, R239, R16, !P0 ;  /* 0x00000010ef00720c */ /* 0x000fe20004701270 */
[----:B------:R-:W-:Y:S02]  /*41e00*/  IMAD.X R5, R15, 0x1, R150, P3 ;  /* 0x000000010f057824 */ /* 0x000fe400018e0696 */
[----:B------:R-:W1:Y:S01]  /*41e10*/  LDC R20, c[0x0][0x228] ;  /* 0x00008a00ff147b82 */ /* 0x000e620000000800 */
[C---:B------:R-:W-:Y:S01]  /*41e20*/  IADD3 R8, P5, R6.reuse, R116, RZ ;  /* 0x0000007406087210 */ /* 0x040fe20007fbe0ff */
[----:B------:R3:W-:Y:S01]  /*41e30*/  @P2 STG.E.U8 desc[UR60][R2.64], R113 ;  /* 0x0000007102002986 */ /* 0x0007e2000c10113c */
[----:B------:R-:W-:-:S05]  /*41e40*/  IADD3 R10, P2, R6, R154, RZ ;  /* 0x0000009a060a7210 */ /* 0x000fca0007f5e0ff */
[----:B------:R-:W1:Y:S01]  /*41e50*/  LDC R12, c[0x0][0x228] ;  /* 0x00008a00ff0c7b82 */ /* 0x000e620000000800 */
[----:B------:R1:W-:Y:S01]  /*41e60*/  @P1 STG.E.U8 desc[UR60][R4.64], R108 ;  /* 0x0000006c04001986 */ /* 0x0003e2000c10113c */
[----:B------:R-:W-:Y:S01]  /*41e70*/  IMAD.X R9, R15, 0x1, R118, P5 ;  /* 0x000000010f097824 */ /* 0x000fe200028e0676 */
[----:B--2---:R-:W-:Y:S01]  /*41e80*/  ISETP.GE.AND P1, PT, R13, R0, PT ;  /* 0x000000000d00720c */ /* 0x004fe20003f26270 */
[----:B------:R-:W-:-:S04]  /*41e90*/  IMAD.X R11, R15, 0x1, R155, P2 ;  /* 0x000000010f0b7824 */ /* 0x000fc800010e069b */
[----:B------:R-:W2:Y:S01]  /*41ea0*/  LDC R0, c[0x0][0x22c] ;  /* 0x00008b00ff007b82 */ /* 0x000ea20000000800 */
[----:B0-----:R-:W-:Y:S01]  /*41eb0*/  IMAD.IADD R6, R6, 0x1, R17 ;  /* 0x0000000106067824 */ /* 0x001fe200078e0211 */
[----:B------:R0:W-:Y:S01]  /*41ec0*/  @P4 STG.E.U8 desc[UR60][R8.64], R109 ;  /* 0x0000006d08004986 */ /* 0x0001e2000c10113c */
[----:B----4-:R-:W-:-:S05]  /*41ed0*/  ISETP.LT.AND P4, PT, R245, R18, !P1 ;  /* 0x00000012f500720c */ /* 0x010fca0004f81270 */
[----:B------:R-:W4:Y:S01]  /*41ee0*/  LDC R15, c[0x0][0x248] ;  /* 0x00009200ff0f7b82 */ /* 0x000f220000000800 */
[----:B------:R0:W-:Y:S01]  /*41ef0*/  @P0 STG.E.U8 desc[UR60][R10.64], R110 ;  /* 0x0000006e0a000986 */ /* 0x0001e2000c10113c */
[----:B------:R-:W-:Y:S02]  /*41f00*/  SHF.R.S32.HI R13, RZ, 0x1f, R6 ;  /* 0x0000001fff0d7819 */ /* 0x000fe40000011406 */
[----:B---3--:R-:W-:Y:S02]  /*41f10*/  IADD3 R2, P0, R6, R67, RZ ;  /* 0x0000004306027210 */ /* 0x008fe40007f1e0ff */
[----:B------:R-:W-:Y:S02]  /*41f20*/  ISETP.LT.AND P3, PT, R243, R19, !P1 ;  /* 0x00000013f300720c */ /* 0x000fe40004f61270 */
[----:B------:R-:W3:Y:S01]  /*41f30*/  LDC R14, c[0x0][0x228] ;  /* 0x00008a00ff0e7b82 */ /* 0x000ee20000000800 */
[----:B------:R-:W-:Y:S01]  /*41f40*/  IMAD.X R3, R13, 0x1, R148, P0 ;  /* 0x000000010d037824 */ /* 0x000fe200000e0694 */
[----:B-1----:R-:W-:-:S02]  /*41f50*/  ISETP.LT.AND P2, PT, R241, R20, !P1 ;  /* 0x00000014f100720c */ /* 0x002fc40004f41270 */
[----:B------:R-:W-:-:S04]  /*41f60*/  ISETP.LT.AND P0, PT, R239, R12, !P1 ;  /* 0x0000000cef00720c */ /* 0x000fc80004f01270 */
[----:B------:R-:W1:Y:S01]  /*41f70*/  LDC R16, c[0x0][0x228] ;  /* 0x00008a00ff107b82 */ /* 0x000e620000000800 */
[C---:B------:R-:W-:Y:S01]  /*41f80*/  IADD3 R4, P5, R6.reuse, R149, RZ ;  /* 0x0000009506047210 */ /* 0x040fe20007fbe0ff */
[----:B------:R4:W-:Y:S01]  /*41f90*/  @P4 STG.E.U8 desc[UR60][R2.64], R102 ;  /* 0x0000006602004986 */ /* 0x0009e2000c10113c */
[C---:B0-----:R-:W-:Y:S01]  /*41fa0*/  IADD3 R8, P1, R6.reuse, R116, RZ ;  /* 0x0000007406087210 */ /* 0x041fe20007f3e0ff */
[----:B------:R-:W-:Y:S01]  /*41fb0*/  VIADD R19, R247, 0x2b ;  /* 0x0000002bf7137836 */ /* 0x000fe20000000000 */
[----:B------:R-:W-:-:S03]  /*41fc0*/  IADD3 R10, P4, R6, R154, RZ ;  /* 0x0000009a060a7210 */ /* 0x000fc60007f9e0ff */
[----:B------:R-:W0:Y:S01]  /*41fd0*/  LDC R12, c[0x0][0x228] ;  /* 0x00008a00ff0c7b82 */ /* 0x000e220000000800 */
[C---:B------:R-:W-:Y:S02]  /*41fe0*/  IMAD.X R5, R13.reuse, 0x1, R150, P5 ;  /* 0x000000010d057824 */ /* 0x040fe400028e0696 */
[----:B------:R-:W-:-:S05]  /*41ff0*/  IMAD.X R9, R13, 0x1, R118, P1 ;  /* 0x000000010d097824 */ /* 0x000fca00008e0676 */
[----:B------:R-:W0:Y:S01]  /*42000*/  LDC R17, c[0x0][0x228] ;  /* 0x00008a00ff117b82 */ /* 0x000e220000000800 */
[----:B------:R-:W-:Y:S01]  /*42010*/  IMAD.X R11, R13, 0x1, R155, P4 ;  /* 0x000000010d0b7824 */ /* 0x000fe200020e069b */
[----:B--2---:R-:W-:Y:S01]  /*42020*/  ISETP.GE.AND P1, PT, R19, R0, PT ;  /* 0x000000001300720c */ /* 0x004fe20003f26270 */
[----:B----4-:R-:W-:Y:S01]  /*42030*/  IMAD.IADD R6, R6, 0x1, R15 ;  /* 0x0000000106067824 */ /* 0x010fe200078e020f */
[----:B------:R-:W-:Y:S04]  /*42040*/  @P3 STG.E.U8 desc[UR60][R4.64], R98 ;  /* 0x0000006204003986 */ /* 0x000fe8000c10113c */
[----:B------:R-:W2:Y:S01]  /*42050*/  LDC R0, c[0x0][0x22c] ;  /* 0x00008b00ff007b82 */ /* 0x000ea20000000800 */
[----:B------:R4:W-:Y:S01]  /*42060*/  @P2 STG.E.U8 desc[UR60][R8.64], R64 ;  /* 0x0000004008002986 */ /* 0x0009e2000c10113c */
[----:B------:R-:W-:-:S03]  /*42070*/  SHF.R.S32.HI R13, RZ, 0x1f, R6 ;  /* 0x0000001fff0d7819 */ /* 0x000fc60000011406 */
[----:B------:R0:W-:Y:S03]  /*42080*/  @P0 STG.E.U8 desc[UR60][R10.64], R99 ;  /* 0x000000630a000986 */ /* 0x0001e6000c10113c */
[----:B------:R-:W2:Y:S01]  /*42090*/  LDC R15, c[0x0][0x248] ;  /* 0x00009200ff0f7b82 */ /* 0x000ea20000000800 */
[----:B------:R-:W-:Y:S02]  /*420a0*/  IADD3 R2, P0, R6, R67, RZ ;  /* 0x0000004306027210 */ /* 0x000fe40007f1e0ff */
[----:B---3--:R-:W-:-:S03]  /*420b0*/  ISETP.LT.AND P5, PT, R245, R14, !P1 ;  /* 0x0000000ef500720c */ /* 0x008fc60004fa1270 */
[----:B------:R-:W-:Y:S01]  /*420c0*/  IMAD.X R3, R13, 0x1, R148, P0 ;  /* 0x000000010d037824 */ /* 0x000fe200000e0694 */
[----:B----4-:R-:W-:Y:S01]  /*420d0*/  IADD3 R8, P0, R6, R116, RZ ;  /* 0x0000007406087210 */ /* 0x010fe20007f1e0ff */
[----:B------:R-:W3:Y:S01]  /*420e0*/  LDC R14, c[0x0][0x228] ;  /* 0x00008a00ff0e7b82 */ /* 0x000ee20000000800 */
[----:B-1----:R-:W-:Y:S02]  /*420f0*/  ISETP.LT.AND P3, PT, R243, R16, !P1 ;  /* 0x00000010f300720c */ /* 0x002fe40004f61270 */
[----:B0-----:R-:W-:Y:S01]  /*42100*/  ISETP.LT.AND P2, PT, R241, R12, !P1 ;  /* 0x0000000cf100720c */ /* 0x001fe20004f41270 */
[----:B------:R-:W-:-:S04]  /*42110*/  IMAD.X R9, R13, 0x1, R118, P0 ;  /* 0x000000010d097824 */ /* 0x000fc800000e0676 */
[----:B------:R-:W0:Y:S01]  /*42120*/  LDC R16, c[0x0][0x228] ;  /* 0x00008a00ff107b82 */ /* 0x000e220000000800 */
[----:B------:R-:W-:Y:S01]  /*42130*/  ISETP.LT.AND P0, PT, R239, R17, !P1 ;  /* 0x00000011ef00720c */ /* 0x000fe20004f01270 */
[----:B------:R-:W-:Y:S01]  /*42140*/  VIADD R17, R247, 0x2c ;  /* 0x0000002cf7117836 */ /* 0x000fe20000000000 */
[----:B------:R-:W-:-:S05]  /*42150*/  IADD3 R10, P1, R6, R154, RZ ;  /* 0x0000009a060a7210 */ /* 0x000fca0007f3e0ff */
[----:B------:R-:W1:Y:S01]  /*42160*/  LDC R18, c[0x0][0x228] ;  /* 0x00008a00ff127b82 */ /* 0x000e620000000800 */
[----:B------:R-:W-:Y:S01]  /*42170*/  IMAD.X R11, R13, 0x1, R155, P1 ;  /* 0x000000010d0b7824 */ /* 0x000fe200008e069b */
[C---:B------:R-:W-:Y:S01]  /*42180*/  IADD3 R4, P4, R6.reuse, R149, RZ ;  /* 0x0000009506047210 */ /* 0x040fe20007f9e0ff */
[----:B--2---:R-:W-:Y:S01]  /*42190*/  IMAD.IADD R6, R6, 0x1, R15 ;  /* 0x0000000106067824 */ /* 0x004fe200078e020f */
[----:B------:R-:W-:-:S04]  /*421a0*/  ISETP.GE.AND P1, PT, R17, R0, PT ;  /* 0x000000001100720c */ /* 0x000fc80003f26270 */
[----:B------:R-:W2:Y:S01]  /*421b0*/  LDC R12, c[0x0][0x22c] ;  /* 0x00008b00ff0c7b82 */ /* 0x000ea20000000800 */
[----:B------:R-:W-:-:S07]  /*421c0*/  IMAD.X R5, R13, 0x1, R150, P4 ;  /* 0x000000010d057824 */ /* 0x000fce00020e0696 */
[----:B------:R-:W4:Y:S08]  /*421d0*/  LDC R0, c[0x0][0x228] ;  /* 0x00008a00ff007b82 */ /* 0x000f300000000800 */
[----:B------:R-:W4:Y:S01]  /*421e0*/  LDC R15, c[0x0][0x248] ;  /* 0x00009200ff0f7b82 */ /* 0x000f220000000800 */
[----:B------:R1:W-:Y:S07]  /*421f0*/  @P5 STG.E.U8 desc[UR60][R2.64], R142 ;  /* 0x0000008e02005986 */ /* 0x0003ee000c10113c */
[----:B------:R-:W4:Y:S01]  /*42200*/  LDC R17, c[0x0][0x228] ;  /* 0x00008a00ff117b82 */ /* 0x000f220000000800 */
[----:B------:R1:W-:Y:S01]  /*42210*/  @P3 STG.E.U8 desc[UR60][R4.64], R111 ;  /* 0x0000006f04003986 */ /* 0x0003e2000c10113c */
[----:B---3--:R-:W-:-:S02]  /*42220*/  ISETP.LT.AND P5, PT, R245, R14, !P1 ;  /* 0x0000000ef500720c */ /* 0x008fc40004fa1270 */
[----:B0-----:R-:W-:Y:S01]  /*42230*/  ISETP.LT.AND P6, PT, R243, R16, !P1 ;  /* 0x00000010f300720c */ /* 0x001fe20004fc1270 */
[----:B------:R0:W-:Y:S01]  /*42240*/  @P2 STG.E.U8 desc[UR60][R8.64], R68 ;  /* 0x0000004408002986 */ /* 0x0001e2000c10113c */
[----:B-1----:R-:W-:Y:S02]  /*42250*/  ISETP.LT.AND P2, PT, R241, R18, !P1 ;  /* 0x00000012f100720c */ /* 0x002fe40004f41270 */
[----:B------:R-:W1:Y:S01]  /*42260*/  LDC R14, c[0x0][0x228] ;  /* 0x00008a00ff0e7b82 */ /* 0x000e620000000800 */
[----:B------:R3:W-:Y:S01]  /*42270*/  @P0 STG.E.U8 desc[UR60][R10.64], R112 ;  /* 0x000000700a000986 */ /* 0x0007e2000c10113c */
[----:B------:R-:W-:Y:S02]  /*42280*/  SHF.R.S32.HI R13, RZ, 0x1f, R6 ;  /* 0x0000001fff0d7819 */ /* 0x000fe40000011406 */
[C---:B------:R-:W-:Y:S02]  /*42290*/  IADD3 R2, P0, R6.reuse, R67, RZ ;  /* 0x0000004306027210 */ /* 0x040fe40007f1e0ff */
[----:B------:R-:W-:-:S02]  /*422a0*/  IADD3 R4, P3, R6, R149, RZ ;  /* 0x0000009506047210 */ /* 0x000fc40007f7e0ff */
[----:B------:R-:W1:Y:S01]  /*422b0*/  LDC R16, c[0x0][0x228] ;  /* 0x00008a00ff107b82 */ /* 0x000e620000000800 */
[C---:B0-----:R-:W-:Y:S01]  /*422c0*/  IADD3 R8, P4, R6.reuse, R116, RZ ;  /* 0x0000007406087210 */ /* 0x041fe20007f9e0ff */
[----:B------:R-:W-:Y:S02]  /*422d0*/  IMAD.X R3, R13, 0x1, R148, P0 ;  /* 0x000000010d037824 */ /* 0x000fe400000e0694 */
[----:B---3--:R-:W-:Y:S02]  /*422e0*/  VIADD R11, R247, 0x2d ;  /* 0x0000002df70b7836 */ /* 0x008fe40000000000 */
[C---:B------:R-:W-:Y:S02]  /*422f0*/  IMAD.X R5, R13.reuse, 0x1, R150, P3 ;  /* 0x000000010d057824 */ /* 0x040fe400018e0696 */
[----:B------:R-:W0:Y:S01]  /*42300*/  LDC R18, c[0x0][0x228] ;  /* 0x00008a00ff127b82 */ /* 0x000e220000000800 */
[----:B------:R-:W-:Y:S01]  /*42310*/  IMAD.X R9, R13, 0x1, R118, P4 ;  /* 0x000000010d097824 */ /* 0x000fe200020e0676 */
[----:B--2---:R-:W-:Y:S01]  /*42320*/  ISETP.GE.AND P0, PT, R11, R12, PT ;  /* 0x0000000c0b00720c */ /* 0x004fe20003f06270 */
[----:B------:R2:W-:Y:S01]  /*42330*/  @P5 STG.E.U8 desc[UR60][R2.64], R106 ;  /* 0x0000006a02005986 */ /* 0x0005e2000c10113c */
[----:B----4-:R-:W-:Y:S01]  /*42340*/  ISETP.LT.AND P1, PT, R239, R0, !P1 ;  /* 0x00000000ef00720c */ /* 0x010fe20004f21270 */
[C---:B------:R-:W-:Y:S01]  /*42350*/  IMAD.IADD R0, R6.reuse, 0x1, R15 ;  /* 0x0000000106007824 */ /* 0x040fe200078e020f */
[----:B------:R-:W-:Y:S01]  /*42360*/  IADD3 R10, P3, R6, R154, RZ ;  /* 0x0000009a060a7210 */ /* 0x000fe20007f7e0ff */
[----:B------:R3:W-:Y:S01]  /*42370*/  @P6 STG.E.U8 desc[UR60][R4.64], R65 ;  /* 0x0000004104006986 */ /* 0x0007e2000c10113c */
[----:B------:R-:W4:Y:S03]  /*42380*/  LDC R6, c[0x0][0x22c] ;  /* 0x00008b00ff067b82 */ /* 0x000f260000000800 */
[----:B------:R3:W-:Y:S01]  /*42390*/  @P2 STG.E.U8 desc[UR60][R8.64], R103 ;  /* 0x0000006708002986 */ /* 0x0007e2000c10113c */
[----:B------:R-:W-:-:S04]  /*423a0*/  ISETP.LT.AND P2, PT, R245, R17, !P0 ;  /* 0x00000011f500720c */ /* 0x000fc80004741270 */
[----:B------:R-:W0:Y:S01]  /*423b0*/  LDC R12, c[0x0][0x228] ;  /* 0x00008a00ff0c7b82 */ /* 0x000e220000000800 */
[----:B------:R-:W-:-:S07]  /*423c0*/  IMAD.X R11, R13, 0x1, R155, P3 ;  /* 0x000000010d0b7824 */ /* 0x000fce00018e069b */
[----:B------:R-:W0:Y:S01]  /*423d0*/  LDC R17, c[0x0][0x248] ;  /* 0x00009200ff117b82 */ /* 0x000e220000000800 */
[----:B------:R-:W-:-:S07]  /*423e0*/  SHF.R.S32.HI R13, RZ, 0x1f, R0 ;  /* 0x0000001fff0d7819 */ /* 0x000fce0000011400 */
[----:B------:R-:W0:Y:S01]  /*423f0*/  LDC R15, c[0x0][0x228] ;  /* 0x00008a00ff0f7b82 */ /* 0x000e220000000800 */
[C---:B--2---:R-:W-:Y:S02]  /*42400*/  IADD3 R2, P5, R0.reuse, R67, RZ ;  /* 0x0000004300027210 */ /* 0x044fe40007fbe0ff */
[----:B-1----:R-:W-:Y:S01]  /*42410*/  ISETP.LT.AND P4, PT, R243, R14, !P0 ;  /* 0x0000000ef300720c */ /* 0x002fe20004781270 */
        /* <DEDUP_REMOVED lines=10> */
[----:B----4-:R-:W-:Y:S01]  /*424c0*/  ISETP.GE.AND P1, PT, R19, R6, PT ;  /* 0x000000061300720c */ /* 0x010fe20003f26270 */
[----:B------:R-:W3:Y:S01]  /*424d0*/  LDC R16, c[0x0][0x228] ;  /* 0x00008a00ff107b82 */ /* 0x000ee20000000800 */
[----:B------:R4:W-:Y:S01]  /*424e0*/  @P4 STG.E.U8 desc[UR60][R4.64], R115 ;  /* 0x0000007304004986 */ /* 0x0009e2000c10113c */
[----:B0-----:R-:W-:Y:S01]  /*424f0*/  ISETP.LT.AND P0, PT, R239, R12, !P0 ;  /* 0x0000000cef00720c */ /* 0x001fe20004701270 */
[C---:B------:R-:W-:Y:S02]  /*42500*/  IMAD.IADD R6, R0.reuse, 0x1, R17 ;  /* 0x0000000100067824 */ /* 0x040fe400078e0211 */
[----:B------:R0:W-:Y:S03]  /*42510*/  @P3 STG.E.U8 desc[UR60][R8.64], R114 ;  /* 0x0000007208003986 */ /* 0x0001e6000c10113c */
[----:B------:R-:W3:Y:S01]  /*42520*/  LDC R19, c[0x0][0x228] ;  /* 0x00008a00ff137b82 */ /* 0x000ee20000000800 */
[----:B--2---:R-:W-:-:S02]  /*42530*/  IADD3 R2, P4, R0, R154, RZ ;  /* 0x0000009a00027210 */ /* 0x004fc40007f9e0ff */
[----:B------:R-:W-:-:S03]  /*42540*/  ISETP.LT.AND P3, PT, R245, R15, !P1 ;  /* 0x0000000ff500720c */ /* 0x000fc60004f61270 */
[----:B------:R-:W-:Y:S02]  /*42550*/  IMAD.X R3, R13, 0x1, R155, P4 ;  /* 0x000000010d037824 */ /* 0x000fe400020e069b */
[----:B------:R-:W2:Y:S01]  /*42560*/  LDC R0, c[0x0][0x22c] ;  /* 0x00008b00ff007b82 */ /* 0x000ea20000000800 */
[----:B------:R-:W-:Y:S02]  /*42570*/  SHF.R.S32.HI R13, RZ, 0x1f, R6 ;  /* 0x0000001fff0d7819 */ /* 0x000fe40000011406 */
[----:B----4-:R-:W-:-:S05]  /*42580*/  IADD3 R4, P4, R6, R67, RZ ;  /* 0x0000004306047210 */ /* 0x010fca0007f9e0ff */
[----:B------:R-:W4:Y:S01]  /*42590*/  LDC R17, c[0x0][0x228] ;  /* 0x00008a00ff117b82 */ /* 0x000f220000000800 */
[----:B------:R-:W-:Y:S01]  /*425a0*/  IMAD.X R5, R13, 0x1, R148, P4 ;  /* 0x000000010d057824 */ /* 0x000fe200020e0694 */
[----:B------:R-:W-:Y:S01]  /*425b0*/  ISETP.LT.AND P2, PT, R243, R18, !P1 ;  /* 0x00000012f300720c */ /* 0x000fe20004f41270 */
[----:B------:R3:W-:Y:S01]  /*425c0*/  @P0 STG.E.U8 desc[UR60][R2.64], R69 ;  /* 0x0000004502000986 */ /* 0x0007e2000c10113c */
[----:B-1----:R-:W-:-:S04]  /*425d0*/  ISETP.LT.AND P0, PT, R241, R14, !P1 ;  /* 0x0000000ef100720c */ /* 0x002fc80004f01270 */
[----:B------:R-:W1:Y:S01]  /*425e0*/  LDC R15, c[0x0][0x248] ;  /* 0x00009200ff0f7b82 */ /* 0x000e620000000800 */
[C---:B0-----:R-:W-:Y:S01]  /*425f0*/  IADD3 R8, P4, R6.reuse, R149, RZ ;  /* 0x0000009506087210 */ /* 0x041fe20007f9e0ff */
[----:B------:R0:W-:Y:S01]  /*42600*/  @P3 STG.E.U8 desc[UR60][R4.64], R107 ;  /* 0x0000006b04003986 */ /* 0x0001e2000c10113c */
[----:B------:R-:W-:-:S05]  /*42610*/  IADD3 R10, P3, R6, R116, RZ ;  /* 0x00000074060a7210 */ /* 0x000fca0007f7e0ff */
[----:B------:R-:W0:Y:S01]  /*42620*/  LDC R18, c[0x0][0x228] ;  /* 0x00008a00ff127b82 */ /* 0x000e220000000800 */
[C---:B------:R-:W-:Y:S02]  /*42630*/  IMAD.X R9, R13.reuse, 0x1, R150, P4 ;  /* 0x000000010d097824 */ /* 0x040fe400020e0696 */
[----:B------:R-:W-:Y:S01]  /*42640*/  IMAD.X R11, R13, 0x1, R118, P3 ;  /* 0x000000010d0b7824 */ /* 0x000fe200018e0676 */
[----:B---3--:R-:W-:Y:S01]  /*42650*/  ISETP.LT.AND P1, PT, R239, R16, !P1 ;  /* 0x00000010ef00720c */ /* 0x008fe20004f21270 */
[----:B------:R-:W-:Y:S01]  /*42660*/  VIADD R3, R247, 0x2f ;  /* 0x0000002ff7037836 */ /* 0x000fe20000000000 */
[----:B------:R-:W-:Y:S01]  /*42670*/  @P2 STG.E.U8 desc[UR60][R8.64], R104 ;  /* 0x0000006808002986 */ /* 0x000fe2000c10113c */
[----:B------:R-:W-:Y:S01]  /*42680*/  IADD3 R12, P4, R6, R154, RZ ;  /* 0x0000009a060c7210 */ /* 0x000fe20007f9e0ff */
[----:B------:R-:W3:Y:S02]  /*42690*/  LDC R14, c[0x0][0x228] ;  /* 0x00008a00ff0e7b82 */ /* 0x000ee40000000800 */
[----:B------:R-:W-:Y:S01]  /*426a0*/  @P0 STG.E.U8 desc[UR60][R10.64], R66 ;  /* 0x000000420a000986 */ /* 0x000fe2000c10113c */
[----:B--2---:R-:W-:-:S05]  /*426b0*/  ISETP.GE.AND P0, PT, R3, R0, PT ;  /* 0x000000000300720c */ /* 0x004fca0003f06270 */
[----:B------:R-:W2:Y:S01]  /*426c0*/  LDC R16, c[0x0][0x228] ;  /* 0x00008a00ff107b82 */ /* 0x000ea20000000800 */
[----:B------:R-:W-:Y:S01]  /*426d0*/  IMAD.X R13, R13, 0x1, R155, P4 ;  /* 0x000000010d0d7824 */ /* 0x000fe200020e069b */
[----:B----4-:R-:W-:-:S06]  /*426e0*/  ISETP.LT.AND P2, PT, R245, R17, !P0 ;  /* 0x00000011f500720c */ /* 0x010fcc0004741270 */
[----:B------:R-:W4:Y:S01]  /*426f0*/  LDC R0, c[0x0][0x22c] ;  /* 0x00008b00ff007b82 */ /* 0x000f220000000800 */
[----:B-1----:R-:W-:Y:S01]  /*42700*/  IMAD.IADD R6, R6, 0x1, R15 ;  /* 0x0000000106067824 */ /* 0x002fe200078e020f */
[----:B------:R1:W-:Y:S01]  /*42710*/  @P1 STG.E.U8 desc[UR60][R12.64], R105 ;  /* 0x000000690c001986 */ /* 0x0003e2000c10113c */
[----:B0-----:R-:W-:-:S05]  /*42720*/  ISETP.LT.AND P1, PT, R243, R18, !P0 ;  /* 0x00000012f300720c */ /* 0x001fca0004721270 */
[----:B------:R-:W0:Y:S01]  /*42730*/  LDC R17, c[0x0][0x248] ;  /* 0x00009200ff117b82 */ /* 0x000e220000000800 */
[----:B------:R-:W-:Y:S02]  /*42740*/  SHF.R.S32.HI R15, RZ, 0x1f, R6 ;  /* 0x0000001fff0f7819 */ /* 0x000fe40000011406 */
[----:B------:R-:W-:-:S05]  /*42750*/  IADD3 R2, P4, R6, R67, RZ ;  /* 0x0000004306027210 */ /* 0x000fca0007f9e0ff */
[----:B------:R-:W0:Y:S01]  /*42760*/  LDC R18, c[0x0][0x228] ;  /* 0x00008a00ff127b82 */ /* 0x000e220000000800 */
[----:B------:R-:W-:Y:S01]  /*42770*/  IADD3 R4, P3, R6, R149, RZ ;  /* 0x0000009506047210 */ /* 0x000fe20007f7e0ff */
[----:B------:R-:W-:-:S06]  /*42780*/  IMAD.X R3, R15, 0x1, R148, P4 ;  /* 0x000000010f037824 */ /* 0x000fcc00020e0694 */
[----:B------:R-:W0:Y:S01]  /*42790*/  LDC R20, c[0x0][0x228] ;  /* 0x00008a00ff147b82 */ /* 0x000e220000000800 */
[----:B------:R-:W-:Y:S01]  /*427a0*/  IMAD.X R5, R15, 0x1, R150, P3 ;  /* 0x000000010f057824 */ /* 0x000fe200018e0696 */
[----:B---3--:R-:W-:Y:S01]  /*427b0*/  ISETP.LT.AND P4, PT, R241, R14, !P0 ;  /* 0x0000000ef100720c */ /* 0x008fe20004781270 */
[----:B-1----:R-:W-:Y:S01]  /*427c0*/  VIADD R13, R247, 0x30 ;  /* 0x00000030f70d7836 */ /* 0x002fe20000000000 */
[----:B--2---:R-:W-:-:S04]  /*427d0*/  ISETP.LT.AND P0, PT, R239, R16, !P0 ;  /* 0x00000010ef00720c */ /* 0x004fc80004701270 */
[----:B------:R-:W1:Y:S01]  /*427e0*/  LDC R12, c[0x0][0x228] ;  /* 0x00008a00ff0c7b82 */ /* 0x000e620000000800 */
[----:B------:R2:W-:Y:S01]  /*427f0*/  @P2 STG.E.U8 desc[UR60][R2.64], R147 ;  /* 0x0000009302002986 */ /* 0x0005e2000c10113c */
[C---:B------:R-:W-:Y:S02]  /*42800*/  IADD3 R8, P5, R6.reuse, R116, RZ ;  /* 0x0000007406087210 */ /* 0x040fe40007fbe0ff */
[C---:B------:R-:W-:Y:S01]  /*42810*/  IADD3 R10, P2, R6.reuse, R154, RZ ;  /* 0x0000009a060a7210 */ /* 0x040fe20007f5e0ff */
[----:B------:R3:W-:Y:S01]  /*42820*/  @P1 STG.E.U8 desc[UR60][R4.64], R144 ;  /* 0x0000009004001986 */ /* 0x0007e2000c10113c */
[----:B----4-:R-:W-:Y:S02]  /*42830*/  ISETP.GE.AND P1, PT, R13, R0, PT ;  /* 0x000000000d00720c */ /* 0x010fe40003f26270 */
[----:B------:R-:W4:Y:S01]  /*42840*/  LDC R0, c[0x0][0x22c] ;  /* 0x00008b00ff007b82 */ /* 0x000f220000000800 */
[----:B0-----:R-:W-:Y:S02]  /*42850*/  IMAD.IADD R6, R6, 0x1, R17 ;  /* 0x0000000106067824 */ /* 0x001fe400078e0211 */
[----:B------:R-:W-:-:S02]  /*42860*/  IMAD.X R9, R15, 0x1, R118, P5 ;  /* 0x000000010f097824 */ /* 0x000fc400028e0676 */
[----:B------:R-:W-:-:S03]  /*42870*/  IMAD.X R11, R15, 0x1, R155, P2 ;  /* 0x000000010f0b7824 */ /* 0x000fc600010e069b */
[----:B------:R-:W0:Y:S01]  /*42880*/  LDC R14, c[0x0][0x228] ;  /* 0x00008a00ff0e7b82 */ /* 0x000e220000000800 */
[----:B------:R-:W-:Y:S01]  /*42890*/  SHF.R.S32.HI R13, RZ, 0x1f, R6 ;  /* 0x0000001fff0d7819 */ /* 0x000fe20000011406 */
[----:B------:R3:W-:Y:S01]  /*428a0*/  @P4 STG.E.U8 desc[UR60][R8.64], R143 ;  /* 0x0000008f08004986 */ /* 0x0007e2000c10113c */
[C---:B--2---:R-:W-:Y:S02]  /*428b0*/  IADD3 R2, P3, R6.reuse, R67, RZ ;  /* 0x0000004306027210 */ /* 0x044fe40007f7e0ff */
[----:B------:R-:W-:Y:S01]  /*428c0*/  ISETP.LT.AND P5, PT, R245, R18, !P1 ;  /* 0x00000012f500720c */ /* 0x000fe20004fa1270 */
[----:B------:R2:W-:Y:S02]  /*428d0*/  @P0 STG.E.U8 desc[UR60][R10.64], R145 ;  /* 0x000000910a000986 */ /* 0x0005e4000c10113c */
[----:B------:R-:W0:Y:S01]  /*428e0*/  LDC R21, c[0x0][0x248] ;  /* 0x00009200ff157b82 */ /* 0x000e220000000800 */
[----:B------:R-:W-:Y:S02]  /*428f0*/  ISETP.LT.AND P2, PT, R243, R19, !P1 ;  /* 0x00000013f300720c */ /* 0x000fe40004f41270 */
[----:B------:R-:W-:Y:S01]  /*42900*/  ISETP.LT.AND P0, PT, R241, R20, !P1 ;  /* 0x00000014f100720c */ /* 0x000fe20004f01270 */
[----:B------:R-:W-:Y:S01]  /*42910*/  IMAD.X R3, R13, 0x1, R148, P3 ;  /* 0x000000010d037824 */ /* 0x000fe200018e0694 */
[----:B---3--:R-:W-:-:S02]  /*42920*/  IADD3 R4, P4, R6, R149, RZ ;  /* 0x0000009506047210 */ /* 0x008fc40007f9e0ff */
[----:B------:R-:W-:Y:S01]  /*42930*/  IADD3 R8, P3, R6, R116, RZ ;  /* 0x0000007406087210 */ /* 0x000fe20007f7e0ff */
[----:B------:R-:W3:Y:S01]  /*42940*/  LDC R16, c[0x0][0x228] ;  /* 0x00008a00ff107b82 */ /* 0x000ee20000000800 */
[C---:B------:R-:W-:Y:S01]  /*42950*/  PRMT R19, R60.reuse, 0x7770, RZ ;  /* 0x000077703c137816 */ /* 0x040fe200000000ff */
[C---:B------:R-:W-:Y:S01]  /*42960*/  IMAD.X R5, R13.reuse, 0x1, R150, P4 ;  /* 0x000000010d057824 */ /* 0x040fe200020e0696 */
[----:B------:R-:W-:Y:S01]  /*42970*/  PRMT R17, R60, 0x7771, RZ ;  /* 0x000077713c117816 */ /* 0x000fe200000000ff */
[----:B------:R-:W-:Y:S01]  /*42980*/  IMAD.X R9, R13, 0x1, R118, P3 ;  /* 0x000000010d097824 */ /* 0x000fe200018e0676 */
[----:B-1----:R-:W-:-:S03]  /*42990*/  ISETP.LT.AND P1, PT, R239, R12, !P1 ;  /* 0x0000000cef00720c */ /* 0x002fc60004f21270 */
[----:B------:R-:W1:Y:S01]  /*429a0*/  LDC R18, c[0x0][0x228] ;  /* 0x00008a00ff127b82 */ /* 0x000e620000000800 */
[----:B------:R-:W-:Y:S01]  /*429b0*/  PRMT R15, R60, 0x7772, RZ ;  /* 0x000077723c0f7816 */ /* 0x000fe200000000ff */
[----:B------:R-:W-:Y:S01]  /*429c0*/  VIADD R23, R247, 0x31 ;  /* 0x00000031f7177836 */ /* 0x000fe20000000000 */
[----:B------:R3:W-:Y:S05]  /*429d0*/  @P5 STG.E.U8 desc[UR60][R2.64], R19 ;  /* 0x0000001302005986 */ /* 0x0007ea000c10113c */
[----:B------:R-:W1:Y:S01]  /*429e0*/  LDC R12, c[0x0][0x228] ;  /* 0x00008a00ff0c7b82 */ /* 0x000e620000000800 */
[----:B------:R1:W-:Y:S01]  /*429f0*/  @P2 STG.E.U8 desc[UR60][R4.64], R17 ;  /* 0x0000001104002986 */ /* 0x0003e2000c10113c */
[----:B--2---:R-:W-:-:S03]  /*42a00*/  IADD3 R10, P2, R6, R154, RZ ;  /* 0x0000009a060a7210 */ /* 0x004fc60007f5e0ff */
[----:B------:R2:W-:Y:S01]  /*42a10*/  @P0 STG.E.U8 desc[UR60][R8.64], R15 ;  /* 0x0000000f08000986 */ /* 0x0005e2000c10113c */
[----:B----4-:R-:W-:Y:S02]  /*42a20*/  ISETP.GE.AND P0, PT, R23, R0, PT ;  /* 0x000000001700720c */ /* 0x010fe40003f06270 */
[----:B------:R-:W4:Y:S01]  /*42a30*/  LDC R0, c[0x0][0x22c] ;  /* 0x00008b00ff007b82 */ /* 0x000f220000000800 */
[----:B------:R-:W-:Y:S01]  /*42a40*/  IMAD.X R11, R13, 0x1, R155, P2 ;  /* 0x000000010d0b7824 */ /* 0x000fe200010e069b */
[----:B0-----:R-:W-:Y:S01]  /*42a50*/  ISETP.LT.AND P5, PT, R245, R14, !P0 ;  /* 0x0000000ef500720c */ /* 0x001fe200047a1270 */
[----:B------:R-:W-:Y:S01]  /*42a60*/  IMAD.IADD R6, R6, 0x1, R21 ;  /* 0x0000000106067824 */ /* 0x000fe200078e0215 */
[----:B------:R-:W-:-:S04]  /*42a70*/  PRMT R13, R60, 0x7773, RZ ;  /* 0x000077733c0d7816 */ /* 0x000fc800000000ff */
[----:B------:R-:W0:Y:S01]  /*42a80*/  LDC R23, c[0x0][0x248] ;  /* 0x00009200ff177b82 */ /* 0x000e220000000800 */
[----:B------:R4:W-:Y:S07]  /*42a90*/  @P1 STG.E.U8 desc[UR60][R10.64], R13 ;  /* 0x0000000d0a001986 */ /* 0x0009ee000c10113c */
[----:B------:R-:W0:Y:S01]  /*42aa0*/  LDC R14, c[0x0][0x228] ;  /* 0x00008a00ff0e7b82 */ /* 0x000e220000000800 */
[----:B---3--:R-:W-:Y:S02]  /*42ab0*/  ISETP.LT.AND P3, PT, R243, R16, !P0 ;  /* 0x00000010f300720c */ /* 0x008fe40004761270 */
[----:B------:R-:W-:-:S02]  /*42ac0*/  SHF.R.S32.HI R21, RZ, 0x1f, R6 ;  /* 0x0000001fff157819 */ /* 0x000fc40000011406 */
[C---:B------:R-:W-:Y:S02]  /*42ad0*/  IADD3 R2, P1, R6.reuse, R67, RZ ;  /* 0x0000004306027210 */ /* 0x040fe40007f3e0ff */
[----:B-1----:R-:W-:Y:S01]  /*42ae0*/  ISETP.LT.AND P2, PT, R241, R18, !P0 ;  /* 0x00000012f100720c */ /* 0x002fe20004741270 */
[----:B------:R-:W1:Y:S01]  /*42af0*/  LDC R16, c[0x0][0x228] ;  /* 0x00008a00ff107b82 */ /* 0x000e620000000800 */
[----:B------:R-:W-:Y:S01]  /*42b00*/  IADD3 R4, P4, R6, R149, RZ ;  /* 0x0000009506047210 */ /* 0x000fe20007f9e0ff */
[----:B------:R-:W-:Y:S01]  /*42b10*/  IMAD.X R3, R21, 0x1, R148, P1 ;  /* 0x0000000115037824 */ /* 0x000fe200008e0694 */
[----:B------:R-:W-:Y:S01]  /*42b20*/  ISETP.LT.AND P1, PT, R239, R12, !P0 ;  /* 0x0000000cef00720c */ /* 0x000fe20004721270 */
[----:B------:R-:W-:Y:S01]  /*42b30*/  VIADD R25, R247, 0x32 ;  /* 0x00000032f7197836 */ /* 0x000fe20000000000 */
[----:B------:R-:W-:-:S03]  /*42b40*/  PRMT R19, R56, 0x7770, RZ ;  /* 0x0000777038137816 */ /* 0x000fc600000000ff */
[----:B------:R-:W3:Y:S01]  /*42b50*/  LDC R18, c[0x0][0x228] ;  /* 0x00008a00ff127b82 */ /* 0x000ee20000000800 */
[----:B--2---:R-:W-:Y:S01]  /*42b60*/  IADD3 R8, P0, R6, R116, RZ ;  /* 0x0000007406087210 */ /* 0x004fe20007f1e0ff */
[C---:B------:R-:W-:Y:S01]  /*42b70*/  IMAD.X R5, R21.reuse, 0x1, R150, P4 ;  /* 0x0000000115057824 */ /* 0x040fe200020e0696 */
[----:B------:R-:W-:Y:S01]  /*42b80*/  PRMT R17, R56, 0x7771, RZ ;  /* 0x0000777138117816 */ /* 0x000fe200000000ff */
[----:B------:R2:W-:Y:S02]  /*42b90*/  @P5 STG.E.U8 desc[UR60][R2.64], R19 ;  /* 0x0000001302005986 */ /* 0x0005e4000c10113c */
[----:B------:R-:W-:Y:S01]  /*42ba0*/  IMAD.X R9, R21, 0x1, R118, P0 ;  /* 0x0000000115097824 */ /* 0x000fe200000e0676 */
[----:B----4-:R-:W-:Y:S01]  /*42bb0*/  ISETP.GE.AND P0, PT, R25, R0, PT ;  /* 0x000000001900720c */ /* 0x010fe20003f06270 */
[----:B------:R4:W-:Y:S01]  /*42bc0*/  @P3 STG.E.U8 desc[UR60][R4.64], R17 ;  /* 0x0000001104003986 */ /* 0x0009e2000c10113c */
[C---:B------:R-:W-:Y:S01]  /*42bd0*/  IADD3 R10, P3, R6.reuse, R154, RZ ;  /* 0x0000009a060a7210 */ /* 0x040fe20007f7e0ff */
[----:B0-----:R-:W-:Y:S01]  /*42be0*/  IMAD.IADD R6, R6, 0x1, R23 ;  /* 0x0000000106067824 */ /* 0x001fe200078e0217 */
[----:B------:R-:W0:Y:S01]  /*42bf0*/  LDC R12, c[0x0][0x228] ;  /* 0x00008a00ff0c7b82 */ /* 0x000e220000000800 */
[----:B------:R-:W-:-:S02]  /*42c00*/  ISETP.LT.AND P4, PT, R245, R14, !P0 ;  /* 0x0000000ef500720c */ /* 0x000fc40004781270 */
[----:B------:R-:W-:Y:S01]  /*42c10*/  IMAD.X R11, R21, 0x1, R155, P3 ;  /* 0x00000001150b7824 */ /* 0x000fe200018e069b */
[----:B------:R-:W-:Y:S02]  /*42c20*/  PRMT R15, R56, 0x7772, RZ ;  /* 0x00007772380f7816 */ /* 0x000fe400000000ff */
[----:B--2---:R-:W-:Y:S02]  /*42c30*/  SHF.R.S32.HI R19, RZ, 0x1f, R6 ;  /* 0x0000001fff137819 */ /* 0x004fe40000011406 */
[----:B------:R-:W2:Y:S01]  /*42c40*/  LDC R0, c[0x0][0x22c] ;  /* 0x00008b00ff007b82 */ /* 0x000ea20000000800 */
[----:B------:R-:W-:Y:S02]  /*42c50*/  IADD3 R2, P3, R6, R67, RZ ;  /* 0x0000004306027210 */ /* 0x000fe40007f7e0ff */
[----:B------:R-:W-:Y:S01]  /*42c60*/  PRMT R13, R56, 0x7773, RZ ;  /* 0x00007773380d7816 */ /* 0x000fe200000000ff */
[----:B------:R3:W-:Y:S01]  /*42c70*/  @P2 STG.E.U8 desc[UR60][R8.64], R15 ;  /* 0x0000000f08002986 */ /* 0x0007e2000c10113c */
[----:B----4-:R-:W-:Y:S01]  /*42c80*/  PRMT R17, R61, 0x7770, RZ ;  /* 0x000077703d117816 */ /* 0x010fe200000000ff */
[----:B------:R-:W-:-:S02]  /*42c90*/  IMAD.X R3, R19, 0x1, R148, P3 ;  /* 0x0000000113037824 */ /* 0x000fc400018e0694 */
[----:B------:R-:W4:Y:S01]  /*42ca0*/  LDC R21, c[0x0][0x248] ;  /* 0x00009200ff157b82 */ /* 0x000f220000000800 */
[----:B------:R0:W-:Y:S01]  /*42cb0*/  @P1 STG.E.U8 desc[UR60][R10.64], R13 ;  /* 0x0000000d0a001986 */ /* 0x0001e2000c10113c */
[----:B-1----:R-:W-:Y:S02]  /*42cc0*/  ISETP.LT.AND P2, PT, R243, R16, !P0 ;  /* 0x00000010f300720c */ /* 0x002fe40004741270 */
[----:B---3--:R-:W-:Y:S01]  /*42cd0*/  ISETP.LT.AND P1, PT, R241, R18, !P0 ;  /* 0x00000012f100720c */ /* 0x008fe20004721270 */
[----:B------:R1:W-:Y:S03]  /*42ce0*/  @P4 STG.E.U8 desc[UR60][R2.64], R17 ;  /* 0x0000001102004986 */ /* 0x0003e6000c10113c */
[----:B------:R-:W3:Y:S01]  /*42cf0*/  LDC R14, c[0x0][0x228] ;  /* 0x00008a00ff0e7b82 */ /* 0x000ee20000000800 */
[C---:B------:R-:W-:Y:S02]  /*42d00*/  IADD3 R4, P3, R6.reuse, R149, RZ ;  /* 0x0000009506047210 */ /* 0x040fe40007f7e0ff */
[----:B------:R-:W-:-:S05]  /*42d10*/  IADD3 R8, P4, R6, R116, RZ ;  /* 0x0000007406087210 */ /* 0x000fca0007f9e0ff */
[----:B------:R-:W1:Y:S01]  /*42d20*/  LDC R16, c[0x0][0x228] ;  /* 0x00008a00ff107b82 */ /* 0x000e620000000800 */
[----:B------:R-:W-:Y:S01]  /*42d30*/  IMAD.X R5, R19, 0x1, R150, P3 ;  /* 0x0000000113057824 */ /* 0x000fe200018e0696 */
[----:B------:R-:W-:-:S06]  /*42d40*/  PRMT R15, R61, 0x7771, RZ ;  /* 0x000077713d0f7816 */ /* 0x000fcc00000000ff */
[----:B------:R-:W1:Y:S01]  /*42d50*/  LDC R18, c[0x0][0x228] ;  /* 0x00008a00ff127b82 */ /* 0x000e620000000800 */
[----:B------:R-:W-:Y:S01]  /*42d60*/  IMAD.X R9, R19, 0x1, R118, P4 ;  /* 0x0000000113097824 */ /* 0x000fe200020e0676 */
[----:B0-----:R-:W-:Y:S01]  /*42d70*/  PRMT R13, R61, 0x7772, RZ ;  /* 0x000077723d0d7816 */ /* 0x001fe200000000ff */
[----:B------:R-:W-:Y:S01]  /*42d80*/  VIADD R23, R247, 0x33 ;  /* 0x00000033f7177836 */ /* 0x000fe20000000000 */
[----:B------:R-:W-:Y:S01]  /*42d90*/  ISETP.LT.AND P0, PT, R239, R12, !P0 ;  /* 0x0000000cef00720c */ /* 0x000fe20004701270 */
[----:B------:R0:W-:Y:S01]  /*42da0*/  @P2 STG.E.U8 desc[UR60][R4.64], R15 ;  /* 0x0000000f04002986 */ /* 0x0001e2000c10113c */
[----:B------:R-:W-:Y:S02]  /*42db0*/  IADD3 R10, P3, R6, R154, RZ ;  /* 0x0000009a060a7210 */ /* 0x000fe40007f7e0ff */
[----:B------:R-:W0:Y:S01]  /*42dc0*/  LDC R12, c[0x0][0x228] ;  /* 0x00008a00ff0c7b82 */ /* 0x000e220000000800 */
[----:B------:R0:W-:Y:S01]  /*42dd0*/  @P1 STG.E.U8 desc[UR60][R8.64], R13 ;  /* 0x0000000d08001986 */ /* 0x0001e2000c10113c */
[----:B--2---:R-:W-:Y:S01]  /*42de0*/  ISETP.GE.AND P1, PT, R23, R0, PT ;  /* 0x000000001700720c */ /* 0x004fe20003f26270 */
[----:B------:R-:W-:-:S05]  /*42df0*/  IMAD.X R11, R19, 0x1, R155, P3 ;  /* 0x00000001130b7824 */ /* 0x000fca00018e069b */
[----:B------:R-:W2:Y:S01]  /*42e00*/  LDC R0, c[0x0][0x22c] ;  /* 0x00008b00ff007b82 */ /* 0x000ea20000000800 */
[----:B------:R-:W-:Y:S01]  /*42e10*/  PRMT R61, R61, 0x7773, RZ ;  /* 0x000077733d3d7816 */ /* 0x000fe200000000ff */
[----:B----4-:R-:W-:Y:S01]  /*42e20*/  IMAD.IADD R6, R6, 0x1, R21 ;  /* 0x0000000106067824 */ /* 0x010fe200078e0215 */
[----:B---3--:R-:W-:Y:S02]  /*42e30*/  ISETP.LT.AND P4, PT, R245, R14, !P1 ;  /* 0x0000000ef500720c */ /* 0x008fe40004f81270 */
[----:B-1----:R-:W-:Y:S01]  /*42e40*/  ISETP.LT.AND P3, PT, R243, R16, !P1 ;  /* 0x00000010f300720c */ /* 0x002fe20004f61270 */
[----:B------:R1:W-:Y:S02]  /*42e50*/  @P0 STG.E.U8 desc[UR60][R10.64], R61 ;  /* 0x0000003d0a000986 */ /* 0x0003e4000c10113c */
[----:B------:R-:W3:Y:S01]  /*42e60*/  LDC R19, c[0x0][0x248] ;  /* 0x00009200ff137b82 */ /* 0x000ee20000000800 */
[----:B------:R-:W-:Y:S02]  /*42e70*/  ISETP.LT.AND P2, PT, R241, R18, !P1 ;  /* 0x00000012f100720c */ /* 0x000fe40004f41270 */
[----:B------:R-:W-:-:S02]  /*42e80*/  SHF.R.S32.HI R17, RZ, 0x1f, R6 ;  /* 0x0000001fff117819 */ /* 0x000fc40000011406 */
[C---:B------:R-:W-:Y:S02]  /*42e90*/  IADD3 R2, P0, R6.reuse, R67, RZ ;  /* 0x0000004306027210 */ /* 0x040fe40007f1e0ff */
[C---:B0-----:R-:W-:Y:S01]  /*42ea0*/  IADD3 R4, P5, R6.reuse, R149, RZ ;  /* 0x0000009506047210 */ /* 0x041fe20007fbe0ff */
[----:B------:R-:W0:Y:S01]  /*42eb0*/  LDC R14, c[0x0][0x228] ;  /* 0x00008a00ff0e7b82 */ /* 0x000e220000000800 */
[----:B------:R-:W-:Y:S01]  /*42ec0*/  IADD3 R8, P6, R6, R116, RZ ;  /* 0x0000007406087210 */ /* 0x000fe20007fde0ff */
[----:B------:R-:W-:Y:S01]  /*42ed0*/  IMAD.X R3, R17, 0x1, R148, P0 ;  /* 0x0000000111037824 */ /* 0x000fe200000e0694 */
[----:B------:R-:W-:Y:S01]  /*42ee0*/  PRMT R15, R57, 0x7770, RZ ;  /* 0x00007770390f7816 */ /* 0x000fe200000000ff */
[----:B------:R-:W-:Y:S01]  /*42ef0*/  IMAD.X R5, R17, 0x1, R150, P5 ;  /* 0x0000000111057824 */ /* 0x000fe200028e0696 */
[----:B------:R-:W-:Y:S01]  /*42f00*/  PRMT R13, R57, 0x7771, RZ ;  /* 0x00007771390d7816 */ /* 0x000fe200000000ff */
[----:B------:R-:W-:Y:S01]  /*42f10*/  IMAD.X R9, R17, 0x1, R118, P6 ;  /* 0x0000000111097824 */ /* 0x000fe200030e0676 */
[----:B-1----:R-:W-:Y:S01]  /*42f20*/  PRMT R11, R57, 0x7772, RZ ;  /* 0x00007772390b7816 */ /* 0x002fe200000000ff */
[----:B------:R-:W-:Y:S01]  /*42f30*/  VIADD R21, R247, 0x34 ;  /* 0x00000034f7157836 */ /* 0x000fe20000000000 */
[----:B------:R-:W1:Y:S01]  /*42f40*/  LDC R16, c[0x0][0x228] ;  /* 0x00008a00ff107b82 */ /* 0x000e620000000800 */
[----:B------:R4:W-:Y:S01]  /*42f50*/  @P4 STG.E.U8 desc[UR60][R2.64], R15 ;  /* 0x0000000f02004986 */ /* 0x0009e2000c10113c */
[----:B------:R-:W-:-:S03]  /*42f60*/  ISETP.LT.AND P1, PT, R239, R12, !P1 ;  /* 0x0000000cef00720c */ /* 0x000fc60004f21270 */
[----:B------:R-:W-:Y:S03]  /*42f70*/  @P3 STG.E.U8 desc[UR60][R4.64], R13 ;  /* 0x0000000d04003986 */ /* 0x000fe6000c10113c */
[----:B------:R-:W1:Y:S01]  /*42f80*/  LDC R12, c[0x0][0x228] ;  /* 0x00008a00ff0c7b82 */ /* 0x000e620000000800 */
[----:B------:R0:W-:Y:S01]  /*42f90*/  @P2 STG.E.U8 desc[UR60][R8.64], R11 ;  /* 0x0000000b08002986 */ /* 0x0001e2000c10113c */
[----:B--2---:R-:W-:-:S06]  /*42fa0*/  ISETP.GE.AND P2, PT, R21, R0, PT ;  /* 0x000000001500720c */ /* 0x004fcc0003f46270 */
[----:B------:R-:W2:Y:S01]  /*42fb0*/  LDC R0, c[0x0][0x228] ;  /* 0x00008a00ff007b82 */ /* 0x000ea20000000800 */
[C---:B----4-:R-:W-:Y:S01]  /*42fc0*/  IADD3 R2, P5, R6.reuse, R154, RZ ;  /* 0x0000009a06027210 */ /* 0x050fe20007fbe0ff */
[----:B---3--:R-:W-:Y:S01]  /*42fd0*/  IMAD.IADD R10, R6, 0x1, R19 ;  /* 0x00000001060a7824 */ /* 0x008fe200078e0213 */
[----:B0-----:R-:W-:-:S03]  /*42fe0*/  ISETP.LT.AND P4, PT, R245, R14, !P2 ;  /* 0x0000000ef500720c */ /* 0x001fc60005781270 */
[----:B------:R-:W-:Y:S02]  /*42ff0*/  IMAD.X R3, R17, 0x1, R155, P5 ;  /* 0x0000000111037824 */ /* 0x000fe400028e069b */
[----:B------:R-:W0:Y:S01]  /*43000*/  LDC R19, c[0x0][0x248] ;  /* 0x00009200ff137b82 */ /* 0x000e220000000800 */
[----:B------:R-:W-:Y:S02]  /*43010*/  SHF.R.S32.HI R11, RZ, 0x1f, R10 ;  /* 0x0000001fff0b7819 */ /* 0x000fe4000001140a */
[----:B------:R-:W-:Y:S01]  /*43020*/  IADD3 R4, P5, R10, R67, RZ ;  /* 0x000000430a047210 */ /* 0x000fe20007fbe0ff */
[----:B------:R-:W-:Y:S01]  /*43030*/  VIADD R14, R247, 0x35 ;  /* 0x00000035f70e7836 */ /* 0x000fe20000000000 */
[----:B------:R-:W-:-:S03]  /*43040*/  PRMT R57, R57, 0x7773, RZ ;  /* 0x0000777339397816 */ /* 0x000fc600000000ff */
[----:B------:R-:W3:Y:S01]  /*43050*/  LDC R6, c[0x0][0x228] ;  /* 0x00008a00ff067b82 */ /* 0x000ee20000000800 */
[----:B------:R-:W-:Y:S01]  /*43060*/  IMAD.X R5, R11, 0x1, R148, P5 ;  /* 0x000000010b057824 */ /* 0x000fe200028e0694 */
[----:B------:R-:W-:Y:S01]  /*43070*/  PRMT R13, R62, 0x7770, RZ ;  /* 0x000077703e0d7816 */ /* 0x000fe200000000ff */
[----:B------:R4:W-:Y:S01]  /*43080*/  @P1 STG.E.U8 desc[UR60][R2.64], R57 ;  /* 0x0000003902001986 */ /* 0x0009e2000c10113c */
[----:B-1----:R-:W-:Y:S02]  /*43090*/  ISETP.LT.AND P3, PT, R243, R16, !P2 ;  /* 0x00000010f300720c */ /* 0x002fe40005761270 */
[----:B------:R-:W-:Y:S02]  /*430a0*/  ISETP.GE.AND P1, PT, R14, R119, PT ;  /* 0x000000770e00720c */ /* 0x000fe40003f26270 */
[----:B------:R-:W1:Y:S01]  /*430b0*/  LDC R14, c[0x0][0x228] ;  /* 0x00008a00ff0e7b82 */ /* 0x000e620000000800 */
[----:B------:R-:W-:Y:S01]  /*430c0*/  IADD3 R8, P6, R10, R149, RZ ;  /* 0x000000950a087210 */ /* 0x000fe20007fde0ff */
[----:B------:R4:W-:Y:S01]  /*430d0*/  @P4 STG.E.U8 desc[UR60][R4.64], R13 ;  /* 0x0000000d04004986 */ /* 0x0009e2000c10113c */
[----:B--2---:R-:W-:-:S02]  /*430e0*/  ISETP.LT.AND P4, PT, R241, R0, !P2 ;  /* 0x00000000f100720c */ /* 0x004fc40005781270 */
[----:B------:R-:W-:Y:S01]  /*430f0*/  ISETP.LT.AND P2, PT, R239, R12, !P2 ;  /* 0x0000000cef00720c */ /* 0x000fe20005741270 */
[----:B------:R-:W-:Y:S01]  /*43100*/  IMAD.X R9, R11, 0x1, R150, P6 ;  /* 0x000000010b097824 */ /* 0x000fe200030e0696 */
[----:B------:R-:W-:Y:S01]  /*43110*/  PRMT R15, R62, 0x7771, RZ ;  /* 0x000077713e0f7816 */ /* 0x000fe200000000ff */
[----:B------:R-:W2:Y:S01]  /*43120*/  LDC R12, c[0x0][0x228] ;  /* 0x00008a00ff0c7b82 */ /* 0x000ea20000000800 */
[----:B0-----:R-:W-:-:S03]  /*43130*/  IMAD.IADD R0, R10, 0x1, R19 ;  /* 0x000000010a007824 */ /* 0x001fc600078e0213 */
[----:B------:R0:W-:Y:S01]  /*43140*/  @P3 STG.E.U8 desc[UR60][R8.64], R15 ;  /* 0x0000000f08003986 */ /* 0x0001e2000c10113c */
[----:B----4-:R-:W-:-:S03]  /*43150*/  IADD3 R2, P3, R10, R116, RZ ;  /* 0x000000740a027210 */ /* 0x010fc60007f7e0ff */
[----:B------:R-:W4:Y:S01]  /*43160*/  LDC R16, c[0x0][0x228] ;  /* 0x00008a00ff107b82 */ /* 0x000f220000000800 */
[----:B------:R-:W-:Y:S01]  /*43170*/  SHF.R.S32.HI R19, RZ, 0x1f, R0 ;  /* 0x0000001fff137819 */ /* 0x000fe20000011400 */
[----:B------:R-:W-:Y:S01]  /*43180*/  IMAD.X R3, R11, 0x1, R118, P3 ;  /* 0x000000010b037824 */ /* 0x000fe200018e0676 */
[----:B------:R-:W-:Y:S02]  /*43190*/  IADD3 R4, P3, R0, R67, RZ ;  /* 0x0000004300047210 */ /* 0x000fe40007f7e0ff */
[----:B---3--:R-:W-:-:S03]  /*431a0*/  ISETP.LT.AND P5, PT, R245, R6, !P1 ;  /* 0x00000006f500720c */ /* 0x008fc60004fa1270 */
[----:B------:R-:W3:Y:S01]  /*431b0*/  LDC R6, c[0x0][0x228] ;  /* 0x00008a00ff067b82 */ /* 0x000ee20000000800 */
[----:B------:R-:W-:Y:S01]  /*431c0*/  PRMT R13, R62, 0x7772, RZ ;  /* 0x000077723e0d7816 */ /* 0x000fe200000000ff */
[----:B------:R-:W-:Y:S01]  /*431d0*/  IMAD.X R5, R19, 0x1, R148, P3 ;  /* 0x0000000113057824 */ /* 0x000fe200018e0694 */
[----:B------:R-:W-:Y:S02]  /*431e0*/  IADD3 R10, P6, R10, R154, RZ ;  /* 0x0000009a0a0a7210 */ /* 0x000fe40007fde0ff */
[----:B-1----:R-:W-:-:S03]  /*431f0*/  ISETP.LT.AND P3, PT, R243, R14, !P1 ;  /* 0x0000000ef300720c */ /* 0x002fc60004f61270 */
[----:B------:R-:W1:Y:S01]  /*43200*/  LDC R21, c[0x0][0x248] ;  /* 0x00009200ff157b82 */ /* 0x000e620000000800 */
[----:B------:R2:W-:Y:S01]  /*43210*/  @P4 STG.E.U8 desc[UR60][R2.64], R13 ;  /* 0x0000000d02004986 */ /* 0x0005e2000c10113c */
[----:B------:R-:W-:Y:S01]  /*43220*/  IMAD.X R11, R11, 0x1, R155, P6 ;  /* 0x000000010b0b7824 */ /* 0x000fe200030e069b */
[----:B0-----:R-:W-:-:S05]  /*43230*/  PRMT R9, R62, 0x7773, RZ ;  /* 0x000077733e097816 */ /* 0x001fca00000000ff */
[----:B------:R-:W0:Y:S01]  /*43240*/  LDC R14, c[0x0][0x228] ;  /* 0x00008a00ff0e7b82 */ /* 0x000e220000000800 */
[----:B--2---:R-:W-:Y:S02]  /*43250*/  ISETP.LT.AND P4, PT, R241, R12, !P1 ;  /* 0x0000000cf100720c */ /* 0x004fe40004f81270 */
[----:B------:R-:W-:Y:S01]  /*43260*/  PRMT R17, R58, 0x7770, RZ ;  /* 0x000077703a117816 */ /* 0x000fe200000000ff */
[----:B------:R2:W-:Y:S04]  /*43270*/  @P2 STG.E.U8 desc[UR60][R10.64], R9 ;  /* 0x000000090a002986 */ /* 0x0005e8000c10113c */
[----:B------:R-:W0:Y:S01]  /*43280*/  LDC R12, c[0x0][0x228] ;  /* 0x00008a00ff0c7b82 */ /* 0x000e220000000800 */
[----:B------:R0:W-:Y:S01]  /*43290*/  @P5 STG.E.U8 desc[UR60][R4.64], R17 ;  /* 0x0000001104005986 */ /* 0x0001e2000c10113c */
[----:B------:R-:W-:-:S02]  /*432a0*/  IADD3 R2, P6, R0, R149, RZ ;  /* 0x0000009500027210 */ /* 0x000fc40007fde0ff */
[----:B------:R-:W-:Y:S01]  /*432b0*/  IADD3 R8, P5, R0, R116, RZ ;  /* 0x0000007400087210 */ /* 0x000fe20007fbe0ff */
[----:B--2---:R-:W-:Y:S01]  /*432c0*/  VIADD R10, R247, 0x36 ;  /* 0x00000036f70a7836 */ /* 0x004fe20000000000 */
[----:B----4-:R-:W-:Y:S01]  /*432d0*/  ISETP.LT.AND P2, PT, R239, R16, !P1 ;  /* 0x00000010ef00720c */ /* 0x010fe20004f41270 */
[C---:B------:R-:W-:Y:S01]  /*432e0*/  IMAD.X R3, R19.reuse, 0x1, R150, P6 ;  /* 0x0000000113037824 */ /* 0x040fe200030e0696 */
[----:B------:R-:W-:Y:S01]  /*432f0*/  PRMT R15, R58, 0x7771, RZ ;  /* 0x000077713a0f7816 */ /* 0x000fe200000000ff */
[----:B------:R-:W2:Y:S01]  /*43300*/  LDC R20, c[0x0][0x228] ;  /* 0x00008a00ff147b82 */ /* 0x000ea20000000800 */
[----:B------:R-:W-:Y:S01]  /*43310*/  ISETP.GE.AND P1, PT, R10, R117, PT ;  /* 0x000000750a00720c */ /* 0x000fe20003f26270 */
[----:B------:R-:W-:Y:S01]  /*43320*/  IMAD.X R9, R19, 0x1, R118, P5 ;  /* 0x0000000113097824 */ /* 0x000fe200028e0676 */
[----:B------:R-:W-:Y:S02]  /*43330*/  PRMT R13, R58, 0x7772, RZ ;  /* 0x000077723a0d7816 */ /* 0x000fe400000000ff */
[----:B---3--:R-:W-:Y:S01]  /*43340*/  ISETP.LT.AND P5, PT, R245, R6, !P1 ;  /* 0x00000006f500720c */ /* 0x008fe20004fa1270 */
[----:B------:R3:W-:Y:S01]  /*43350*/  @P3 STG.E.U8 desc[UR60][R2.64], R15 ;  /* 0x0000000f02003986 */ /* 0x0007e2000c10113c */
[C---:B------:R-:W-:Y:S01]  /*43360*/  IADD3 R10, P6, R0.reuse, R154, RZ ;  /* 0x0000009a000a7210 */ /* 0x040fe20007fde0ff */
[----:B------:R-:W4:Y:S01]  /*43370*/  LDC R6, c[0x0][0x228] ;  /* 0x00008a00ff067b82 */ /* 0x000f220000000800 */
[----:B-1----:R-:W-:Y:S01]  /*43380*/  IMAD.IADD R0, R0, 0x1, R21 ;  /* 0x0000000100007824 */ /* 0x002fe200078e0215 */
[----:B------:R1:W-:Y:S01]  /*43390*/  @P4 STG.E.U8 desc[UR60][R8.64], R13 ;  /* 0x0000000d08004986 */ /* 0x0003e2000c10113c */
[----:B0-----:R-:W-:Y:S01]  /*433a0*/  ISETP.LT.AND P4, PT, R243, R14, !P1 ;  /* 0x0000000ef300720c */ /* 0x001fe20004f81270 */
[----:B------:R-:W-:Y:S01]  /*433b0*/  IMAD.X R11, R19, 0x1, R155, P6 ;  /* 0x00000001130b7824 */ /* 0x000fe200030e069b */
[----:B------:R-:W-:-:S03]  /*433c0*/  PRMT R5, R58, 0x7773, RZ ;  /* 0x000077733a057816 */ /* 0x000fc600000000ff */
[----:B------:R-:W0:Y:S01]  /*433d0*/  LDC R14, c[0x0][0x228] ;  /* 0x00008a00ff0e7b82 */ /* 0x000e220000000800 */
[----:B------:R-:W-:Y:S02]  /*433e0*/  SHF.R.S32.HI R17, RZ, 0x1f, R0 ;  /* 0x0000001fff117819 */ /* 0x000fe40000011400 */
[C---:B---3--:R-:W-:Y:S02]  /*433f0*/  IADD3 R2, P6, R0.reuse, R67, RZ ;  /* 0x0000004300027210 */ /* 0x048fe40007fde0ff */
[----:B------:R-:W-:Y:S01]  /*43400*/  ISETP.LT.AND P3, PT, R241, R12, !P1 ;  /* 0x0000000cf100720c */ /* 0x000fe20004f61270 */
[----:B------:R3:W-:Y:S02]  /*43410*/  @P2 STG.E.U8 desc[UR60][R10.64], R5 ;  /* 0x000000050a002986 */ /* 0x0007e4000c10113c */
[----:B------:R-:W2:Y:S01]  /*43420*/  LDC R12, c[0x0][0x228] ;  /* 0x00008a00ff0c7b82 */ /* 0x000ea20000000800 */
[C---:B------:R-:W-:Y:S01]  /*43430*/  IADD3 R4, P2, R0.reuse, R149, RZ ;  /* 0x0000009500047210 */ /* 0x040fe20007f5e0ff */
[----:B------:R-:W-:Y:S01]  /*43440*/  IMAD.X R3, R17, 0x1, R148, P6 ;  /* 0x0000000111037824 */ /* 0x000fe200030e0694 */
[----:B-1----:R-:W-:-:S05]  /*43450*/  IADD3 R8, P6, R0, R116, RZ ;  /* 0x0000007400087210 */ /* 0x002fca0007fde0ff */
[----:B------:R-:W1:Y:S01]  /*43460*/  LDC R19, c[0x0][0x248] ;  /* 0x00009200ff137b82 */ /* 0x000e620000000800 */
[C---:B------:R-:W-:Y:S02]  /*43470*/  PRMT R15, R63.reuse, 0x7773, RZ ;  /* 0x000077733f0f7816 */ /* 0x040fe400000000ff */
[C---:B---3--:R-:W-:Y:S02]  /*43480*/  PRMT R11, R63.reuse, 0x7772, RZ ;  /* 0x000077723f0b7816 */ /* 0x048fe400000000ff */
[----:B------:R-:W-:Y:S01]  /*43490*/  PRMT R13, R63, 0x7771, RZ ;  /* 0x000077713f0d7816 */ /* 0x000fe200000000ff */
[----:B------:R-:W-:Y:S01]  /*434a0*/  IMAD.X R5, R17, 0x1, R150, P2 ;  /* 0x0000000111057824 */ /* 0x000fe200010e0696 */
[----:B------:R-:W-:Y:S01]  /*434b0*/  PRMT R63, R63, 0x7770, RZ ;  /* 0x000077703f3f7816 */ /* 0x000fe200000000ff */
[----:B------:R-:W-:Y:S01]  /*434c0*/  IMAD.X R9, R17, 0x1, R118, P6 ;  /* 0x0000000111097824 */ /* 0x000fe200030e0676 */
[----:B------:R-:W3:Y:S01]  /*434d0*/  LDC R10, c[0x0][0x228] ;  /* 0x00008a00ff0a7b82 */ /* 0x000ee20000000800 */
[----:B------:R-:W-:-:S02]  /*434e0*/  VIADD R16, R247, 0x37 ;  /* 0x00000037f7107836 */ /* 0x000fc40000000000 */
[----:B------:R1:W-:Y:S04]  /*434f0*/  @P5 STG.E.U8 desc[UR60][R2.64], R63 ;  /* 0x0000003f02005986 */ /* 0x0003e8000c10113c */
[----:B------:R1:W-:Y:S01]  /*43500*/  @P4 STG.E.U8 desc[UR60][R4.64], R13 ;  /* 0x0000000d04004986 */ /* 0x0003e2000c10113c */
[----:B------:R-:W-:Y:S01]  /*43510*/  ISETP.GE.AND P2, PT, R16, R71, PT ;  /* 0x000000471000720c */ /* 0x000fe20003f46270 */
[----:B------:R-:W3:Y:S02]  /*43520*/  LDC R21, c[0x0][0x248] ;  /* 0x00009200ff157b82 */ /* 0x000ee40000000800 */
[----:B------:R1:W-:Y:S01]  /*43530*/  @P3 STG.E.U8 desc[UR60][R8.64], R11 ;  /* 0x0000000b08003986 */ /* 0x0003e2000c10113c */
[----:B----4-:R-:W-:-:S05]  /*43540*/  ISETP.LT.AND P3, PT, R239, R6, !P1 ;  /* 0x00000006ef00720c */ /* 0x010fca0004f61270 */
[----:B------:R-:W4:Y:S01]  /*43550*/  LDC R6, c[0x0][0x228] ;  /* 0x00008a00ff067b82 */ /* 0x000f220000000800 */
[----:B0-----:R-:W-:Y:S02]  /*43560*/  ISETP.LT.AND P5, PT, R245, R14, !P2 ;  /* 0x0000000ef500720c */ /* 0x001fe400057a1270 */
[----:B--2---:R-:W-:-:S05]  /*43570*/  ISETP.LT.AND P4, PT, R243, R12, !P2 ;  /* 0x0000000cf300720c */ /* 0x004fca0005781270 */
[----:B------:R-:W0:Y:S01]  /*43580*/  LDC R14, c[0x0][0x228] ;  /* 0x00008a00ff0e7b82 */ /* 0x000e220000000800 */
[C---:B-1----:R-:W-:Y:S01]  /*43590*/  IMAD.IADD R12, R0.reuse, 0x1, R19 ;  /* 0x00000001000c7824 */ /* 0x042fe200078e0213 */
[----:B------:R-:W-:Y:S01]  /*435a0*/  IADD3 R2, P6, R0, R154, RZ ;  /* 0x0000009a00027210 */ /* 0x000fe20007fde0ff */
[----:B------:R-:W-:-:S03]  /*435b0*/  VIADD R18, R247, 0x3f ;  /* 0x0000003ff7127836 */ /* 0x000fc60000000000 */
[----:B------:R-:W-:Y:S02]  /*435c0*/  SHF.R.S32.HI R13, RZ, 0x1f, R12 ;  /* 0x0000001fff0d7819 */ /* 0x000fe4000001140c */
[----:B------:R-:W-:Y:S01]  /*435d0*/  IADD3 R4, P1, R12, R67, RZ ;  /* 0x000000430c047210 */ /* 0x000fe20007f3e0ff */
[----:B------:R-:W1:Y:S01]  /*435e0*/  LDC R16, c[0x0][0x228] ;  /* 0x00008a00ff107b82 */ /* 0x000e620000000800 */
[----:B------:R-:W-:Y:S01]  /*435f0*/  IMAD.X R3, R17, 0x1, R155, P6 ;  /* 0x0000000111037824 */ /* 0x000fe200030e069b */
[----:B------:R-:W-:Y:S02]  /*43600*/  ISETP.GE.AND P0, PT, R18, R131, PT ;  /* 0x000000831200720c */ /* 0x000fe40003f06270 */
[----:B------:R-:W-:Y:S01]  /*43610*/  IADD3 R8, P6, R12, R149, RZ ;  /* 0x000000950c087210 */ /* 0x000fe20007fde0ff */
[----:B------:R-:W-:Y:S01]  /*43620*/  VIADD R0, R247, 0x38 ;  /* 0x00000038f7007836 */ /* 0x000fe20000000000 */
[----:B------:R-:W-:Y:S01]  /*43630*/  PRMT R19, R59, 0x7770, RZ ;  /* 0x000077703b137816 */ /* 0x000fe200000000ff */
[C---:B------:R-:W-:Y:S01]  /*43640*/  IMAD.X R5, R13.reuse, 0x1, R148, P1 ;  /* 0x000000010d057824 */ /* 0x040fe200008e0694 */
[----:B------:R-:W2:Y:S01]  /*43650*/  LDC R18, c[0x0][0x228] ;  /* 0x00008a00ff127b82 */ /* 0x000ea20000000800 */
[----:B------:R-:W-:Y:S01]  /*43660*/  IMAD.X R9, R13, 0x1, R150, P6 ;  /* 0x000000010d097824 */ /* 0x000fe200030e0696 */
[----:B------:R-:W-:Y:S01]  /*43670*/  PRMT R17, R59, 0x7771, RZ ;  /* 0x000077713b117816 */ /* 0x000fe200000000ff */
[----:B------:R0:W-:Y:S01]  /*43680*/  @P3 STG.E.U8 desc[UR60][R2.64], R15 ;  /* 0x0000000f02003986 */ /* 0x0001e2000c10113c */
[----:B----4-:R-:W-:-:S02]  /*43690*/  ISETP.LT.AND P3, PT, R241, R6, !P2 ;  /* 0x00000006f100720c */ /* 0x010fc40005761270 */
[----:B------:R-:W-:Y:S01]  /*436a0*/  ISETP.GE.AND P1, PT, R0, R127, PT ;  /* 0x0000007f0000720c */ /* 0x000fe20003f26270 */
[----:B------:R4:W-:Y:S01]  /*436b0*/  @P5 STG.E.U8 desc[UR60][R4.64], R19 ;  /* 0x0000001304005986 */ /* 0x0009e2000c10113c */
[----:B---3--:R-:W-:Y:S01]  /*436c0*/  ISETP.LT.AND P2, PT, R239, R10, !P2 ;  /* 0x0000000aef00720c */ /* 0x008fe20005741270 */
[C---:B------:R-:W-:Y:S01]  /*436d0*/  IMAD.IADD R0, R12.reuse, 0x1, R21 ;  /* 0x000000010c007824 */ /* 0x040fe200078e0215 */
[C---:B------:R-:W-:Y:S01]  /*436e0*/  IADD3 R10, P5, R12.reuse, R116, RZ ;  /* 0x000000740c0a7210 */ /* 0x040fe20007fbe0ff */
[----:B------:R3:W-:Y:S01]  /*436f0*/  @P4 STG.E.U8 desc[UR60][R8.64], R17 ;  /* 0x0000001108004986 */ /* 0x0007e2000c10113c */
[----:B0-----:R-:W-:Y:S01]  /*43700*/  ISETP.LT.AND P4, PT, R245, R14, !P1 ;  /* 0x0000000ef500720c */ /* 0x001fe20004f81270 */
[----:B------:R-:W0:Y:S01]  /*43710*/  LDC R21, c[0x0][0x248] ;  /* 0x00009200ff157b82 */ /* 0x000e220000000800 */
[----:B------:R-:W-:Y:S01]  /*43720*/  IADD3 R12, P6, R12, R154, RZ ;  /* 0x0000009a0c0c7210 */ /* 0x000fe20007fde0ff */
[C---:B------:R-:W-:Y:S01]  /*43730*/  IMAD.X R11, R13.reuse, 0x1, R118, P5 ;  /* 0x000000010d0b7824 */ /* 0x040fe200028e0676 */
[----:B------:R-:W-:Y:S01]  /*43740*/  IADD3 R2, P5, R0, R67, RZ ;  /* 0x0000004300027210 */ /* 0x000fe20007fbe0ff */
[----:B------:R-:W0:Y:S01]  /*43750*/  LDS.128 R4, [R7] ;  /* 0x0000000007047984 */ /* 0x000e220000000c00 */
[----:B----4-:R-:W-:Y:S01]  /*43760*/  SHF.R.S32.HI R19, RZ, 0x1f, R0 ;  /* 0x0000001fff137819 */ /* 0x010fe20000011400 */
[----:B------:R-:W-:Y:S01]  /*43770*/  IMAD.X R13, R13, 0x1, R155, P6 ;  /* 0x000000010d0d7824 */ /* 0x000fe200030e069b */
[----:B------:R-:W-:Y:S01]  /*43780*/  PRMT R15, R52, 0x7770, RZ ;  /* 0x00007770340f7816 */ /* 0x000fe200000000ff */
[----:B------:R-:W4:Y:S01]  /*43790*/  LDC R14, c[0x0][0x228] ;  /* 0x00008a00ff0e7b82 */ /* 0x000f220000000800 */
[----:B---3--:R-:W-:Y:S01]  /*437a0*/  PRMT R9, R59, 0x7772, RZ ;  /* 0x000077723b097816 */ /* 0x008fe200000000ff */
[----:B------:R-:W-:Y:S01]  /*437b0*/  IMAD.X R3, R19, 0x1, R148, P5 ;  /* 0x0000000113037824 */ /* 0x000fe200028e0694 */
[----:B------:R-:W-:-:S02]  /*437c0*/  PRMT R59, R59, 0x7773, RZ ;  /* 0x000077733b3b7816 */ /* 0x000fc400000000ff */
[----:B-1----:R-:W-:Y:S01]  /*437d0*/  ISETP.LT.AND P5, PT, R243, R16, !P1 ;  /* 0x00000010f300720c */ /* 0x002fe20004fa1270 */
[----:B------:R-:W-:Y:S02]  /*437e0*/  @P3 STG.E.U8 desc[UR60][R10.64], R9 ;  /* 0x000000090a003986 */ /* 0x000fe4000c10113c */
[----:B------:R-:W1:Y:S02]  /*437f0*/  LDC R16, c[0x0][0x228] ;  /* 0x00008a00ff107b82 */ /* 0x000e640000000800 */
[----:B------:R3:W-:Y:S04]  /*43800*/  @P2 STG.E.U8 desc[UR60][R12.64], R59 ;  /* 0x0000003b0c002986 */ /* 0x0007e8000c10113c */
[----:B------:R3:W-:Y:S01]  /*43810*/  @P4 STG.E.U8 desc[UR60][R2.64], R15 ;  /* 0x0000000f02004986 */ /* 0x0007e2000c10113c */
[----:B--2---:R-:W-:Y:S01]  /*43820*/  ISETP.LT.AND P4, PT, R241, R18, !P1 ;  /* 0x00000012f100720c */ /* 0x004fe20004f81270 */
[----:B------:R-:W2:Y:S01]  /*43830*/  LDC R22, c[0x0][0x228] ;  /* 0x00008a00ff167b82 */ /* 0x000ea20000000800 */
[----:B------:R-:W-:-:S07]  /*43840*/  ISETP.LT.AND P2, PT, R239, R20, !P1 ;  /* 0x00000014ef00720c */ /* 0x000fce0004f41270 */
[----:B------:R-:W2:Y:S01]  /*43850*/  LDC R18, c[0x0][0x228] ;  /* 0x00008a00ff127b82 */ /* 0x000ea20000000800 */
[C---:B------:R-:W-:Y:S01]  /*43860*/  IADD3 R8, P6, R0.reuse, R149, RZ ;  /* 0x0000009500087210 */ /* 0x040fe20007fde0ff */
[----:B---3--:R-:W-:Y:S01]  /*43870*/  VIADD R12, R247, 0x39 ;  /* 0x00000039f70c7836 */ /* 0x008fe20000000000 */
[----:B------:R-:W-:-:S03]  /*43880*/  IADD3 R10, P1, R0, R116, RZ ;  /* 0x00000074000a7210 */ /* 0x000fc60007f3e0ff */
[C---:B------:R-:W-:Y:S01]  /*43890*/  IMAD.X R9, R19.reuse, 0x1, R150, P6 ;  /* 0x0000000113097824 */ /* 0x040fe200030e0696 */
[----:B------:R-:W-:Y:S01]  /*438a0*/  IADD3 R2, P6, R0, R154, RZ ;  /* 0x0000009a00027210 */ /* 0x000fe20007fde0ff */
[C---:B------:R-:W-:Y:S01]  /*438b0*/  IMAD.X R11, R19.reuse, 0x1, R118, P1 ;  /* 0x00000001130b7824 */ /* 0x040fe200008e0676 */
[----:B------:R-:W-:Y:S01]  /*438c0*/  ISETP.GE.AND P1, PT, R12, R123, PT ;  /* 0x0000007b0c00720c */ /* 0x000fe20003f26270 */
[----:B------:R-:W3:Y:S01]  /*438d0*/  LDC R23, c[0x0][0x248] ;  /* 0x00009200ff177b82 */ /* 0x000ee20000000800 */
[C---:B------:R-:W-:Y:S01]  /*438e0*/  PRMT R17, R52.reuse, 0x7771, RZ ;  /* 0x0000777134117816 */ /* 0x040fe200000000ff */
[----:B------:R-:W-:Y:S01]  /*438f0*/  IMAD.X R3, R19, 0x1, R155, P6 ;  /* 0x0000000113037824 */ /* 0x000fe200030e069b */
[C---:B------:R-:W-:Y:S02]  /*43900*/  PRMT R15, R52.reuse, 0x7772, RZ ;  /* 0x00007772340f7816 */ /* 0x040fe400000000ff */
[----:B------:R-:W-:-:S03]  /*43910*/  PRMT R13, R52, 0x7773, RZ ;  /* 0x00007773340d7816 */ /* 0x000fc600000000ff */
[----:B------:R-:W3:Y:S01]  /*43920*/  LDC R12, c[0x0][0x228] ;  /* 0x00008a00ff0c7b82 */ /* 0x000ee20000000800 */
[----:B0-----:R-:W-:Y:S01]  /*43930*/  IMAD.IADD R0, R0, 0x1, R21 ;  /* 0x0000000100007824 */ /* 0x001fe200078e0215 */
[----:B------:R0:W-:Y:S01]  /*43940*/  @P5 STG.E.U8 desc[UR60][R8.64], R17 ;  /* 0x0000001108005986 */ /* 0x0001e2000c10113c */
[----:B-1----:R-:W-:-:S03]  /*43950*/  ISETP.LT.AND P6, PT, R243, R16, !P1 ;  /* 0x00000010f300720c */ /* 0x002fc60004fc1270 */
[----:B------:R1:W-:Y:S02]  /*43960*/  @P4 STG.E.U8 desc[UR60][R10.64], R15 ;  /* 0x0000000f0a004986 */ /* 0x0003e4000c10113c */
[----:B------:R-:W3:Y:S02]  /*43970*/  LDC R16, c[0x0][0x228] ;  /* 0x00008a00ff107b82 */ /* 0x000ee40000000800 */
[----:B------:R1:W-:Y:S01]  /*43980*/  @P2 STG.E.U8 desc[UR60][R2.64], R13 ;  /* 0x0000000d02002986 */ /* 0x0003e2000c10113c */
[----:B----4-:R-:W-:Y:S02]  /*43990*/  ISETP.LT.AND P2, PT, R245, R14, !P1 ;  /* 0x0000000ef500720c */ /* 0x010fe40004f41270 */
[----:B------:R-:W-:Y:S02]  /*439a0*/  SHF.R.S32.HI R21, RZ, 0x1f, R0 ;  /* 0x0000001fff157819 */ /* 0x000fe40000011400 */
[----:B0-----:R-:W-:Y:S01]  /*439b0*/  IADD3 R8, P5, R0, R67, RZ ;  /* 0x0000004300087210 */ /* 0x001fe20007fbe0ff */
[----:B------:R-:W0:Y:S01]  /*439c0*/  LDC R20, c[0x0][0x228] ;  /* 0x00008a00ff147b82 */ /* 0x000e220000000800 */
[----:B--2---:R-:W-:-:S03]  /*439d0*/  ISETP.LT.AND P4, PT, R241, R18, !P1 ;  /* 0x00000012f100720c */ /* 0x004fc60004f81270 */
[----:B------:R-:W-:-:S04]  /*439e0*/  IMAD.X R9, R21, 0x1, R148, P5 ;  /* 0x0000000115097824 */ /* 0x000fc800028e0694 */
[----:B------:R-:W2:Y:S01]  /*439f0*/  LDC R18, c[0x0][0x228] ;  /* 0x00008a00ff127b82 */ /* 0x000ea20000000800 */
[----:B-1----:R-:W-:Y:S01]  /*43a00*/  IADD3 R10, P5, R0, R149, RZ ;  /* 0x00000095000a7210 */ /* 0x002fe20007fbe0ff */
[----:B------:R-:W-:Y:S01]  /*43a10*/  VIADD R2, R247, 0x3a ;  /* 0x0000003af7027836 */ /* 0x000fe20000000000 */
[C---:B------:R-:W-:Y:S02]  /*43a20*/  PRMT R19, R4.reuse, 0x7770, RZ ;  /* 0x0000777004137816 */ /* 0x040fe400000000ff */
[----:B------:R-:W-:Y:S01]  /*43a30*/  ISETP.LT.AND P3, PT, R245, R22, !P0 ;  /* 0x00000016f500720c */ /* 0x000fe20004761270 */
[----:B------:R-:W-:Y:S01]  /*43a40*/  IMAD.X R11, R21, 0x1, R150, P5 ;  /* 0x00000001150b7824 */ /* 0x000fe200028e0696 */
[----:B------:R-:W-:Y:S01]  /*43a50*/  PRMT R17, R4, 0x7771, RZ ;  /* 0x0000777104117816 */ /* 0x000fe200000000ff */
[----:B------:R1:W-:Y:S01]  /*43a60*/  @P2 STG.E.U8 desc[UR60][R8.64], R19 ;  /* 0x0000001308002986 */ /* 0x0003e2000c10113c */
[----:B------:R-:W4:Y:S01]  /*43a70*/  LDC R22, c[0x0][0x228] ;  /* 0x00008a00ff167b82 */ /* 0x000f220000000800 */
[----:B------:R-:W-:-:S02]  /*43a80*/  ISETP.GE.AND P2, PT, R2, R125, PT ;  /* 0x0000007d0200720c */ /* 0x000fc40003f46270 */
[C---:B------:R-:W-:Y:S02]  /*43a90*/  IADD3 R2, P5, R0.reuse, R116, RZ ;  /* 0x0000007400027210 */ /* 0x040fe40007fbe0ff */
[----:B---3--:R-:W-:Y:S01]  /*43aa0*/  ISETP.LT.AND P1, PT, R239, R12, !P1 ;  /* 0x0000000cef00720c */ /* 0x008fe20004f21270 */
[----:B------:R3:W-:Y:S01]  /*43ab0*/  @P6 STG.E.U8 desc[UR60][R10.64], R17 ;  /* 0x000000110a006986 */ /* 0x0007e2000c10113c */
[----:B------:R-:W-:Y:S01]  /*43ac0*/  IADD3 R12, P6, R0, R154, RZ ;  /* 0x0000009a000c7210 */ /* 0x000fe20007fde0ff */
[----:B------:R-:W-:Y:S01]  /*43ad0*/  IMAD.X R3, R21, 0x1, R118, P5 ;  /* 0x0000000115037824 */ /* 0x000fe200028e0676 */
[----:B------:R-:W-:Y:S01]  /*43ae0*/  PRMT R15, R4, 0x7772, RZ ;  /* 0x00007772040f7816 */ /* 0x000fe200000000ff */
[----:B------:R-:W-:Y:S01]  /*43af0*/  IMAD.IADD R14, R0, 0x1, R23 ;  /* 0x00000001000e7824 */ /* 0x000fe200078e0217 */
[----:B------:R-:W-:Y:S01]  /*43b00*/  ISETP.LT.AND P5, PT, R245, R16, !P2 ;  /* 0x00000010f500720c */ /* 0x000fe200057a1270 */
[----:B------:R-:W-:Y:S01]  /*43b10*/  IMAD.X R13, R21, 0x1, R155, P6 ;  /* 0x00000001150d7824 */ /* 0x000fe200030e069b */
[----:B-1----:R-:W-:Y:S01]  /*43b20*/  PRMT R19, R4, 0x7773, RZ ;  /* 0x0000777304137816 */ /* 0x002fe200000000ff */
[----:B------:R1:W-:Y:S01]  /*43b30*/  @P4 STG.E.U8 desc[UR60][R2.64], R15 ;  /* 0x0000000f02004986 */ /* 0x0003e2000c10113c */
[----:B------:R-:W-:Y:S01]  /*43b40*/  SHF.R.S32.HI R21, RZ, 0x1f, R14 ;  /* 0x0000001fff157819 */ /* 0x000fe2000001140e */
[----:B------:R-:W4:Y:S01]  /*43b50*/  LDC R0, c[0x0][0x228] ;  /* 0x00008a00ff007b82 */ /* 0x000f220000000800 */
[----:B------:R-:W-:-:S02]  /*43b60*/  IADD3 R8, P6, R14, R67, RZ ;  /* 0x000000430e087210 */ /* 0x000fc40007fde0ff */
[----:B--2---:R-:W-:Y:S01]  /*43b70*/  ISETP.LT.AND P4, PT, R243, R18, !P2 ;  /* 0x00000012f300720c */ /* 0x004fe20005781270 */
[----:B------:R2:W-:Y:S01]  /*43b80*/  @P1 STG.E.U8 desc[UR60][R12.64], R19 ;  /* 0x000000130c001986 */ /* 0x0005e2000c10113c */
[----:B---3--:R-:W-:Y:S01]  /*43b90*/  PRMT R17, R53, 0x7770, RZ ;  /* 0x0000777035117816 */ /* 0x008fe200000000ff */
[----:B------:R-:W-:Y:S02]  /*43ba0*/  IMAD.X R9, R21, 0x1, R148, P6 ;  /* 0x0000000115097824 */ /* 0x000fe400030e0694 */
[----:B------:R-:W3:Y:S01]  /*43bb0*/  LDC R23, c[0x0][0x248] ;  /* 0x00009200ff177b82 */ /* 0x000ee20000000800 */
[----:B-1----:R-:W-:Y:S02]  /*43bc0*/  IADD3 R2, P1, R14, R149, RZ ;  /* 0x000000950e027210 */ /* 0x002fe40007f3e0ff */
[----:B------:R1:W-:Y:S01]  /*43bd0*/  @P5 STG.E.U8 desc[UR60][R8.64], R17 ;  /* 0x0000001108005986 */ /* 0x0003e2000c10113c */
[----:B------:R-:W-:Y:S02]  /*43be0*/  PRMT R15, R53, 0x7771, RZ ;  /* 0x00007771350f7816 */ /* 0x000fe400000000ff */
[----:B------:R-:W-:-:S02]  /*43bf0*/  IMAD.X R3, R21, 0x1, R150, P1 ;  /* 0x0000000115037824 */ /* 0x000fc400008e0696 */
[----:B------:R-:W3:Y:S01]  /*43c00*/  LDC R4, c[0x0][0x228] ;  /* 0x00008a00ff047b82 */ /* 0x000ee20000000800 */
[----:B0-----:R-:W-:Y:S02]  /*43c10*/  ISETP.LT.AND P5, PT, R241, R20, !P2 ;  /* 0x00000014f100720c */ /* 0x001fe400057a1270 */
[----:B----4-:R-:W-:Y:S01]  /*43c20*/  ISETP.LT.AND P1, PT, R239, R22, !P2 ;  /* 0x00000016ef00720c */ /* 0x010fe20005721270 */
[----:B------:R0:W-:Y:S01]  /*43c30*/  @P4 STG.E.U8 desc[UR60][R2.64], R15 ;  /* 0x0000000f02004986 */ /* 0x0001e2000c10113c */
[----:B------:R-:W-:-:S03]  /*43c40*/  IADD3 R10, P2, R14, R116, RZ ;  /* 0x000000740e0a7210 */ /* 0x000fc60007f5e0ff */
[----:B------:R-:W4:Y:S01]  /*43c50*/  LDC R16, c[0x0][0x228] ;  /* 0x00008a00ff107b82 */ /* 0x000f220000000800 */
[----:B--2---:R-:W-:Y:S01]  /*43c60*/  IADD3 R12, P4, R14, R154, RZ ;  /* 0x0000009a0e0c7210 */ /* 0x004fe20007f9e0ff */
[----:B------:R-:W-:Y:S01]  /*43c70*/  VIADD R18, R247, 0x3b ;  /* 0x0000003bf7127836 */ /* 0x000fe20000000000 */
[----:B-1----:R-:W-:Y:S01]  /*43c80*/  PRMT R9, R53, 0x7772, RZ ;  /* 0x0000777235097816 */ /* 0x002fe200000000ff */
[----:B------:R-:W-:Y:S01]  /*43c90*/  IMAD.X R11, R21, 0x1, R118, P2 ;  /* 0x00000001150b7824 */ /* 0x000fe200010e0676 */
[----:B------:R-:W-:Y:S01]  /*43ca0*/  PRMT R53, R53, 0x7773, RZ ;  /* 0x0000777335357816 */ /* 0x000fe200000000ff */
[----:B------:R-:W-:Y:S01]  /*43cb0*/  IMAD.X R13, R21, 0x1, R155, P4 ;  /* 0x00000001150d7824 */ /* 0x000fe200020e069b */
[----:B------:R-:W-:Y:S01]  /*43cc0*/  ISETP.GE.AND P2, PT, R18, R135, PT ;  /* 0x000000871200720c */ /* 0x000fe20003f46270 */
[----:B------:R-:W1:Y:S01]  /*43cd0*/  LDC R20, c[0x0][0x228] ;  /* 0x00008a00ff147b82 */ /* 0x000e620000000800 */
[----:B------:R2:W-:Y:S04]  /*43ce0*/  @P5 STG.E.U8 desc[UR60][R10.64], R9 ;  /* 0x000000090a005986 */ /* 0x0005e8000c10113c */
[----:B------:R2:W-:Y:S01]  /*43cf0*/  @P1 STG.E.U8 desc[UR60][R12.64], R53 ;  /* 0x000000350c001986 */ /* 0x0005e2000c10113c */
[----:B------:R-:W-:-:S02]  /*43d00*/  ISETP.LT.AND P1, PT, R245, R0, !P2 ;  /* 0x00000000f500720c */ /* 0x000fc40005721270 */
[----:B------:R-:W1:Y:S01]  /*43d10*/  LDC R0, c[0x0][0x228] ;  /* 0x00008a00ff007b82 */ /* 0x000e620000000800 */
[----:B---3--:R-:W-:Y:S01]  /*43d20*/  IMAD.IADD R14, R14, 0x1, R23 ;  /* 0x000000010e0e7824 */ /* 0x008fe200078e0217 */
[----:B------:R-:W-:-:S06]  /*43d30*/  ISETP.LT.AND P5, PT, R243, R4, !P2 ;  /* 0x00000004f300720c */ /* 0x000fcc00057a1270 */
[----:B------:R-:W3:Y:S01]  /*43d40*/  LDC R23, c[0x0][0x248] ;  /* 0x00009200ff177b82 */ /* 0x000ee20000000800 */
[----:B------:R-:W-:Y:S02]  /*43d50*/  SHF.R.S32.HI R21, RZ, 0x1f, R14 ;  /* 0x0000001fff157819 */ /* 0x000fe4000001140e */
[----:B0-----:R-:W-:Y:S02]  /*43d60*/  IADD3 R2, P6, R14, R67, RZ ;  /* 0x000000430e027210 */ /* 0x001fe40007fde0ff */
[----:B----4-:R-:W-:-:S03]  /*43d70*/  ISETP.LT.AND P4, PT, R241, R16, !P2 ;  /* 0x00000010f100720c */ /* 0x010fc60005781270 */
[----:B------:R-:W0:Y:S01]  /*43d80*/  LDC R4, c[0x0][0x228] ;  /* 0x00008a00ff047b82 */ /* 0x000e220000000800 */
[----:B------:R-:W-:Y:S01]  /*43d90*/  IMAD.X R3, R21, 0x1, R148, P6 ;  /* 0x0000000115037824 */ /* 0x000fe200030e0694 */
[----:B------:R-:W-:Y:S01]  /*43da0*/  PRMT R19, R5, 0x7770, RZ ;  /* 0x0000777005137816 */ /* 0x000fe200000000ff */
[----:B--2---:R-:W-:Y:S01]  /*43db0*/  VIADD R10, R247, 0x3c ;  /* 0x0000003cf70a7836 */ /* 0x004fe20000000000 */
[----:B------:R-:W-:-:S04]  /*43dc0*/  IADD3 R8, P6, R14, R149, RZ ;  /* 0x000000950e087210 */ /* 0x000fc80007fde0ff */
[----:B------:R-:W2:Y:S01]  /*43dd0*/  LDC R16, c[0x0][0x228] ;  /* 0x00008a00ff107b82 */ /* 0x000ea20000000800 */
[----:B------:R4:W-:Y:S01]  /*43de0*/  @P1 STG.E.U8 desc[UR60][R2.64], R19 ;  /* 0x0000001302001986 */ /* 0x0009e2000c10113c */
[----:B------:R-:W-:Y:S01]  /*43df0*/  IMAD.X R9, R21, 0x1, R150, P6 ;  /* 0x0000000115097824 */ /* 0x000fe200030e0696 */
[----:B------:R-:W-:Y:S02]  /*43e00*/  ISETP.GE.AND P1, PT, R10, R129, PT ;  /* 0x000000810a00720c */ /* 0x000fe40003f26270 */
[----:B------:R-:W-:-:S03]  /*43e10*/  IADD3 R10, P6, R14, R116, RZ ;  /* 0x000000740e0a7210 */ /* 0x000fc60007fde0ff */
[----:B------:R-:W2:Y:S01]  /*43e20*/  LDC R18, c[0x0][0x228] ;  /* 0x00008a00ff127b82 */ /* 0x000ea20000000800 */
[----:B-1----:R-:W-:Y:S01]  /*43e30*/  ISETP.LT.AND P2, PT, R239, R0, !P2 ;  /* 0x00000000ef00720c */ /* 0x002fe20005741270 */
[----:B------:R-:W-:Y:S01]  /*43e40*/  IMAD.X R11, R21, 0x1, R118, P6 ;  /* 0x00000001150b7824 */ /* 0x000fe200030e0676 */
[C---:B------:R-:W-:Y:S02]  /*43e50*/  PRMT R15, R5.reuse, 0x7771, RZ ;  /* 0x00007771050f7816 */ /* 0x040fe400000000ff */
[C---:B------:R-:W-:Y:S01]  /*43e60*/  IADD3 R12, P6, R14.reuse, R154, RZ ;  /* 0x0000009a0e0c7210 */ /* 0x040fe20007fde0ff */
[----:B---3--:R-:W-:Y:S01]  /*43e70*/  IMAD.IADD R0, R14, 0x1, R23 ;  /* 0x000000010e007824 */ /* 0x008fe200078e0217 */
[----:B------:R-:W-:Y:S01]  /*43e80*/  PRMT R17, R5, 0x7772, RZ ;  /* 0x0000777205117816 */ /* 0x000fe200000000ff */
[----:B------:R1:W-:Y:S01]  /*43e90*/  @P5 STG.E.U8 desc[UR60][R8.64], R15 ;  /* 0x0000000f08005986 */ /* 0x0003e2000c10113c */
[----:B0-----:R-:W-:Y:S01]  /*43ea0*/  ISETP.LT.AND P5, PT, R245, R4, !P1 ;  /* 0x00000004f500720c */ /* 0x001fe20004fa1270 */
[----:B------:R-:W0:Y:S01]  /*43eb0*/  LDC R23, c[0x0][0x248] ;  /* 0x00009200ff177b82 */ /* 0x000e220000000800 */
[----:B------:R-:W-:Y:S01]  /*43ec0*/  IMAD.X R13, R21, 0x1, R155, P6 ;  /* 0x00000001150d7824 */ /* 0x000fe200030e069b */
[----:B----4-:R-:W-:Y:S01]  /*43ed0*/  PRMT R19, R5, 0x7773, RZ ;  /* 0x0000777305137816 */ /* 0x010fe200000000ff */
[----:B------:R3:W-:Y:S01]  /*43ee0*/  @P4 STG.E.U8 desc[UR60][R10.64], R17 ;  /* 0x000000110a004986 */ /* 0x0007e2000c10113c */
[----:B------:R-:W-:-:S02]  /*43ef0*/  SHF.R.S32.HI R21, RZ, 0x1f, R0 ;  /* 0x0000001fff157819 */ /* 0x000fc40000011400 */
[C---:B------:R-:W-:Y:S02]  /*43f00*/  IADD3 R2, P6, R0.reuse, R67, RZ ;  /* 0x0000004300027210 */ /* 0x040fe40007fde0ff */
[----:B--2---:R-:W-:Y:S01]  /*43f10*/  ISETP.LT.AND P4, PT, R243, R16, !P1 ;  /* 0x00000010f300720c */ /* 0x004fe20004f81270 */
[----:B------:R-:W2:Y:S01]  /*43f20*/  LDC R14, c[0x0][0x228] ;  /* 0x00008a00ff0e7b82 */ /* 0x000ea20000000800 */
[----:B------:R4:W-:Y:S01]  /*43f30*/  @P2 STG.E.U8 desc[UR60][R12.64], R19 ;  /* 0x000000130c002986 */ /* 0x0009e2000c10113c */
[----:B------:R-:W-:Y:S01]  /*43f40*/  IADD3 R4, P2, R0, R149, RZ ;  /* 0x0000009500047210 */ /* 0x000fe20007f5e0ff */
[C---:B------:R-:W-:Y:S01]  /*43f50*/  IMAD.X R3, R21.reuse, 0x1, R148, P6 ;  /* 0x0000000115037824 */ /* 0x040fe200030e0694 */
[C---:B-1----:R-:W-:Y:S02]  /*43f60*/  PRMT R15, R54.reuse, 0x7770, RZ ;  /* 0x00007770360f7816 */ /* 0x042fe400000000ff */
[----:B---3--:R-:W-:Y:S01]  /*43f70*/  PRMT R17, R54, 0x7771, RZ ;  /* 0x0000777136117816 */ /* 0x008fe200000000ff */
[----:B------:R-:W-:Y:S01]  /*43f80*/  IMAD.X R5, R21, 0x1, R150, P2 ;  /* 0x0000000115057824 */ /* 0x000fe200010e0696 */
[----:B------:R-:W1:Y:S01]  /*43f90*/  LDC R16, c[0x0][0x228] ;  /* 0x00008a00ff107b82 */ /* 0x000e620000000800 */
[----:B------:R3:W-:Y:S01]  /*43fa0*/  @P5 STG.E.U8 desc[UR60][R2.64], R15 ;  /* 0x0000000f02005986 */ /* 0x0007e2000c10113c */
[----:B------:R-:W-:-:S02]  /*43fb0*/  ISETP.LT.AND P5, PT, R241, R18, !P1 ;  /* 0x00000012f100720c */ /* 0x000fc40004fa1270 */
[----:B------:R-:W-:Y:S01]  /*43fc0*/  ISETP.LT.AND P1, PT, R239, R20, !P1 ;  /* 0x00000014ef00720c */ /* 0x000fe20004f21270 */
[----:B------:R2:W-:Y:S01]  /*43fd0*/  @P4 STG.E.U8 desc[UR60][R4.64], R17 ;  /* 0x0000001104004986 */ /* 0x0005e2000c10113c */
[C---:B------:R-:W-:Y:S01]  /*43fe0*/  IADD3 R8, P2, R0.reuse, R116, RZ ;  /* 0x0000007400087210 */ /* 0x040fe20007f5e0ff */
[----:B----4-:R-:W-:Y:S01]  /*43ff0*/  VIADD R12, R247, 0x3d ;  /* 0x0000003df70c7836 */ /* 0x010fe20000000000 */
[----:B------:R-:W-:Y:S01]  /*44000*/  IADD3 R10, P4, R0, R154, RZ ;  /* 0x0000009a000a7210 */ /* 0x000fe20007f9e0ff */
[----:B------:R-:W4:Y:S01]  /*44010*/  LDC R18, c[0x0][0x228] ;  /* 0x00008a00ff127b82 */ /* 0x000f220000000800 */
[C---:B------:R-:W-:Y:S01]  /*44020*/  PRMT R13, R54.reuse, 0x7773, RZ ;  /* 0x00007773360d7816 */ /* 0x040fe200000000ff */
[C---:B------:R-:W-:Y:S01]  /*44030*/  IMAD.X R9, R21.reuse, 0x1, R118, P2 ;  /* 0x0000000115097824 */ /* 0x040fe200010e0676 */
[----:B---3--:R-:W-:Y:S01]  /*44040*/  PRMT R15, R54, 0x7772, RZ ;  /* 0x00007772360f7816 */ /* 0x008fe200000000ff */
[----:B------:R-:W-:Y:S01]  /*44050*/  IMAD.X R11, R21, 0x1, R155, P4 ;  /* 0x00000001150b7824 */ /* 0x000fe200020e069b */
[----:B------:R-:W-:Y:S01]  /*44060*/  ISETP.GE.AND P2, PT, R12, R133, PT ;  /* 0x000000850c00720c */ /* 0x000fe20003f46270 */
[----:B0-----:R-:W-:-:S02]  /*44070*/  IMAD.IADD R0, R0, 0x1, R23 ;  /* 0x0000000100007824 */ /* 0x001fc400078e0217 */
[----:B------:R-:W0:Y:S01]  /*44080*/  LDC R12, c[0x0][0x228] ;  /* 0x00008a00ff0c7b82 */ /* 0x000e220000000800 */
[----:B------:R-:W-:Y:S01]  /*44090*/  @P5 STG.E.U8 desc[UR60][R8.64], R15 ;  /* 0x0000000f08005986 */ /* 0x000fe2000c10113c */
[----:B--2---:R-:W-:Y:S02]  /*440a0*/  ISETP.LT.AND P6, PT, R245, R14, !P2 ;  /* 0x0000000ef500720c */ /* 0x004fe400057c1270 */
[----:B------:R-:W-:Y:S01]  /*440b0*/  SHF.R.S32.HI R17, RZ, 0x1f, R0 ;  /* 0x0000001fff117819 */ /* 0x000fe20000011400 */
[----:B------:R2:W-:Y:S03]  /*440c0*/  @P1 STG.E.U8 desc[UR60][R10.64], R13 ;  /* 0x0000000d0a001986 */ /* 0x0005e6000c10113c */
[----:B------:R-:W3:Y:S01]  /*440d0*/  LDC R19, c[0x0][0x248] ;  /* 0x00009200ff137b82 */ /* 0x000ee20000000800 */
[----:B------:R-:W-:Y:S02]  /*440e0*/  IADD3 R2, P1, R0, R67, RZ ;  /* 0x0000004300027210 */ /* 0x000fe40007f3e0ff */
[----:B-1----:R-:W-:-:S03]  /*440f0*/  ISETP.LT.AND P5, PT, R243, R16, !P2 ;  /* 0x00000010f300720c */ /* 0x002fc600057a1270 */
[----:B------:R-:W-:Y:S01]  /*44100*/  IMAD.X R3, R17, 0x1, R148, P1 ;  /* 0x0000000111037824 */ /* 0x000fe200008e0694 */
[----:B------:R-:W-:Y:S01]  /*44110*/  IADD3 R4, P1, R0, R149, RZ ;  /* 0x0000009500047210 */ /* 0x000fe20007f3e0ff */
[----:B------:R-:W1:Y:S01]  /*44120*/  LDC R14, c[0x0][0x228] ;  /* 0x00008a00ff0e7b82 */ /* 0x000e620000000800 */
[----:B--2---:R-:W-:Y:S01]  /*44130*/  VIADD R10, R247, 0x3e ;  /* 0x0000003ef70a7836 */ /* 0x004fe20000000000 */
[----:B------:R-:W-:Y:S02]  /*44140*/  PRMT R15, R6, 0x7770, RZ ;  /* 0x00007770060f7816 */ /* 0x000fe400000000ff */
[----:B------:R-:W-:-:S04]  /*44150*/  IMAD.X R5, R17, 0x1, R150, P1 ;  /* 0x0000000111057824 */ /* 0x000fc800008e0696 */
[----:B------:R-:W2:Y:S01]  /*44160*/  LDC R20, c[0x0][0x228] ;  /* 0x00008a00ff147b82 */ /* 0x000ea20000000800 */
[----:B------:R-:W-:Y:S01]  /*44170*/  ISETP.GE.AND P1, PT, R10, R137, PT ;  /* 0x000000890a00720c */ /* 0x000fe20003f26270 */
[----:B------:R3:W-:Y:S01]  /*44180*/  @P6 STG.E.U8 desc[UR60][R2.64], R15 ;  /* 0x0000000f02006986 */ /* 0x0007e2000c10113c */
[----:B------:R-:W-:Y:S02]  /*44190*/  IADD3 R8, P6, R0, R116, RZ ;  /* 0x0000007400087210 */ /* 0x000fe40007fde0ff */
[----:B------:R-:W-:-:S03]  /*441a0*/  PRMT R13, R6, 0x7771, RZ ;  /* 0x00007771060d7816 */ /* 0x000fc600000000ff */
[----:B------:R-:W2:Y:S01]  /*441b0*/  LDC R10, c[0x0][0x228] ;  /* 0x00008a00ff0a7b82 */ /* 0x000ea20000000800 */
[----:B----4-:R-:W-:Y:S01]  /*441c0*/  ISETP.LT.AND P4, PT, R241, R18, !P2 ;  /* 0x00000012f100720c */ /* 0x010fe20005781270 */
[----:B------:R-:W-:Y:S01]  /*441d0*/  IMAD.X R9, R17, 0x1, R118, P6 ;  /* 0x0000000111097824 */ /* 0x000fe200030e0676 */
[----:B------:R4:W-:Y:S01]  /*441e0*/  @P5 STG.E.U8 desc[UR60][R4.64], R13 ;  /* 0x0000000d04005986 */ /* 0x0009e2000c10113c */
[----:B0-----:R-:W-:Y:S01]  /*441f0*/  ISETP.LT.AND P6, PT, R239, R12, !P2 ;  /* 0x0000000cef00720c */ /* 0x001fe200057c1270 */
[C---:B---3--:R-:W-:Y:S01]  /*44200*/  IMAD.IADD R12, R0.reuse, 0x1, R19 ;  /* 0x00000001000c7824 */ /* 0x048fe200078e0213 */
[----:B------:R-:W-:Y:S02]  /*44210*/  IADD3 R2, P5, R0, R154, RZ ;  /* 0x0000009a00027210 */ /* 0x000fe40007fbe0ff */
[----:B------:R-:W0:Y:S01]  /*44220*/  LDC R0, c[0x0][0x228] ;  /* 0x00008a00ff007b82 */ /* 0x000e220000000800 */
[----:B------:R-:W-:Y:S02]  /*44230*/  PRMT R11, R6, 0x7772, RZ ;  /* 0x00007772060b7816 */ /* 0x000fe400000000ff */
[----:B------:R-:W-:-:S05]  /*44240*/  IMAD.X R3, R17, 0x1, R155, P5 ;  /* 0x0000000111037824 */ /* 0x000fca00028e069b */
[----:B------:R-:W3:Y:S01]  /*44250*/  LDC R21, c[0x0][0x248] ;  /* 0x00009200ff157b82 */ /* 0x000ee20000000800 */
[----:B----4-:R-:W-:Y:S01]  /*44260*/  PRMT R13, R6, 0x7773, RZ ;  /* 0x00007773060d7816 */ /* 0x010fe200000000ff */
[----:B------:R4:W-:Y:S01]  /*44270*/  @P4 STG.E.U8 desc[UR60][R8.64], R11 ;  /* 0x0000000b08004986 */ /* 0x0009e2000c10113c */
[----:B-1----:R-:W-:Y:S02]  /*44280*/  ISETP.LT.AND P2, PT, R245, R14, !P1 ;  /* 0x0000000ef500720c */ /* 0x002fe40004f41270 */
[----:B------:R-:W-:-:S03]  /*44290*/  SHF.R.S32.HI R19, RZ, 0x1f, R12 ;  /* 0x0000001fff137819 */ /* 0x000fc6000001140c */
[----:B------:R-:W1:Y:S01]  /*442a0*/  LDC R6, c[0x0][0x228] ;  /* 0x00008a00ff067b82 */ /* 0x000e620000000800 */
[----:B------:R-:W-:Y:S01]  /*442b0*/  IADD3 R4, P5, R12, R67, RZ ;  /* 0x000000430c047210 */ /* 0x000fe20007fbe0ff */
[----:B------:R4:W-:Y:S01]  /*442c0*/  @P6 STG.E.U8 desc[UR60][R2.64], R13 ;  /* 0x0000000d02006986 */ /* 0x0009e2000c10113c */
[----:B--2---:R-:W-:-:S05]  /*442d0*/  ISETP.LT.AND P4, PT, R243, R20, !P1 ;  /* 0x00000014f300720c */ /* 0x004fca0004f81270 */
[----:B------:R-:W2:Y:S01]  /*442e0*/  LDC R16, c[0x0][0x228] ;  /* 0x00008a00ff107b82 */ /* 0x000ea20000000800 */
[----:B----4-:R-:W-:Y:S01]  /*442f0*/  IADD3 R8, P6, R12, R149, RZ ;  /* 0x000000950c087210 */ /* 0x010fe20007fde0ff */
[----:B------:R-:W-:Y:S01]  /*44300*/  IMAD.X R5, R19, 0x1, R148, P5 ;  /* 0x0000000113057824 */ /* 0x000fe200028e0694 */
[----:B------:R-:W-:-:S05]  /*44310*/  ISETP.LT.AND P5, PT, R241, R10, !P1 ;  /* 0x0000000af100720c */ /* 0x000fca0004fa1270 */
[----:B------:R-:W4:Y:S01]  /*44320*/  LDC R14, c[0x0][0x228] ;  /* 0x00008a00ff0e7b82 */ /* 0x000f220000000800 */
[----:B------:R-:W-:Y:S01]  /*44330*/  PRMT R17, R55, 0x7770, RZ ;  /* 0x0000777037117816 */ /* 0x000fe200000000ff */
[----:B------:R-:W-:Y:S01]  /*44340*/  IMAD.X R9, R19, 0x1, R150, P6 ;  /* 0x0000000113097824 */ /* 0x000fe200030e0696 */
[C---:B------:R-:W-:Y:S02]  /*44350*/  PRMT R15, R55.reuse, 0x7771, RZ ;  /* 0x00007771370f7816 */ /* 0x040fe400000000ff */
[----:B------:R-:W-:Y:S01]  /*44360*/  IADD3 R10, P6, R12, R116, RZ ;  /* 0x000000740c0a7210 */ /* 0x000fe20007fde0ff */
[----:B------:R1:W-:Y:S01]  /*44370*/  @P2 STG.E.U8 desc[UR60][R4.64], R17 ;  /* 0x0000001104002986 */ /* 0x0003e2000c10113c */
[----:B------:R-:W-:-:S03]  /*44380*/  PRMT R13, R55, 0x7772, RZ ;  /* 0x00007772370d7816 */ /* 0x000fc600000000ff */
[----:B------:R4:W-:Y:S01]  /*44390*/  @P4 STG.E.U8 desc[UR60][R8.64], R15 ;  /* 0x0000000f08004986 */ /* 0x0009e2000c10113c */
[----:B------:R-:W-:Y:S01]  /*443a0*/  IMAD.X R11, R19, 0x1, R118, P6 ;  /* 0x00000001130b7824 */ /* 0x000fe200030e0676 */
[----:B0-----:R-:W-:Y:S01]  /*443b0*/  ISETP.LT.AND P4, PT, R241, R0, !P0 ;  /* 0x00000000f100720c */ /* 0x001fe20004781270 */
[C---:B---3--:R-:W-:Y:S01]  /*443c0*/  IMAD.IADD R0, R12.reuse, 0x1, R21 ;  /* 0x000000010c007824 */ /* 0x048fe200078e0215 */
[----:B-1----:R-:W-:Y:S02]  /*443d0*/  ISETP.LT.AND P1, PT, R239, R6, !P1 ;  /* 0x00000006ef00720c */ /* 0x002fe40004f21270 */
[----:B------:R0:W-:Y:S01]  /*443e0*/  @P5 STG.E.U8 desc[UR60][R10.64], R13 ;  /* 0x0000000d0a005986 */ /* 0x0001e2000c10113c */
[----:B------:R-:W-:Y:S02]  /*443f0*/  IADD3 R2, P5, R12, R154, RZ ;  /* 0x0000009a0c027210 */ /* 0x000fe40007fbe0ff */
[----:B------:R-:W-:Y:S02]  /*44400*/  IADD3 R4, P6, R0, R67, RZ ;  /* 0x0000004300047210 */ /* 0x000fe40007fde0ff */
[----:B------:R-:W-:-:S02]  /*44410*/  SHF.R.S32.HI R17, RZ, 0x1f, R0 ;  /* 0x0000001fff117819 */ /* 0x000fc40000011400 */
[----:B--2---:R-:W-:Y:S01]  /*44420*/  ISETP.LT.AND P2, PT, R243, R16, !P0 ;  /* 0x00000010f300720c */ /* 0x004fe20004741270 */
[----:B------:R-:W-:Y:S01]  /*44430*/  IMAD.X R3, R19, 0x1, R155, P5 ;  /* 0x0000000113037824 */ /* 0x000fe200028e069b */
[----:B----4-:R-:W-:Y:S01]  /*44440*/  ISETP.LT.AND P0, PT, R239, R14, !P0 ;  /* 0x0000000eef00720c */ /* 0x010fe20004701270 */
[----:B------:R-:W-:Y:S01]  /*44450*/  IMAD.X R5, R17, 0x1, R148, P6 ;  /* 0x0000000111057824 */ /* 0x000fe200030e0694 */
[C---:B------:R-:W-:Y:S02]  /*44460*/  IADD3 R8, P5, R0.reuse, R149, RZ ;  /* 0x0000009500087210 */ /* 0x040fe40007fbe0ff */
[----:B------:R-:W-:Y:S02]  /*44470*/  IADD3 R116, P6, R0, R116, RZ ;  /* 0x0000007400747210 */ /* 0x000fe40007fde0ff */
[----:B------:R-:W-:Y:S02]  /*44480*/  PRMT R55, R55, 0x7773, RZ ;  /* 0x0000777337377816 */ /* 0x000fe400000000ff */
[----:B0-----:R-:W-:-:S02]  /*44490*/  PRMT R11, R7, 0x7773, RZ ;  /* 0x00007773070b7816 */ /* 0x001fc400000000ff */
[C---:B------:R-:W-:Y:S02]  /*444a0*/  PRMT R13, R7.reuse, 0x7772, RZ ;  /* 0x00007772070d7816 */ /* 0x040fe400000000ff */
[----:B------:R-:W-:Y:S01]  /*444b0*/  PRMT R15, R7, 0x7771, RZ ;  /* 0x00007771070f7816 */ /* 0x000fe200000000ff */
[----:B------:R-:W-:Y:S01]  /*444c0*/  IMAD.X R9, R17, 0x1, R150, P5 ;  /* 0x0000000111097824 */ /* 0x000fe200028e0696 */
[----:B------:R-:W-:Y:S01]  /*444d0*/  PRMT R7, R7, 0x7770, RZ ;  /* 0x0000777007077816 */ /* 0x000fe200000000ff */
[----:B------:R-:W-:Y:S01]  /*444e0*/  IMAD.X R117, R17, 0x1, R118, P6 ;  /* 0x0000000111757824 */ /* 0x000fe200030e0676 */
[----:B------:R0:W-:Y:S01]  /*444f0*/  @P1 STG.E.U8 desc[UR60][R2.64], R55 ;  /* 0x0000003702001986 */ /* 0x0001e2000c10113c */
[----:B------:R-:W-:-:S03]  /*44500*/  IADD3 R154, P5, R0, R154, RZ ;  /* 0x0000009a009a7210 */ /* 0x000fc60007fbe0ff */
[----:B------:R0:W-:Y:S04]  /*44510*/  @P3 STG.E.U8 desc[UR60][R4.64], R7 ;  /* 0x0000000704003986 */ /* 0x0001e8000c10113c */
[----:B------:R0:W-:Y:S01]  /*44520*/  @P2 STG.E.U8 desc[UR60][R8.64], R15 ;  /* 0x0000000f08002986 */ /* 0x0001e2000c10113c */
[----:B------:R-:W-:-:S03]  /*44530*/  IMAD.X R155, R17, 0x1, R155, P5 ;  /* 0x00000001119b7824 */ /* 0x000fc600028e069b */
[----:B------:R0:W-:Y:S01]  /*44540*/  @P4 STG.E.U8 desc[UR60][R116.64], R13 ;  /* 0x0000000d74004986 */ /* 0x0001e2000c10113c */
[----:B------:R-:W-:Y:S05]  /*44550*/  @!P0 EXIT ;  /* 0x000000000000894d */ /* 0x000fea0003800000 */
[----:B------:R-:W-:Y:S01]  /*44560*/  STG.E.U8 desc[UR60][R154.64], R11 ;  /* 0x0000000b9a007986 */ /* 0x000fe2000c10113c */
[----:B------:R-:W-:Y:S05]  /*44570*/  EXIT ;  /* 0x000000000000794d */ /* 0x000fea0003800000 */
.L_x_3:
[----:B------:R-:W-:-:S00]  /*44580*/  BRA `(.L_x_3) ;  /* 0xfffffffc00fc7947 */ /* 0x000fc0000383ffff */
[----:B------:R-:W-:-:S00]  /*44590*/  NOP ;  /* 0x0000000000007918 */ /* 0x000fc00000000000 */
        /* <DEDUP_REMOVED lines=14> */
.L_x_4:


//--------------------- .nv.shared.matmul_kernel  --------------------------
	.section	.nv.shared.matmul_kernel,"aw",@nobits
	.sectionflags	@""
	.align	16
	.zero		1024


//--------------------- .nv.shared.reserved.0     --------------------------
	.section	.nv.shared.reserved.0,"aw",@nobits
	.weak		__nv_reservedSMEM_offset_0_alias
	.size		__nv_reservedSMEM_offset_0_alias, 0, 0
	.other		__nv_reservedSMEM_offset_0_alias,@"STO_CUDA_RESERVED_SHARED STV_DEFAULT"
__nv_reservedSMEM_offset_0_alias:
	.zero		0


//--------------------- .nv.constant0.matmul_kernel --------------------------
	.section	.nv.constant0.matmul_kernel,"a",@progbits
	.sectionflags	@""
	.align	4
.nv.constant0.matmul_kernel:
	.zero		608


//--------------------- SYMBOLS --------------------------

	.type		.nv.reservedSmem.offset0,@object
	.size		.nv.reservedSmem.offset0,0x4
